//
// Generated by NVIDIA NVVM Compiler
//
// Compiler Build ID: CL-36424714
// Cuda compilation tools, release 13.0, V13.0.88
// Based on NVVM 20.0.0
//

.version 9.0
.target sm_100
.address_size 64

	// .globl	beta4_forward_kernel
.global .align 4 .b8 precalc_xorwow_matrix[102400];
.global .align 4 .b8 precalc_xorwow_offset_matrix[102400];
.global .align 4 .b8 mrg32k3aM1[2304];
.global .align 4 .b8 mrg32k3aM2[2304];
.global .align 4 .b8 mrg32k3aM1SubSeq[2016];
.global .align 4 .b8 mrg32k3aM2SubSeq[2016];
.global .align 4 .b8 mrg32k3aM1Seq[2304];
.global .align 4 .b8 mrg32k3aM2Seq[2304];
.const .align 8 .b8 __cr_lgamma_table[72];

.visible .entry beta4_forward_kernel(
	.param .u64 .ptr .align 1 beta4_forward_kernel_param_0,
	.param .u64 .ptr .align 1 beta4_forward_kernel_param_1,
	.param .u64 .ptr .align 1 beta4_forward_kernel_param_2,
	.param .u64 .ptr .align 1 beta4_forward_kernel_param_3,
	.param .u64 .ptr .align 1 beta4_forward_kernel_param_4,
	.param .u64 beta4_forward_kernel_param_5,
	.param .u32 beta4_forward_kernel_param_6
)
{
	.reg .pred 	%p<534>;
	.reg .b32 	%r<3519>;
	.reg .b32 	%f<3554>;
	.reg .b64 	%rd<58>;

	ld.param.u32 	%r643, [beta4_forward_kernel_param_6];
	mov.u32 	%r644, %ctaid.x;
	mov.u32 	%r645, %ntid.x;
	mov.u32 	%r646, %tid.x;
	mad.lo.s32 	%r1, %r644, %r645, %r646;
	setp.ge.s32 	%p1, %r1, %r643;
	@%p1 bra 	$L__BB0_422;
	ld.param.u64 	%rd48, [beta4_forward_kernel_param_1];
	ld.param.u64 	%rd44, [beta4_forward_kernel_param_0];
	cvta.to.global.u64 	%rd7, %rd44;
	cvta.to.global.u64 	%rd8, %rd48;
	// begin inline asm
	mov.u64 	%rd6, %clock64;
	// end inline asm
	cvt.u32.u64 	%r2, %rd6;
	{ .reg .b32 tmp; mov.b64 {tmp, %r3}, %rd6; }
	shr.s32 	%r3175, %r1, 31;
	mov.b32 	%r3119, 0;
	mov.b32 	%r648, -766435501;
	mul.hi.u32 	%r649, %r648, %r3119;
	mov.b32 	%r650, -845247145;
	mul.hi.u32 	%r651, %r650, %r1;
	mul.lo.s32 	%r652, %r1, -845247145;
	xor.b32  	%r653, %r651, %r2;
	xor.b32  	%r654, %r3175, %r649;
	xor.b32  	%r655, %r654, %r3;
	add.s32 	%r5, %r2, -1640531527;
	add.s32 	%r6, %r3, -1150833019;
	mul.hi.u32 	%r656, %r648, %r653;
	mul.lo.s32 	%r657, %r653, -766435501;
	mul.hi.u32 	%r658, %r650, %r655;
	mul.lo.s32 	%r659, %r655, -845247145;
	xor.b32  	%r660, %r652, %r658;
	xor.b32  	%r661, %r660, %r5;
	xor.b32  	%r662, %r656, %r6;
	add.s32 	%r7, %r2, 1013904242;
	add.s32 	%r8, %r3, 1993301258;
	mul.hi.u32 	%r663, %r648, %r661;
	mul.lo.s32 	%r664, %r661, -766435501;
	mul.hi.u32 	%r665, %r650, %r662;
	mul.lo.s32 	%r666, %r662, -845247145;
	xor.b32  	%r667, %r659, %r665;
	xor.b32  	%r668, %r667, %r7;
	xor.b32  	%r669, %r657, %r663;
	xor.b32  	%r670, %r669, %r8;
	add.s32 	%r9, %r2, -626627285;
	add.s32 	%r10, %r3, 842468239;
	mul.hi.u32 	%r671, %r648, %r668;
	mul.lo.s32 	%r672, %r668, -766435501;
	mul.hi.u32 	%r673, %r650, %r670;
	mul.lo.s32 	%r674, %r670, -845247145;
	xor.b32  	%r675, %r666, %r673;
	xor.b32  	%r676, %r675, %r9;
	xor.b32  	%r677, %r664, %r671;
	xor.b32  	%r678, %r677, %r10;
	add.s32 	%r11, %r2, 2027808484;
	add.s32 	%r12, %r3, -308364780;
	mul.hi.u32 	%r679, %r648, %r676;
	mul.lo.s32 	%r680, %r676, -766435501;
	mul.hi.u32 	%r681, %r650, %r678;
	mul.lo.s32 	%r682, %r678, -845247145;
	xor.b32  	%r683, %r674, %r681;
	xor.b32  	%r684, %r683, %r11;
	xor.b32  	%r685, %r672, %r679;
	xor.b32  	%r686, %r685, %r12;
	add.s32 	%r13, %r2, 387276957;
	add.s32 	%r14, %r3, -1459197799;
	mul.hi.u32 	%r687, %r648, %r684;
	mul.lo.s32 	%r688, %r684, -766435501;
	mul.hi.u32 	%r689, %r650, %r686;
	mul.lo.s32 	%r690, %r686, -845247145;
	xor.b32  	%r691, %r682, %r689;
	xor.b32  	%r692, %r691, %r13;
	xor.b32  	%r693, %r680, %r687;
	xor.b32  	%r694, %r693, %r14;
	add.s32 	%r15, %r2, -1253254570;
	add.s32 	%r16, %r3, 1684936478;
	mul.hi.u32 	%r695, %r648, %r692;
	mul.lo.s32 	%r696, %r692, -766435501;
	mul.hi.u32 	%r697, %r650, %r694;
	mul.lo.s32 	%r698, %r694, -845247145;
	xor.b32  	%r699, %r690, %r697;
	xor.b32  	%r700, %r699, %r15;
	xor.b32  	%r701, %r688, %r695;
	xor.b32  	%r702, %r701, %r16;
	add.s32 	%r17, %r2, 1401181199;
	add.s32 	%r18, %r3, 534103459;
	mul.hi.u32 	%r703, %r648, %r700;
	mul.lo.s32 	%r704, %r700, -766435501;
	mul.hi.u32 	%r705, %r650, %r702;
	mul.lo.s32 	%r706, %r702, -845247145;
	xor.b32  	%r707, %r698, %r705;
	xor.b32  	%r708, %r707, %r17;
	xor.b32  	%r709, %r696, %r703;
	xor.b32  	%r710, %r709, %r18;
	add.s32 	%r19, %r2, -239350328;
	add.s32 	%r20, %r3, -616729560;
	mul.hi.u32 	%r711, %r648, %r708;
	mul.lo.s32 	%r712, %r708, -766435501;
	mul.hi.u32 	%r713, %r650, %r710;
	mul.lo.s32 	%r714, %r710, -845247145;
	xor.b32  	%r715, %r706, %r713;
	xor.b32  	%r716, %r715, %r19;
	xor.b32  	%r717, %r704, %r711;
	xor.b32  	%r718, %r717, %r20;
	add.s32 	%r21, %r2, -1879881855;
	add.s32 	%r22, %r3, -1767562579;
	mul.hi.u32 	%r719, %r648, %r716;
	mul.hi.u32 	%r720, %r650, %r718;
	xor.b32  	%r721, %r714, %r720;
	xor.b32  	%r3174, %r721, %r21;
	xor.b32  	%r722, %r712, %r719;
	xor.b32  	%r3172, %r722, %r22;
	shl.b32 	%r723, %r1, 2;
	mul.lo.s32 	%r3173, %r718, -845247145;
	mul.lo.s32 	%r3121, %r716, -766435501;
	mul.wide.s32 	%rd9, %r723, 4;
	add.s64 	%rd10, %rd7, %rd9;
	ld.global.f32 	%f3472, [%rd10];
	add.s64 	%rd11, %rd8, %rd9;
	ld.global.f32 	%f3476, [%rd11];
	add.f32 	%f3, %f3472, 0fBEAAAAAB;
	mul.f32 	%f325, %f3, 0f41100000;
	sqrt.rn.f32 	%f326, %f325;
	rcp.rn.f32 	%f4, %f326;
	mov.f32 	%f3461, 0f00000000;
	mov.u32 	%r3170, %r3119;
	mov.u32 	%r3176, %r1;
	mov.u32 	%r3177, %r3119;
	mov.u32 	%r3178, %r3119;
$L__BB0_2:
	setp.eq.s32 	%p2, %r3170, 1;
	mov.b32 	%r3170, 0;
	mov.f32 	%f3460, %f3461;
	@%p2 bra 	$L__BB0_16;
	mov.b32 	%r3137, 3;
	setp.eq.s32 	%p3, %r3119, 1;
	mov.u32 	%r3135, %r3172;
	mov.u32 	%r3136, %r3173;
	@%p3 bra 	$L__BB0_15;
	setp.eq.s32 	%p4, %r3119, 2;
	@%p4 bra 	$L__BB0_11;
	setp.ne.s32 	%p5, %r3119, 3;
	@%p5 bra 	$L__BB0_10;
	add.s32 	%r3178, %r3178, 1;
	setp.ne.s32 	%p6, %r3178, 0;
	@%p6 bra 	$L__BB0_9;
	add.s32 	%r3177, %r3177, 1;
	setp.ne.s32 	%p7, %r3177, 0;
	@%p7 bra 	$L__BB0_9;
	add.s32 	%r3176, %r3176, 1;
	setp.eq.s32 	%p8, %r3176, 0;
	selp.u32 	%r727, 1, 0, %p8;
	add.s32 	%r3175, %r3175, %r727;
	mov.b32 	%r3177, 0;
$L__BB0_9:
	mov.b32 	%r729, -766435501;
	mul.hi.u32 	%r730, %r729, %r3178;
	mul.lo.s32 	%r731, %r3178, -766435501;
	mov.b32 	%r732, -845247145;
	mul.hi.u32 	%r733, %r732, %r3176;
	mul.lo.s32 	%r734, %r3176, -845247145;
	xor.b32  	%r735, %r733, %r2;
	xor.b32  	%r736, %r735, %r3177;
	xor.b32  	%r737, %r730, %r3;
	xor.b32  	%r738, %r737, %r3175;
	mul.hi.u32 	%r739, %r729, %r736;
	mul.lo.s32 	%r740, %r736, -766435501;
	mul.hi.u32 	%r741, %r732, %r738;
	mul.lo.s32 	%r742, %r738, -845247145;
	xor.b32  	%r743, %r734, %r741;
	xor.b32  	%r744, %r743, %r5;
	xor.b32  	%r745, %r731, %r739;
	xor.b32  	%r746, %r745, %r6;
	mul.hi.u32 	%r747, %r729, %r744;
	mul.lo.s32 	%r748, %r744, -766435501;
	mul.hi.u32 	%r749, %r732, %r746;
	mul.lo.s32 	%r750, %r746, -845247145;
	xor.b32  	%r751, %r742, %r749;
	xor.b32  	%r752, %r751, %r7;
	xor.b32  	%r753, %r740, %r747;
	xor.b32  	%r754, %r753, %r8;
	mul.hi.u32 	%r755, %r729, %r752;
	mul.lo.s32 	%r756, %r752, -766435501;
	mul.hi.u32 	%r757, %r732, %r754;
	mul.lo.s32 	%r758, %r754, -845247145;
	xor.b32  	%r759, %r750, %r757;
	xor.b32  	%r760, %r759, %r9;
	xor.b32  	%r761, %r748, %r755;
	xor.b32  	%r762, %r761, %r10;
	mul.hi.u32 	%r763, %r729, %r760;
	mul.lo.s32 	%r764, %r760, -766435501;
	mul.hi.u32 	%r765, %r732, %r762;
	mul.lo.s32 	%r766, %r762, -845247145;
	xor.b32  	%r767, %r758, %r765;
	xor.b32  	%r768, %r767, %r11;
	xor.b32  	%r769, %r756, %r763;
	xor.b32  	%r770, %r769, %r12;
	mul.hi.u32 	%r771, %r729, %r768;
	mul.lo.s32 	%r772, %r768, -766435501;
	mul.hi.u32 	%r773, %r732, %r770;
	mul.lo.s32 	%r774, %r770, -845247145;
	xor.b32  	%r775, %r766, %r773;
	xor.b32  	%r776, %r775, %r13;
	xor.b32  	%r777, %r764, %r771;
	xor.b32  	%r778, %r777, %r14;
	mul.hi.u32 	%r779, %r729, %r776;
	mul.lo.s32 	%r780, %r776, -766435501;
	mul.hi.u32 	%r781, %r732, %r778;
	mul.lo.s32 	%r782, %r778, -845247145;
	xor.b32  	%r783, %r774, %r781;
	xor.b32  	%r784, %r783, %r15;
	xor.b32  	%r785, %r772, %r779;
	xor.b32  	%r786, %r785, %r16;
	mul.hi.u32 	%r787, %r729, %r784;
	mul.lo.s32 	%r788, %r784, -766435501;
	mul.hi.u32 	%r789, %r732, %r786;
	mul.lo.s32 	%r790, %r786, -845247145;
	xor.b32  	%r791, %r782, %r789;
	xor.b32  	%r792, %r791, %r17;
	xor.b32  	%r793, %r780, %r787;
	xor.b32  	%r794, %r793, %r18;
	mul.hi.u32 	%r795, %r729, %r792;
	mul.lo.s32 	%r796, %r792, -766435501;
	mul.hi.u32 	%r797, %r732, %r794;
	mul.lo.s32 	%r798, %r794, -845247145;
	xor.b32  	%r799, %r790, %r797;
	xor.b32  	%r800, %r799, %r19;
	xor.b32  	%r801, %r788, %r795;
	xor.b32  	%r802, %r801, %r20;
	mul.hi.u32 	%r803, %r729, %r800;
	mul.lo.s32 	%r44, %r800, -766435501;
	mul.hi.u32 	%r804, %r732, %r802;
	mul.lo.s32 	%r3173, %r802, -845247145;
	xor.b32  	%r805, %r798, %r804;
	xor.b32  	%r3135, %r805, %r21;
	xor.b32  	%r806, %r796, %r803;
	xor.b32  	%r3172, %r806, %r22;
	mov.b32 	%r3137, 1;
	mov.u32 	%r3136, %r3121;
	mov.u32 	%r3121, %r44;
	mov.u32 	%r3174, %r3135;
	bra.uni 	$L__BB0_15;
$L__BB0_10:
	add.s32 	%r3137, %r3119, 2;
	setp.eq.s32 	%p12, %r3119, 0;
	selp.b32 	%r3135, %r3173, %r3174, %p12;
	mov.u32 	%r3136, %r3174;
	bra.uni 	$L__BB0_15;
$L__BB0_11:
	add.s32 	%r3178, %r3178, 1;
	setp.ne.s32 	%p9, %r3178, 0;
	@%p9 bra 	$L__BB0_14;
	add.s32 	%r3177, %r3177, 1;
	setp.ne.s32 	%p10, %r3177, 0;
	@%p10 bra 	$L__BB0_14;
	add.s32 	%r3176, %r3176, 1;
	setp.eq.s32 	%p11, %r3176, 0;
	selp.u32 	%r808, 1, 0, %p11;
	add.s32 	%r3175, %r3175, %r808;
	mov.b32 	%r3177, 0;
$L__BB0_14:
	mov.b32 	%r810, -766435501;
	mul.hi.u32 	%r811, %r810, %r3178;
	mul.lo.s32 	%r812, %r3178, -766435501;
	mov.b32 	%r813, -845247145;
	mul.hi.u32 	%r814, %r813, %r3176;
	mul.lo.s32 	%r815, %r3176, -845247145;
	xor.b32  	%r816, %r814, %r2;
	xor.b32  	%r817, %r816, %r3177;
	xor.b32  	%r818, %r811, %r3;
	xor.b32  	%r819, %r818, %r3175;
	mul.hi.u32 	%r820, %r810, %r817;
	mul.lo.s32 	%r821, %r817, -766435501;
	mul.hi.u32 	%r822, %r813, %r819;
	mul.lo.s32 	%r823, %r819, -845247145;
	xor.b32  	%r824, %r815, %r822;
	xor.b32  	%r825, %r824, %r5;
	xor.b32  	%r826, %r812, %r820;
	xor.b32  	%r827, %r826, %r6;
	mul.hi.u32 	%r828, %r810, %r825;
	mul.lo.s32 	%r829, %r825, -766435501;
	mul.hi.u32 	%r830, %r813, %r827;
	mul.lo.s32 	%r831, %r827, -845247145;
	xor.b32  	%r832, %r823, %r830;
	xor.b32  	%r833, %r832, %r7;
	xor.b32  	%r834, %r821, %r828;
	xor.b32  	%r835, %r834, %r8;
	mul.hi.u32 	%r836, %r810, %r833;
	mul.lo.s32 	%r837, %r833, -766435501;
	mul.hi.u32 	%r838, %r813, %r835;
	mul.lo.s32 	%r839, %r835, -845247145;
	xor.b32  	%r840, %r831, %r838;
	xor.b32  	%r841, %r840, %r9;
	xor.b32  	%r842, %r829, %r836;
	xor.b32  	%r843, %r842, %r10;
	mul.hi.u32 	%r844, %r810, %r841;
	mul.lo.s32 	%r845, %r841, -766435501;
	mul.hi.u32 	%r846, %r813, %r843;
	mul.lo.s32 	%r847, %r843, -845247145;
	xor.b32  	%r848, %r839, %r846;
	xor.b32  	%r849, %r848, %r11;
	xor.b32  	%r850, %r837, %r844;
	xor.b32  	%r851, %r850, %r12;
	mul.hi.u32 	%r852, %r810, %r849;
	mul.lo.s32 	%r853, %r849, -766435501;
	mul.hi.u32 	%r854, %r813, %r851;
	mul.lo.s32 	%r855, %r851, -845247145;
	xor.b32  	%r856, %r847, %r854;
	xor.b32  	%r857, %r856, %r13;
	xor.b32  	%r858, %r845, %r852;
	xor.b32  	%r859, %r858, %r14;
	mul.hi.u32 	%r860, %r810, %r857;
	mul.lo.s32 	%r861, %r857, -766435501;
	mul.hi.u32 	%r862, %r813, %r859;
	mul.lo.s32 	%r863, %r859, -845247145;
	xor.b32  	%r864, %r855, %r862;
	xor.b32  	%r865, %r864, %r15;
	xor.b32  	%r866, %r853, %r860;
	xor.b32  	%r867, %r866, %r16;
	mul.hi.u32 	%r868, %r810, %r865;
	mul.lo.s32 	%r869, %r865, -766435501;
	mul.hi.u32 	%r870, %r813, %r867;
	mul.lo.s32 	%r871, %r867, -845247145;
	xor.b32  	%r872, %r863, %r870;
	xor.b32  	%r873, %r872, %r17;
	xor.b32  	%r874, %r861, %r868;
	xor.b32  	%r875, %r874, %r18;
	mul.hi.u32 	%r876, %r810, %r873;
	mul.lo.s32 	%r877, %r873, -766435501;
	mul.hi.u32 	%r878, %r813, %r875;
	mul.lo.s32 	%r879, %r875, -845247145;
	xor.b32  	%r880, %r871, %r878;
	xor.b32  	%r881, %r880, %r19;
	xor.b32  	%r882, %r869, %r876;
	xor.b32  	%r883, %r882, %r20;
	mul.hi.u32 	%r884, %r810, %r881;
	mul.lo.s32 	%r57, %r881, -766435501;
	mul.hi.u32 	%r885, %r813, %r883;
	mul.lo.s32 	%r3173, %r883, -845247145;
	xor.b32  	%r886, %r879, %r885;
	xor.b32  	%r3174, %r886, %r21;
	xor.b32  	%r887, %r877, %r884;
	xor.b32  	%r60, %r887, %r22;
	mov.b32 	%r3137, 0;
	mov.u32 	%r3135, %r3121;
	mov.u32 	%r3136, %r3172;
	mov.u32 	%r3121, %r57;
	mov.u32 	%r3172, %r60;
$L__BB0_15:
	cvt.rn.f32.u32 	%f327, %r3136;
	fma.rn.f32 	%f328, %f327, 0f2F800000, 0f2F000000;
	cvt.rn.f32.u32 	%f329, %r3135;
	fma.rn.f32 	%f330, %f329, 0f30C90FDB, 0f30490FDB;
	setp.lt.f32 	%p13, %f328, 0f00800000;
	mul.f32 	%f331, %f328, 0f4B000000;
	selp.f32 	%f332, %f331, %f328, %p13;
	selp.f32 	%f333, 0fC1B80000, 0f00000000, %p13;
	mov.b32 	%r889, %f332;
	add.s32 	%r890, %r889, -1059760811;
	and.b32  	%r891, %r890, -8388608;
	sub.s32 	%r892, %r889, %r891;
	mov.b32 	%f334, %r892;
	cvt.rn.f32.s32 	%f335, %r891;
	fma.rn.f32 	%f336, %f335, 0f34000000, %f333;
	add.f32 	%f337, %f334, 0fBF800000;
	fma.rn.f32 	%f338, %f337, 0fBE055027, 0f3E1039F6;
	fma.rn.f32 	%f339, %f338, %f337, 0fBDF8CDCC;
	fma.rn.f32 	%f340, %f339, %f337, 0f3E0F2955;
	fma.rn.f32 	%f341, %f340, %f337, 0fBE2AD8B9;
	fma.rn.f32 	%f342, %f341, %f337, 0f3E4CED0B;
	fma.rn.f32 	%f343, %f342, %f337, 0fBE7FFF22;
	fma.rn.f32 	%f344, %f343, %f337, 0f3EAAAA78;
	fma.rn.f32 	%f345, %f344, %f337, 0fBF000000;
	mul.f32 	%f346, %f337, %f345;
	fma.rn.f32 	%f347, %f346, %f337, %f337;
	fma.rn.f32 	%f348, %f336, 0f3F317218, %f347;
	setp.gt.u32 	%p14, %r889, 2139095039;
	fma.rn.f32 	%f349, %f332, 0f7F800000, 0f7F800000;
	selp.f32 	%f350, %f349, %f348, %p14;
	setp.eq.f32 	%p15, %f332, 0f00000000;
	mul.f32 	%f351, %f350, 0fC0000000;
	selp.f32 	%f352, 0f7F800000, %f351, %p15;
	sqrt.rn.f32 	%f353, %f352;
	sin.approx.f32 	%f354, %f330;
	cos.approx.f32 	%f355, %f330;
	mul.f32 	%f3460, %f353, %f354;
	mul.f32 	%f3461, %f353, %f355;
	mov.b32 	%r3170, 1;
	mov.u32 	%r3119, %r3137;
$L__BB0_16:
	fma.rn.f32 	%f10, %f4, %f3460, 0f3F800000;
	setp.le.f32 	%p16, %f10, 0f00000000;
	@%p16 bra 	$L__BB0_2;
	mul.f32 	%f356, %f10, %f10;
	mul.f32 	%f11, %f10, %f356;
	mov.b32 	%r3169, 2;
	setp.eq.s32 	%p17, %r3119, 1;
	mov.u32 	%r3159, %r3173;
	mov.u32 	%r3171, %r3121;
	@%p17 bra 	$L__BB0_26;
	setp.eq.s32 	%p18, %r3119, 3;
	@%p18 bra 	$L__BB0_22;
	setp.ne.s32 	%p19, %r3119, 2;
	@%p19 bra 	$L__BB0_21;
	mov.b32 	%r3169, 3;
	mov.u32 	%r3159, %r3172;
	mov.u32 	%r3171, %r3121;
	bra.uni 	$L__BB0_26;
$L__BB0_21:
	add.s32 	%r3169, %r3119, 1;
	mov.u32 	%r3159, %r3174;
	mov.u32 	%r3171, %r3121;
	bra.uni 	$L__BB0_26;
$L__BB0_22:
	add.s32 	%r3178, %r3178, 1;
	setp.ne.s32 	%p20, %r3178, 0;
	@%p20 bra 	$L__BB0_25;
	add.s32 	%r3177, %r3177, 1;
	setp.ne.s32 	%p21, %r3177, 0;
	@%p21 bra 	$L__BB0_25;
	add.s32 	%r3176, %r3176, 1;
	setp.eq.s32 	%p22, %r3176, 0;
	selp.u32 	%r895, 1, 0, %p22;
	add.s32 	%r3175, %r3175, %r895;
	mov.b32 	%r3177, 0;
$L__BB0_25:
	mov.b32 	%r897, -766435501;
	mul.hi.u32 	%r898, %r897, %r3178;
	mul.lo.s32 	%r899, %r3178, -766435501;
	mov.b32 	%r900, -845247145;
	mul.hi.u32 	%r901, %r900, %r3176;
	mul.lo.s32 	%r902, %r3176, -845247145;
	xor.b32  	%r903, %r901, %r2;
	xor.b32  	%r904, %r903, %r3177;
	xor.b32  	%r905, %r898, %r3;
	xor.b32  	%r906, %r905, %r3175;
	mul.hi.u32 	%r907, %r897, %r904;
	mul.lo.s32 	%r908, %r904, -766435501;
	mul.hi.u32 	%r909, %r900, %r906;
	mul.lo.s32 	%r910, %r906, -845247145;
	xor.b32  	%r911, %r902, %r909;
	xor.b32  	%r912, %r911, %r5;
	xor.b32  	%r913, %r899, %r907;
	xor.b32  	%r914, %r913, %r6;
	mul.hi.u32 	%r915, %r897, %r912;
	mul.lo.s32 	%r916, %r912, -766435501;
	mul.hi.u32 	%r917, %r900, %r914;
	mul.lo.s32 	%r918, %r914, -845247145;
	xor.b32  	%r919, %r910, %r917;
	xor.b32  	%r920, %r919, %r7;
	xor.b32  	%r921, %r908, %r915;
	xor.b32  	%r922, %r921, %r8;
	mul.hi.u32 	%r923, %r897, %r920;
	mul.lo.s32 	%r924, %r920, -766435501;
	mul.hi.u32 	%r925, %r900, %r922;
	mul.lo.s32 	%r926, %r922, -845247145;
	xor.b32  	%r927, %r918, %r925;
	xor.b32  	%r928, %r927, %r9;
	xor.b32  	%r929, %r916, %r923;
	xor.b32  	%r930, %r929, %r10;
	mul.hi.u32 	%r931, %r897, %r928;
	mul.lo.s32 	%r932, %r928, -766435501;
	mul.hi.u32 	%r933, %r900, %r930;
	mul.lo.s32 	%r934, %r930, -845247145;
	xor.b32  	%r935, %r926, %r933;
	xor.b32  	%r936, %r935, %r11;
	xor.b32  	%r937, %r924, %r931;
	xor.b32  	%r938, %r937, %r12;
	mul.hi.u32 	%r939, %r897, %r936;
	mul.lo.s32 	%r940, %r936, -766435501;
	mul.hi.u32 	%r941, %r900, %r938;
	mul.lo.s32 	%r942, %r938, -845247145;
	xor.b32  	%r943, %r934, %r941;
	xor.b32  	%r944, %r943, %r13;
	xor.b32  	%r945, %r932, %r939;
	xor.b32  	%r946, %r945, %r14;
	mul.hi.u32 	%r947, %r897, %r944;
	mul.lo.s32 	%r948, %r944, -766435501;
	mul.hi.u32 	%r949, %r900, %r946;
	mul.lo.s32 	%r950, %r946, -845247145;
	xor.b32  	%r951, %r942, %r949;
	xor.b32  	%r952, %r951, %r15;
	xor.b32  	%r953, %r940, %r947;
	xor.b32  	%r954, %r953, %r16;
	mul.hi.u32 	%r955, %r897, %r952;
	mul.lo.s32 	%r956, %r952, -766435501;
	mul.hi.u32 	%r957, %r900, %r954;
	mul.lo.s32 	%r958, %r954, -845247145;
	xor.b32  	%r959, %r950, %r957;
	xor.b32  	%r960, %r959, %r17;
	xor.b32  	%r961, %r948, %r955;
	xor.b32  	%r962, %r961, %r18;
	mul.hi.u32 	%r963, %r897, %r960;
	mul.lo.s32 	%r964, %r960, -766435501;
	mul.hi.u32 	%r965, %r900, %r962;
	mul.lo.s32 	%r966, %r962, -845247145;
	xor.b32  	%r967, %r958, %r965;
	xor.b32  	%r968, %r967, %r19;
	xor.b32  	%r969, %r956, %r963;
	xor.b32  	%r970, %r969, %r20;
	mul.hi.u32 	%r971, %r897, %r968;
	mul.lo.s32 	%r3171, %r968, -766435501;
	mul.hi.u32 	%r972, %r900, %r970;
	mul.lo.s32 	%r3173, %r970, -845247145;
	xor.b32  	%r973, %r966, %r972;
	xor.b32  	%r3174, %r973, %r21;
	xor.b32  	%r974, %r964, %r971;
	xor.b32  	%r3172, %r974, %r22;
	mov.b32 	%r3169, 0;
	mov.u32 	%r3159, %r3121;
$L__BB0_26:
	cvt.rn.f32.u32 	%f357, %r3159;
	fma.rn.f32 	%f12, %f357, 0f2F800000, 0f2F000000;
	mul.f32 	%f358, %f3460, 0fBD0793DE;
	mul.f32 	%f359, %f3460, %f358;
	mul.f32 	%f360, %f3460, %f359;
	fma.rn.f32 	%f361, %f3460, %f360, 0f3F800000;
	setp.lt.f32 	%p23, %f12, %f361;
	@%p23 bra 	$L__BB0_28;
	setp.lt.f32 	%p24, %f12, 0f00800000;
	mul.f32 	%f362, %f12, 0f4B000000;
	selp.f32 	%f363, %f362, %f12, %p24;
	selp.f32 	%f364, 0fC1B80000, 0f00000000, %p24;
	mov.b32 	%r976, %f363;
	add.s32 	%r977, %r976, -1059760811;
	and.b32  	%r978, %r977, -8388608;
	sub.s32 	%r979, %r976, %r978;
	mov.b32 	%f365, %r979;
	cvt.rn.f32.s32 	%f366, %r978;
	fma.rn.f32 	%f367, %f366, 0f34000000, %f364;
	add.f32 	%f368, %f365, 0fBF800000;
	fma.rn.f32 	%f369, %f368, 0fBE055027, 0f3E1039F6;
	fma.rn.f32 	%f370, %f369, %f368, 0fBDF8CDCC;
	fma.rn.f32 	%f371, %f370, %f368, 0f3E0F2955;
	fma.rn.f32 	%f372, %f371, %f368, 0fBE2AD8B9;
	fma.rn.f32 	%f373, %f372, %f368, 0f3E4CED0B;
	fma.rn.f32 	%f374, %f373, %f368, 0fBE7FFF22;
	fma.rn.f32 	%f375, %f374, %f368, 0f3EAAAA78;
	fma.rn.f32 	%f376, %f375, %f368, 0fBF000000;
	mul.f32 	%f377, %f368, %f376;
	fma.rn.f32 	%f378, %f377, %f368, %f368;
	fma.rn.f32 	%f379, %f367, 0f3F317218, %f378;
	setp.gt.u32 	%p25, %r976, 2139095039;
	fma.rn.f32 	%f380, %f363, 0f7F800000, 0f7F800000;
	selp.f32 	%f381, %f380, %f379, %p25;
	setp.eq.f32 	%p26, %f363, 0f00000000;
	selp.f32 	%f382, 0fFF800000, %f381, %p26;
	mul.f32 	%f383, %f3460, 0f3F000000;
	mov.f32 	%f384, 0f3F800000;
	sub.f32 	%f385, %f384, %f11;
	setp.lt.f32 	%p27, %f11, 0f00800000;
	mul.f32 	%f386, %f11, 0f4B000000;
	selp.f32 	%f387, %f386, %f11, %p27;
	selp.f32 	%f388, 0fC1B80000, 0f00000000, %p27;
	mov.b32 	%r980, %f387;
	add.s32 	%r981, %r980, -1059760811;
	and.b32  	%r982, %r981, -8388608;
	sub.s32 	%r983, %r980, %r982;
	mov.b32 	%f389, %r983;
	cvt.rn.f32.s32 	%f390, %r982;
	fma.rn.f32 	%f391, %f390, 0f34000000, %f388;
	add.f32 	%f392, %f389, 0fBF800000;
	fma.rn.f32 	%f393, %f392, 0fBE055027, 0f3E1039F6;
	fma.rn.f32 	%f394, %f393, %f392, 0fBDF8CDCC;
	fma.rn.f32 	%f395, %f394, %f392, 0f3E0F2955;
	fma.rn.f32 	%f396, %f395, %f392, 0fBE2AD8B9;
	fma.rn.f32 	%f397, %f396, %f392, 0f3E4CED0B;
	fma.rn.f32 	%f398, %f397, %f392, 0fBE7FFF22;
	fma.rn.f32 	%f399, %f398, %f392, 0f3EAAAA78;
	fma.rn.f32 	%f400, %f399, %f392, 0fBF000000;
	mul.f32 	%f401, %f392, %f400;
	fma.rn.f32 	%f402, %f401, %f392, %f392;
	fma.rn.f32 	%f403, %f391, 0f3F317218, %f402;
	setp.gt.u32 	%p28, %r980, 2139095039;
	fma.rn.f32 	%f404, %f387, 0f7F800000, 0f7F800000;
	selp.f32 	%f405, %f404, %f403, %p28;
	setp.eq.f32 	%p29, %f387, 0f00000000;
	selp.f32 	%f406, 0fFF800000, %f405, %p29;
	add.f32 	%f407, %f385, %f406;
	mul.f32 	%f408, %f3, %f407;
	fma.rn.f32 	%f409, %f3460, %f383, %f408;
	setp.geu.f32 	%p30, %f382, %f409;
	mov.u32 	%r3119, %r3169;
	mov.u32 	%r3121, %r3171;
	@%p30 bra 	$L__BB0_2;
$L__BB0_28:
	mul.f32 	%f13, %f3, %f11;
	add.f32 	%f14, %f3476, 0fBEAAAAAB;
	mul.f32 	%f410, %f14, 0f41100000;
	sqrt.rn.f32 	%f411, %f410;
	rcp.rn.f32 	%f15, %f411;
$L__BB0_29:
	setp.eq.s32 	%p31, %r3170, 1;
	mov.b32 	%r3170, 0;
	mov.f32 	%f3463, %f3461;
	@%p31 bra 	$L__BB0_43;
	mov.b32 	%r3187, 3;
	setp.eq.s32 	%p32, %r3169, 1;
	mov.u32 	%r3185, %r3172;
	mov.u32 	%r3186, %r3173;
	@%p32 bra 	$L__BB0_42;
	setp.eq.s32 	%p33, %r3169, 2;
	@%p33 bra 	$L__BB0_38;
	setp.ne.s32 	%p34, %r3169, 3;
	@%p34 bra 	$L__BB0_37;
	add.s32 	%r3178, %r3178, 1;
	setp.ne.s32 	%p35, %r3178, 0;
	@%p35 bra 	$L__BB0_36;
	add.s32 	%r3177, %r3177, 1;
	setp.ne.s32 	%p36, %r3177, 0;
	@%p36 bra 	$L__BB0_36;
	add.s32 	%r3176, %r3176, 1;
	setp.eq.s32 	%p37, %r3176, 0;
	selp.u32 	%r987, 1, 0, %p37;
	add.s32 	%r3175, %r3175, %r987;
	mov.b32 	%r3177, 0;
$L__BB0_36:
	mov.b32 	%r989, -766435501;
	mul.hi.u32 	%r990, %r989, %r3178;
	mul.lo.s32 	%r991, %r3178, -766435501;
	mov.b32 	%r992, -845247145;
	mul.hi.u32 	%r993, %r992, %r3176;
	mul.lo.s32 	%r994, %r3176, -845247145;
	xor.b32  	%r995, %r993, %r2;
	xor.b32  	%r996, %r995, %r3177;
	xor.b32  	%r997, %r990, %r3;
	xor.b32  	%r998, %r997, %r3175;
	mul.hi.u32 	%r999, %r989, %r996;
	mul.lo.s32 	%r1000, %r996, -766435501;
	mul.hi.u32 	%r1001, %r992, %r998;
	mul.lo.s32 	%r1002, %r998, -845247145;
	xor.b32  	%r1003, %r994, %r1001;
	xor.b32  	%r1004, %r1003, %r5;
	xor.b32  	%r1005, %r991, %r999;
	xor.b32  	%r1006, %r1005, %r6;
	mul.hi.u32 	%r1007, %r989, %r1004;
	mul.lo.s32 	%r1008, %r1004, -766435501;
	mul.hi.u32 	%r1009, %r992, %r1006;
	mul.lo.s32 	%r1010, %r1006, -845247145;
	xor.b32  	%r1011, %r1002, %r1009;
	xor.b32  	%r1012, %r1011, %r7;
	xor.b32  	%r1013, %r1000, %r1007;
	xor.b32  	%r1014, %r1013, %r8;
	mul.hi.u32 	%r1015, %r989, %r1012;
	mul.lo.s32 	%r1016, %r1012, -766435501;
	mul.hi.u32 	%r1017, %r992, %r1014;
	mul.lo.s32 	%r1018, %r1014, -845247145;
	xor.b32  	%r1019, %r1010, %r1017;
	xor.b32  	%r1020, %r1019, %r9;
	xor.b32  	%r1021, %r1008, %r1015;
	xor.b32  	%r1022, %r1021, %r10;
	mul.hi.u32 	%r1023, %r989, %r1020;
	mul.lo.s32 	%r1024, %r1020, -766435501;
	mul.hi.u32 	%r1025, %r992, %r1022;
	mul.lo.s32 	%r1026, %r1022, -845247145;
	xor.b32  	%r1027, %r1018, %r1025;
	xor.b32  	%r1028, %r1027, %r11;
	xor.b32  	%r1029, %r1016, %r1023;
	xor.b32  	%r1030, %r1029, %r12;
	mul.hi.u32 	%r1031, %r989, %r1028;
	mul.lo.s32 	%r1032, %r1028, -766435501;
	mul.hi.u32 	%r1033, %r992, %r1030;
	mul.lo.s32 	%r1034, %r1030, -845247145;
	xor.b32  	%r1035, %r1026, %r1033;
	xor.b32  	%r1036, %r1035, %r13;
	xor.b32  	%r1037, %r1024, %r1031;
	xor.b32  	%r1038, %r1037, %r14;
	mul.hi.u32 	%r1039, %r989, %r1036;
	mul.lo.s32 	%r1040, %r1036, -766435501;
	mul.hi.u32 	%r1041, %r992, %r1038;
	mul.lo.s32 	%r1042, %r1038, -845247145;
	xor.b32  	%r1043, %r1034, %r1041;
	xor.b32  	%r1044, %r1043, %r15;
	xor.b32  	%r1045, %r1032, %r1039;
	xor.b32  	%r1046, %r1045, %r16;
	mul.hi.u32 	%r1047, %r989, %r1044;
	mul.lo.s32 	%r1048, %r1044, -766435501;
	mul.hi.u32 	%r1049, %r992, %r1046;
	mul.lo.s32 	%r1050, %r1046, -845247145;
	xor.b32  	%r1051, %r1042, %r1049;
	xor.b32  	%r1052, %r1051, %r17;
	xor.b32  	%r1053, %r1040, %r1047;
	xor.b32  	%r1054, %r1053, %r18;
	mul.hi.u32 	%r1055, %r989, %r1052;
	mul.lo.s32 	%r1056, %r1052, -766435501;
	mul.hi.u32 	%r1057, %r992, %r1054;
	mul.lo.s32 	%r1058, %r1054, -845247145;
	xor.b32  	%r1059, %r1050, %r1057;
	xor.b32  	%r1060, %r1059, %r19;
	xor.b32  	%r1061, %r1048, %r1055;
	xor.b32  	%r1062, %r1061, %r20;
	mul.hi.u32 	%r1063, %r989, %r1060;
	mul.lo.s32 	%r121, %r1060, -766435501;
	mul.hi.u32 	%r1064, %r992, %r1062;
	mul.lo.s32 	%r3173, %r1062, -845247145;
	xor.b32  	%r1065, %r1058, %r1064;
	xor.b32  	%r3185, %r1065, %r21;
	xor.b32  	%r1066, %r1056, %r1063;
	xor.b32  	%r3172, %r1066, %r22;
	mov.b32 	%r3187, 1;
	mov.u32 	%r3186, %r3171;
	mov.u32 	%r3171, %r121;
	mov.u32 	%r3174, %r3185;
	bra.uni 	$L__BB0_42;
$L__BB0_37:
	add.s32 	%r3187, %r3169, 2;
	setp.eq.s32 	%p41, %r3169, 0;
	selp.b32 	%r3185, %r3173, %r3174, %p41;
	mov.u32 	%r3186, %r3174;
	bra.uni 	$L__BB0_42;
$L__BB0_38:
	add.s32 	%r3178, %r3178, 1;
	setp.ne.s32 	%p38, %r3178, 0;
	@%p38 bra 	$L__BB0_41;
	add.s32 	%r3177, %r3177, 1;
	setp.ne.s32 	%p39, %r3177, 0;
	@%p39 bra 	$L__BB0_41;
	add.s32 	%r3176, %r3176, 1;
	setp.eq.s32 	%p40, %r3176, 0;
	selp.u32 	%r1068, 1, 0, %p40;
	add.s32 	%r3175, %r3175, %r1068;
	mov.b32 	%r3177, 0;
$L__BB0_41:
	mov.b32 	%r1070, -766435501;
	mul.hi.u32 	%r1071, %r1070, %r3178;
	mul.lo.s32 	%r1072, %r3178, -766435501;
	mov.b32 	%r1073, -845247145;
	mul.hi.u32 	%r1074, %r1073, %r3176;
	mul.lo.s32 	%r1075, %r3176, -845247145;
	xor.b32  	%r1076, %r1074, %r2;
	xor.b32  	%r1077, %r1076, %r3177;
	xor.b32  	%r1078, %r1071, %r3;
	xor.b32  	%r1079, %r1078, %r3175;
	mul.hi.u32 	%r1080, %r1070, %r1077;
	mul.lo.s32 	%r1081, %r1077, -766435501;
	mul.hi.u32 	%r1082, %r1073, %r1079;
	mul.lo.s32 	%r1083, %r1079, -845247145;
	xor.b32  	%r1084, %r1075, %r1082;
	xor.b32  	%r1085, %r1084, %r5;
	xor.b32  	%r1086, %r1072, %r1080;
	xor.b32  	%r1087, %r1086, %r6;
	mul.hi.u32 	%r1088, %r1070, %r1085;
	mul.lo.s32 	%r1089, %r1085, -766435501;
	mul.hi.u32 	%r1090, %r1073, %r1087;
	mul.lo.s32 	%r1091, %r1087, -845247145;
	xor.b32  	%r1092, %r1083, %r1090;
	xor.b32  	%r1093, %r1092, %r7;
	xor.b32  	%r1094, %r1081, %r1088;
	xor.b32  	%r1095, %r1094, %r8;
	mul.hi.u32 	%r1096, %r1070, %r1093;
	mul.lo.s32 	%r1097, %r1093, -766435501;
	mul.hi.u32 	%r1098, %r1073, %r1095;
	mul.lo.s32 	%r1099, %r1095, -845247145;
	xor.b32  	%r1100, %r1091, %r1098;
	xor.b32  	%r1101, %r1100, %r9;
	xor.b32  	%r1102, %r1089, %r1096;
	xor.b32  	%r1103, %r1102, %r10;
	mul.hi.u32 	%r1104, %r1070, %r1101;
	mul.lo.s32 	%r1105, %r1101, -766435501;
	mul.hi.u32 	%r1106, %r1073, %r1103;
	mul.lo.s32 	%r1107, %r1103, -845247145;
	xor.b32  	%r1108, %r1099, %r1106;
	xor.b32  	%r1109, %r1108, %r11;
	xor.b32  	%r1110, %r1097, %r1104;
	xor.b32  	%r1111, %r1110, %r12;
	mul.hi.u32 	%r1112, %r1070, %r1109;
	mul.lo.s32 	%r1113, %r1109, -766435501;
	mul.hi.u32 	%r1114, %r1073, %r1111;
	mul.lo.s32 	%r1115, %r1111, -845247145;
	xor.b32  	%r1116, %r1107, %r1114;
	xor.b32  	%r1117, %r1116, %r13;
	xor.b32  	%r1118, %r1105, %r1112;
	xor.b32  	%r1119, %r1118, %r14;
	mul.hi.u32 	%r1120, %r1070, %r1117;
	mul.lo.s32 	%r1121, %r1117, -766435501;
	mul.hi.u32 	%r1122, %r1073, %r1119;
	mul.lo.s32 	%r1123, %r1119, -845247145;
	xor.b32  	%r1124, %r1115, %r1122;
	xor.b32  	%r1125, %r1124, %r15;
	xor.b32  	%r1126, %r1113, %r1120;
	xor.b32  	%r1127, %r1126, %r16;
	mul.hi.u32 	%r1128, %r1070, %r1125;
	mul.lo.s32 	%r1129, %r1125, -766435501;
	mul.hi.u32 	%r1130, %r1073, %r1127;
	mul.lo.s32 	%r1131, %r1127, -845247145;
	xor.b32  	%r1132, %r1123, %r1130;
	xor.b32  	%r1133, %r1132, %r17;
	xor.b32  	%r1134, %r1121, %r1128;
	xor.b32  	%r1135, %r1134, %r18;
	mul.hi.u32 	%r1136, %r1070, %r1133;
	mul.lo.s32 	%r1137, %r1133, -766435501;
	mul.hi.u32 	%r1138, %r1073, %r1135;
	mul.lo.s32 	%r1139, %r1135, -845247145;
	xor.b32  	%r1140, %r1131, %r1138;
	xor.b32  	%r1141, %r1140, %r19;
	xor.b32  	%r1142, %r1129, %r1136;
	xor.b32  	%r1143, %r1142, %r20;
	mul.hi.u32 	%r1144, %r1070, %r1141;
	mul.lo.s32 	%r134, %r1141, -766435501;
	mul.hi.u32 	%r1145, %r1073, %r1143;
	mul.lo.s32 	%r3173, %r1143, -845247145;
	xor.b32  	%r1146, %r1139, %r1145;
	xor.b32  	%r3174, %r1146, %r21;
	xor.b32  	%r1147, %r1137, %r1144;
	xor.b32  	%r137, %r1147, %r22;
	mov.b32 	%r3187, 0;
	mov.u32 	%r3185, %r3171;
	mov.u32 	%r3186, %r3172;
	mov.u32 	%r3171, %r134;
	mov.u32 	%r3172, %r137;
$L__BB0_42:
	cvt.rn.f32.u32 	%f412, %r3186;
	fma.rn.f32 	%f413, %f412, 0f2F800000, 0f2F000000;
	cvt.rn.f32.u32 	%f414, %r3185;
	fma.rn.f32 	%f415, %f414, 0f30C90FDB, 0f30490FDB;
	setp.lt.f32 	%p42, %f413, 0f00800000;
	mul.f32 	%f416, %f413, 0f4B000000;
	selp.f32 	%f417, %f416, %f413, %p42;
	selp.f32 	%f418, 0fC1B80000, 0f00000000, %p42;
	mov.b32 	%r1149, %f417;
	add.s32 	%r1150, %r1149, -1059760811;
	and.b32  	%r1151, %r1150, -8388608;
	sub.s32 	%r1152, %r1149, %r1151;
	mov.b32 	%f419, %r1152;
	cvt.rn.f32.s32 	%f420, %r1151;
	fma.rn.f32 	%f421, %f420, 0f34000000, %f418;
	add.f32 	%f422, %f419, 0fBF800000;
	fma.rn.f32 	%f423, %f422, 0fBE055027, 0f3E1039F6;
	fma.rn.f32 	%f424, %f423, %f422, 0fBDF8CDCC;
	fma.rn.f32 	%f425, %f424, %f422, 0f3E0F2955;
	fma.rn.f32 	%f426, %f425, %f422, 0fBE2AD8B9;
	fma.rn.f32 	%f427, %f426, %f422, 0f3E4CED0B;
	fma.rn.f32 	%f428, %f427, %f422, 0fBE7FFF22;
	fma.rn.f32 	%f429, %f428, %f422, 0f3EAAAA78;
	fma.rn.f32 	%f430, %f429, %f422, 0fBF000000;
	mul.f32 	%f431, %f422, %f430;
	fma.rn.f32 	%f432, %f431, %f422, %f422;
	fma.rn.f32 	%f433, %f421, 0f3F317218, %f432;
	setp.gt.u32 	%p43, %r1149, 2139095039;
	fma.rn.f32 	%f434, %f417, 0f7F800000, 0f7F800000;
	selp.f32 	%f435, %f434, %f433, %p43;
	setp.eq.f32 	%p44, %f417, 0f00000000;
	mul.f32 	%f436, %f435, 0fC0000000;
	selp.f32 	%f437, 0f7F800000, %f436, %p44;
	sqrt.rn.f32 	%f438, %f437;
	sin.approx.f32 	%f439, %f415;
	cos.approx.f32 	%f440, %f415;
	mul.f32 	%f3463, %f438, %f439;
	mul.f32 	%f3461, %f438, %f440;
	mov.b32 	%r3170, 1;
	mov.u32 	%r3169, %r3187;
$L__BB0_43:
	fma.rn.f32 	%f21, %f15, %f3463, 0f3F800000;
	setp.le.f32 	%p45, %f21, 0f00000000;
	@%p45 bra 	$L__BB0_29;
	mul.f32 	%f441, %f21, %f21;
	mul.f32 	%f22, %f21, %f441;
	mov.b32 	%r3219, 2;
	setp.eq.s32 	%p46, %r3169, 1;
	mov.u32 	%r3209, %r3173;
	mov.u32 	%r3221, %r3171;
	@%p46 bra 	$L__BB0_53;
	setp.eq.s32 	%p47, %r3169, 3;
	@%p47 bra 	$L__BB0_49;
	setp.ne.s32 	%p48, %r3169, 2;
	@%p48 bra 	$L__BB0_48;
	mov.b32 	%r3219, 3;
	mov.u32 	%r3209, %r3172;
	mov.u32 	%r3221, %r3171;
	bra.uni 	$L__BB0_53;
$L__BB0_48:
	add.s32 	%r3219, %r3169, 1;
	mov.u32 	%r3209, %r3174;
	mov.u32 	%r3221, %r3171;
	bra.uni 	$L__BB0_53;
$L__BB0_49:
	add.s32 	%r3178, %r3178, 1;
	setp.ne.s32 	%p49, %r3178, 0;
	@%p49 bra 	$L__BB0_52;
	add.s32 	%r3177, %r3177, 1;
	setp.ne.s32 	%p50, %r3177, 0;
	@%p50 bra 	$L__BB0_52;
	add.s32 	%r3176, %r3176, 1;
	setp.eq.s32 	%p51, %r3176, 0;
	selp.u32 	%r1155, 1, 0, %p51;
	add.s32 	%r3175, %r3175, %r1155;
	mov.b32 	%r3177, 0;
$L__BB0_52:
	mov.b32 	%r1157, -766435501;
	mul.hi.u32 	%r1158, %r1157, %r3178;
	mul.lo.s32 	%r1159, %r3178, -766435501;
	mov.b32 	%r1160, -845247145;
	mul.hi.u32 	%r1161, %r1160, %r3176;
	mul.lo.s32 	%r1162, %r3176, -845247145;
	xor.b32  	%r1163, %r1161, %r2;
	xor.b32  	%r1164, %r1163, %r3177;
	xor.b32  	%r1165, %r1158, %r3;
	xor.b32  	%r1166, %r1165, %r3175;
	mul.hi.u32 	%r1167, %r1157, %r1164;
	mul.lo.s32 	%r1168, %r1164, -766435501;
	mul.hi.u32 	%r1169, %r1160, %r1166;
	mul.lo.s32 	%r1170, %r1166, -845247145;
	xor.b32  	%r1171, %r1162, %r1169;
	xor.b32  	%r1172, %r1171, %r5;
	xor.b32  	%r1173, %r1159, %r1167;
	xor.b32  	%r1174, %r1173, %r6;
	mul.hi.u32 	%r1175, %r1157, %r1172;
	mul.lo.s32 	%r1176, %r1172, -766435501;
	mul.hi.u32 	%r1177, %r1160, %r1174;
	mul.lo.s32 	%r1178, %r1174, -845247145;
	xor.b32  	%r1179, %r1170, %r1177;
	xor.b32  	%r1180, %r1179, %r7;
	xor.b32  	%r1181, %r1168, %r1175;
	xor.b32  	%r1182, %r1181, %r8;
	mul.hi.u32 	%r1183, %r1157, %r1180;
	mul.lo.s32 	%r1184, %r1180, -766435501;
	mul.hi.u32 	%r1185, %r1160, %r1182;
	mul.lo.s32 	%r1186, %r1182, -845247145;
	xor.b32  	%r1187, %r1178, %r1185;
	xor.b32  	%r1188, %r1187, %r9;
	xor.b32  	%r1189, %r1176, %r1183;
	xor.b32  	%r1190, %r1189, %r10;
	mul.hi.u32 	%r1191, %r1157, %r1188;
	mul.lo.s32 	%r1192, %r1188, -766435501;
	mul.hi.u32 	%r1193, %r1160, %r1190;
	mul.lo.s32 	%r1194, %r1190, -845247145;
	xor.b32  	%r1195, %r1186, %r1193;
	xor.b32  	%r1196, %r1195, %r11;
	xor.b32  	%r1197, %r1184, %r1191;
	xor.b32  	%r1198, %r1197, %r12;
	mul.hi.u32 	%r1199, %r1157, %r1196;
	mul.lo.s32 	%r1200, %r1196, -766435501;
	mul.hi.u32 	%r1201, %r1160, %r1198;
	mul.lo.s32 	%r1202, %r1198, -845247145;
	xor.b32  	%r1203, %r1194, %r1201;
	xor.b32  	%r1204, %r1203, %r13;
	xor.b32  	%r1205, %r1192, %r1199;
	xor.b32  	%r1206, %r1205, %r14;
	mul.hi.u32 	%r1207, %r1157, %r1204;
	mul.lo.s32 	%r1208, %r1204, -766435501;
	mul.hi.u32 	%r1209, %r1160, %r1206;
	mul.lo.s32 	%r1210, %r1206, -845247145;
	xor.b32  	%r1211, %r1202, %r1209;
	xor.b32  	%r1212, %r1211, %r15;
	xor.b32  	%r1213, %r1200, %r1207;
	xor.b32  	%r1214, %r1213, %r16;
	mul.hi.u32 	%r1215, %r1157, %r1212;
	mul.lo.s32 	%r1216, %r1212, -766435501;
	mul.hi.u32 	%r1217, %r1160, %r1214;
	mul.lo.s32 	%r1218, %r1214, -845247145;
	xor.b32  	%r1219, %r1210, %r1217;
	xor.b32  	%r1220, %r1219, %r17;
	xor.b32  	%r1221, %r1208, %r1215;
	xor.b32  	%r1222, %r1221, %r18;
	mul.hi.u32 	%r1223, %r1157, %r1220;
	mul.lo.s32 	%r1224, %r1220, -766435501;
	mul.hi.u32 	%r1225, %r1160, %r1222;
	mul.lo.s32 	%r1226, %r1222, -845247145;
	xor.b32  	%r1227, %r1218, %r1225;
	xor.b32  	%r1228, %r1227, %r19;
	xor.b32  	%r1229, %r1216, %r1223;
	xor.b32  	%r1230, %r1229, %r20;
	mul.hi.u32 	%r1231, %r1157, %r1228;
	mul.lo.s32 	%r3221, %r1228, -766435501;
	mul.hi.u32 	%r1232, %r1160, %r1230;
	mul.lo.s32 	%r3173, %r1230, -845247145;
	xor.b32  	%r1233, %r1226, %r1232;
	xor.b32  	%r3174, %r1233, %r21;
	xor.b32  	%r1234, %r1224, %r1231;
	xor.b32  	%r3172, %r1234, %r22;
	mov.b32 	%r3219, 0;
	mov.u32 	%r3209, %r3171;
$L__BB0_53:
	cvt.rn.f32.u32 	%f442, %r3209;
	fma.rn.f32 	%f23, %f442, 0f2F800000, 0f2F000000;
	mul.f32 	%f443, %f3463, 0fBD0793DE;
	mul.f32 	%f444, %f3463, %f443;
	mul.f32 	%f445, %f3463, %f444;
	fma.rn.f32 	%f446, %f3463, %f445, 0f3F800000;
	setp.lt.f32 	%p52, %f23, %f446;
	@%p52 bra 	$L__BB0_55;
	setp.lt.f32 	%p53, %f23, 0f00800000;
	mul.f32 	%f447, %f23, 0f4B000000;
	selp.f32 	%f448, %f447, %f23, %p53;
	selp.f32 	%f449, 0fC1B80000, 0f00000000, %p53;
	mov.b32 	%r1236, %f448;
	add.s32 	%r1237, %r1236, -1059760811;
	and.b32  	%r1238, %r1237, -8388608;
	sub.s32 	%r1239, %r1236, %r1238;
	mov.b32 	%f450, %r1239;
	cvt.rn.f32.s32 	%f451, %r1238;
	fma.rn.f32 	%f452, %f451, 0f34000000, %f449;
	add.f32 	%f453, %f450, 0fBF800000;
	fma.rn.f32 	%f454, %f453, 0fBE055027, 0f3E1039F6;
	fma.rn.f32 	%f455, %f454, %f453, 0fBDF8CDCC;
	fma.rn.f32 	%f456, %f455, %f453, 0f3E0F2955;
	fma.rn.f32 	%f457, %f456, %f453, 0fBE2AD8B9;
	fma.rn.f32 	%f458, %f457, %f453, 0f3E4CED0B;
	fma.rn.f32 	%f459, %f458, %f453, 0fBE7FFF22;
	fma.rn.f32 	%f460, %f459, %f453, 0f3EAAAA78;
	fma.rn.f32 	%f461, %f460, %f453, 0fBF000000;
	mul.f32 	%f462, %f453, %f461;
	fma.rn.f32 	%f463, %f462, %f453, %f453;
	fma.rn.f32 	%f464, %f452, 0f3F317218, %f463;
	setp.gt.u32 	%p54, %r1236, 2139095039;
	fma.rn.f32 	%f465, %f448, 0f7F800000, 0f7F800000;
	selp.f32 	%f466, %f465, %f464, %p54;
	setp.eq.f32 	%p55, %f448, 0f00000000;
	selp.f32 	%f467, 0fFF800000, %f466, %p55;
	mul.f32 	%f468, %f3463, 0f3F000000;
	mov.f32 	%f469, 0f3F800000;
	sub.f32 	%f470, %f469, %f22;
	setp.lt.f32 	%p56, %f22, 0f00800000;
	mul.f32 	%f471, %f22, 0f4B000000;
	selp.f32 	%f472, %f471, %f22, %p56;
	selp.f32 	%f473, 0fC1B80000, 0f00000000, %p56;
	mov.b32 	%r1240, %f472;
	add.s32 	%r1241, %r1240, -1059760811;
	and.b32  	%r1242, %r1241, -8388608;
	sub.s32 	%r1243, %r1240, %r1242;
	mov.b32 	%f474, %r1243;
	cvt.rn.f32.s32 	%f475, %r1242;
	fma.rn.f32 	%f476, %f475, 0f34000000, %f473;
	add.f32 	%f477, %f474, 0fBF800000;
	fma.rn.f32 	%f478, %f477, 0fBE055027, 0f3E1039F6;
	fma.rn.f32 	%f479, %f478, %f477, 0fBDF8CDCC;
	fma.rn.f32 	%f480, %f479, %f477, 0f3E0F2955;
	fma.rn.f32 	%f481, %f480, %f477, 0fBE2AD8B9;
	fma.rn.f32 	%f482, %f481, %f477, 0f3E4CED0B;
	fma.rn.f32 	%f483, %f482, %f477, 0fBE7FFF22;
	fma.rn.f32 	%f484, %f483, %f477, 0f3EAAAA78;
	fma.rn.f32 	%f485, %f484, %f477, 0fBF000000;
	mul.f32 	%f486, %f477, %f485;
	fma.rn.f32 	%f487, %f486, %f477, %f477;
	fma.rn.f32 	%f488, %f476, 0f3F317218, %f487;
	setp.gt.u32 	%p57, %r1240, 2139095039;
	fma.rn.f32 	%f489, %f472, 0f7F800000, 0f7F800000;
	selp.f32 	%f490, %f489, %f488, %p57;
	setp.eq.f32 	%p58, %f472, 0f00000000;
	selp.f32 	%f491, 0fFF800000, %f490, %p58;
	add.f32 	%f492, %f470, %f491;
	mul.f32 	%f493, %f14, %f492;
	fma.rn.f32 	%f494, %f3463, %f468, %f493;
	setp.geu.f32 	%p59, %f467, %f494;
	mov.u32 	%r3169, %r3219;
	mov.u32 	%r3171, %r3221;
	@%p59 bra 	$L__BB0_29;
$L__BB0_55:
	ld.param.u64 	%rd52, [beta4_forward_kernel_param_2];
	shl.b32 	%r1244, %r1, 2;
	fma.rn.f32 	%f495, %f14, %f22, %f13;
	div.rn.f32 	%f24, %f13, %f495;
	cvta.to.global.u64 	%rd12, %rd52;
	mul.wide.s32 	%rd13, %r1244, 4;
	add.s64 	%rd14, %rd12, %rd13;
	st.global.f32 	[%rd14], %f24;
	abs.f32 	%f25, %f3472;
	setp.ltu.f32 	%p60, %f25, 0f40400000;
	@%p60 bra 	$L__BB0_59;
	setp.ltu.f32 	%p61, %f25, 0f40F9999A;
	@%p61 bra 	$L__BB0_58;
	rcp.approx.ftz.f32 	%f496, %f25;
	mul.f32 	%f497, %f496, %f496;
	fma.rn.f32 	%f498, %f497, 0f3A4BE755, 0fBB360953;
	fma.rn.f32 	%f499, %f498, %f497, 0f3DAAAAA3;
	fma.rn.f32 	%f500, %f499, %f496, 0f3F6B3F8E;
	mov.b32 	%r1245, %f25;
	add.s32 	%r1246, %r1245, -1059760811;
	and.b32  	%r1247, %r1246, -8388608;
	sub.s32 	%r1248, %r1245, %r1247;
	mov.b32 	%f501, %r1248;
	cvt.rn.f32.s32 	%f502, %r1247;
	fma.rn.f32 	%f503, %f502, 0f34000000, 0f00000000;
	add.f32 	%f504, %f501, 0fBF800000;
	fma.rn.f32 	%f505, %f504, 0fBE055027, 0f3E1039F6;
	fma.rn.f32 	%f506, %f505, %f504, 0fBDF8CDCC;
	fma.rn.f32 	%f507, %f506, %f504, 0f3E0F2955;
	fma.rn.f32 	%f508, %f507, %f504, 0fBE2AD8B9;
	fma.rn.f32 	%f509, %f508, %f504, 0f3E4CED0B;
	fma.rn.f32 	%f510, %f509, %f504, 0fBE7FFF22;
	fma.rn.f32 	%f511, %f510, %f504, 0f3EAAAA78;
	fma.rn.f32 	%f512, %f511, %f504, 0fBF000000;
	mul.f32 	%f513, %f504, %f512;
	fma.rn.f32 	%f514, %f513, %f504, %f504;
	fma.rn.f32 	%f515, %f503, 0f3F317218, %f514;
	setp.gt.u32 	%p62, %r1245, 2139095039;
	fma.rn.f32 	%f516, %f25, 0f7F800000, 0f7F800000;
	selp.f32 	%f517, %f516, %f515, %p62;
	mul.f32 	%f518, %f517, 0f3F000000;
	add.f32 	%f519, %f25, 0fBF000000;
	mul.rn.f32 	%f520, %f518, %f519;
	sub.f32 	%f521, %f520, %f25;
	add.rn.f32 	%f522, %f520, %f500;
	add.f32 	%f523, %f521, %f522;
	setp.eq.f32 	%p63, %f25, 0f7F800000;
	selp.f32 	%f3464, 0f7F800000, %f523, %p63;
	bra.uni 	$L__BB0_64;
$L__BB0_58:
	add.f32 	%f524, %f25, 0fC0400000;
	fma.rn.f32 	%f525, %f524, 0fC43B38FB, 0fC640F6F8;
	fma.rn.f32 	%f526, %f525, %f524, 0fC7206560;
	fma.rn.f32 	%f527, %f526, %f524, 0fC73CB6AA;
	fma.rn.f32 	%f528, %f527, %f524, 0fC80BAE5A;
	add.f32 	%f529, %f524, 0fC381A020;
	fma.rn.f32 	%f530, %f529, %f524, 0fC62864B8;
	fma.rn.f32 	%f531, %f530, %f524, 0fC7B50686;
	fma.rn.f32 	%f532, %f531, %f524, 0fC8498465;
	rcp.approx.ftz.f32 	%f533, %f532;
	fma.rn.f32 	%f3464, %f528, %f533, %f524;
	bra.uni 	$L__BB0_64;
$L__BB0_59:
	setp.ltu.f32 	%p64, %f25, 0f3FC00000;
	@%p64 bra 	$L__BB0_61;
	add.f32 	%f534, %f25, 0fC0000000;
	fma.rn.f32 	%f535, %f534, 0f385007FA, 0fB967A002;
	fma.rn.f32 	%f536, %f535, %f534, 0f3A0DE6FC;
	fma.rn.f32 	%f537, %f536, %f534, 0fBA9DE0E2;
	fma.rn.f32 	%f538, %f537, %f534, 0f3B3D05B7;
	fma.rn.f32 	%f539, %f538, %f534, 0fBBF1EB10;
	fma.rn.f32 	%f540, %f539, %f534, 0f3CA89A28;
	fma.rn.f32 	%f541, %f540, %f534, 0fBD89F01A;
	fma.rn.f32 	%f542, %f541, %f534, 0f3EA51A66;
	fma.rn.f32 	%f543, %f542, %f534, 0f3ED87730;
	mul.f32 	%f3464, %f534, %f543;
	bra.uni 	$L__BB0_64;
$L__BB0_61:
	setp.ltu.f32 	%p65, %f25, 0f3F333333;
	@%p65 bra 	$L__BB0_63;
	mov.f32 	%f544, 0f3F800000;
	sub.f32 	%f545, %f544, %f25;
	fma.rn.f32 	%f546, %f545, 0f3D3BEF76, 0f3DD47577;
	fma.rn.f32 	%f547, %f546, %f545, 0f3DFB8079;
	fma.rn.f32 	%f548, %f547, %f545, 0f3E0295B5;
	fma.rn.f32 	%f549, %f548, %f545, 0f3E12A765;
	fma.rn.f32 	%f550, %f549, %f545, 0f3E2D6867;
	fma.rn.f32 	%f551, %f550, %f545, 0f3E5462BF;
	fma.rn.f32 	%f552, %f551, %f545, 0f3E8A8A72;
	fma.rn.f32 	%f553, %f552, %f545, 0f3ECD26A4;
	fma.rn.f32 	%f554, %f553, %f545, 0f3F528D32;
	fma.rn.f32 	%f555, %f554, %f545, 0f3F13C468;
	mul.f32 	%f3464, %f545, %f555;
	bra.uni 	$L__BB0_64;
$L__BB0_63:
	fma.rn.f32 	%f556, %f25, 0f3B6B1C86, 0fBBB34878;
	fma.rn.f32 	%f557, %f556, %f25, 0fBD36CAEF;
	fma.rn.f32 	%f558, %f557, %f25, 0f3E2B5555;
	fma.rn.f32 	%f559, %f558, %f25, 0fBD2C96C7;
	fma.rn.f32 	%f560, %f559, %f25, 0fBF27E6EB;
	fma.rn.f32 	%f561, %f560, %f25, 0f3F13C463;
	mul.f32 	%f562, %f25, %f561;
	fma.rn.f32 	%f563, %f562, %f25, %f25;
	setp.lt.f32 	%p66, %f563, 0f00800000;
	mul.f32 	%f564, %f563, 0f4B000000;
	selp.f32 	%f565, %f564, %f563, %p66;
	selp.f32 	%f566, 0fC1B80000, 0f00000000, %p66;
	mov.b32 	%r1249, %f565;
	add.s32 	%r1250, %r1249, -1059760811;
	and.b32  	%r1251, %r1250, -8388608;
	sub.s32 	%r1252, %r1249, %r1251;
	mov.b32 	%f567, %r1252;
	cvt.rn.f32.s32 	%f568, %r1251;
	fma.rn.f32 	%f569, %f568, 0f34000000, %f566;
	add.f32 	%f570, %f567, 0fBF800000;
	fma.rn.f32 	%f571, %f570, 0fBE055027, 0f3E1039F6;
	fma.rn.f32 	%f572, %f571, %f570, 0fBDF8CDCC;
	fma.rn.f32 	%f573, %f572, %f570, 0f3E0F2955;
	fma.rn.f32 	%f574, %f573, %f570, 0fBE2AD8B9;
	fma.rn.f32 	%f575, %f574, %f570, 0f3E4CED0B;
	fma.rn.f32 	%f576, %f575, %f570, 0fBE7FFF22;
	fma.rn.f32 	%f577, %f576, %f570, 0f3EAAAA78;
	fma.rn.f32 	%f578, %f577, %f570, 0fBF000000;
	mul.f32 	%f579, %f570, %f578;
	fma.rn.f32 	%f580, %f579, %f570, %f570;
	fma.rn.f32 	%f581, %f569, 0f3F317218, %f580;
	setp.gt.u32 	%p67, %r1249, 2139095039;
	fma.rn.f32 	%f582, %f565, 0f7F800000, 0f7F800000;
	selp.f32 	%f583, %f582, %f581, %p67;
	setp.eq.f32 	%p68, %f565, 0f00000000;
	neg.f32 	%f584, %f583;
	selp.f32 	%f3464, 0f7F800000, %f584, %p68;
$L__BB0_64:
	setp.ge.f32 	%p69, %f3472, 0f00000000;
	mov.f32 	%f3465, %f3464;
	@%p69 bra 	$L__BB0_69;
	cvt.rmi.f32.f32 	%f586, %f25;
	setp.eq.f32 	%p70, %f25, %f586;
	mov.f32 	%f3465, 0f7F800000;
	@%p70 bra 	$L__BB0_69;
	setp.geu.f32 	%p71, %f25, 0f1FEC1E4A;
	@%p71 bra 	$L__BB0_68;
	setp.lt.f32 	%p77, %f25, 0f00800000;
	mul.f32 	%f629, %f25, 0f4B000000;
	selp.f32 	%f630, %f629, %f25, %p77;
	selp.f32 	%f631, 0fC1B80000, 0f00000000, %p77;
	mov.b32 	%r1260, %f630;
	add.s32 	%r1261, %r1260, -1059760811;
	and.b32  	%r1262, %r1261, -8388608;
	sub.s32 	%r1263, %r1260, %r1262;
	mov.b32 	%f632, %r1263;
	cvt.rn.f32.s32 	%f633, %r1262;
	fma.rn.f32 	%f634, %f633, 0f34000000, %f631;
	add.f32 	%f635, %f632, 0fBF800000;
	fma.rn.f32 	%f636, %f635, 0fBE055027, 0f3E1039F6;
	fma.rn.f32 	%f637, %f636, %f635, 0fBDF8CDCC;
	fma.rn.f32 	%f638, %f637, %f635, 0f3E0F2955;
	fma.rn.f32 	%f639, %f638, %f635, 0fBE2AD8B9;
	fma.rn.f32 	%f640, %f639, %f635, 0f3E4CED0B;
	fma.rn.f32 	%f641, %f640, %f635, 0fBE7FFF22;
	fma.rn.f32 	%f642, %f641, %f635, 0f3EAAAA78;
	fma.rn.f32 	%f643, %f642, %f635, 0fBF000000;
	mul.f32 	%f644, %f635, %f643;
	fma.rn.f32 	%f645, %f644, %f635, %f635;
	fma.rn.f32 	%f646, %f634, 0f3F317218, %f645;
	setp.gt.u32 	%p78, %r1260, 2139095039;
	fma.rn.f32 	%f647, %f630, 0f7F800000, 0f7F800000;
	selp.f32 	%f648, %f647, %f646, %p78;
	setp.eq.f32 	%p79, %f630, 0f00000000;
	neg.f32 	%f649, %f648;
	selp.f32 	%f3465, 0f7F800000, %f649, %p79;
	bra.uni 	$L__BB0_69;
$L__BB0_68:
	add.f32 	%f587, %f25, %f25;
	cvt.rni.f32.f32 	%f588, %f587;
	cvt.rzi.s32.f32 	%r1253, %f588;
	fma.rn.f32 	%f589, %f588, 0fBF000000, %f25;
	mul.f32 	%f590, %f589, 0f40490FDB;
	mul.rn.f32 	%f591, %f590, %f590;
	and.b32  	%r1254, %r1253, 1;
	setp.eq.b32 	%p72, %r1254, 1;
	selp.f32 	%f592, 0f3F800000, %f590, %p72;
	fma.rn.f32 	%f593, %f591, %f592, 0f00000000;
	fma.rn.f32 	%f594, %f591, 0f37CBAC00, 0fBAB607ED;
	selp.f32 	%f595, %f594, 0fB94D4153, %p72;
	selp.f32 	%f596, 0f3D2AAABB, 0f3C0885E4, %p72;
	fma.rn.f32 	%f597, %f595, %f591, %f596;
	selp.f32 	%f598, 0fBEFFFFFF, 0fBE2AAAA8, %p72;
	fma.rn.f32 	%f599, %f597, %f591, %f598;
	fma.rn.f32 	%f600, %f599, %f593, %f592;
	and.b32  	%r1255, %r1253, 2;
	setp.eq.s32 	%p73, %r1255, 0;
	mov.f32 	%f601, 0f00000000;
	sub.f32 	%f602, %f601, %f600;
	selp.f32 	%f603, %f600, %f602, %p73;
	abs.f32 	%f604, %f603;
	mul.f32 	%f605, %f25, %f604;
	setp.lt.f32 	%p74, %f605, 0f00800000;
	mul.f32 	%f606, %f605, 0f4B000000;
	selp.f32 	%f607, 0fC1B80000, 0f00000000, %p74;
	selp.f32 	%f608, %f606, %f605, %p74;
	mov.b32 	%r1256, %f608;
	add.s32 	%r1257, %r1256, -1059760811;
	and.b32  	%r1258, %r1257, -8388608;
	sub.s32 	%r1259, %r1256, %r1258;
	mov.b32 	%f609, %r1259;
	cvt.rn.f32.s32 	%f610, %r1258;
	fma.rn.f32 	%f611, %f610, 0f34000000, %f607;
	add.f32 	%f612, %f609, 0fBF800000;
	fma.rn.f32 	%f613, %f612, 0fBE055027, 0f3E1039F6;
	fma.rn.f32 	%f614, %f613, %f612, 0fBDF8CDCC;
	fma.rn.f32 	%f615, %f614, %f612, 0f3E0F2955;
	fma.rn.f32 	%f616, %f615, %f612, 0fBE2AD8B9;
	fma.rn.f32 	%f617, %f616, %f612, 0f3E4CED0B;
	fma.rn.f32 	%f618, %f617, %f612, 0fBE7FFF22;
	fma.rn.f32 	%f619, %f618, %f612, 0f3EAAAA78;
	fma.rn.f32 	%f620, %f619, %f612, 0fBF000000;
	mul.f32 	%f621, %f612, %f620;
	fma.rn.f32 	%f622, %f621, %f612, %f612;
	fma.rn.f32 	%f623, %f611, 0f3F317218, %f622;
	setp.gt.u32 	%p75, %r1256, 2139095039;
	fma.rn.f32 	%f624, %f608, 0f7F800000, 0f7F800000;
	selp.f32 	%f625, %f624, %f623, %p75;
	setp.eq.f32 	%p76, %f608, 0f00000000;
	mov.f32 	%f626, 0f3F928682;
	sub.f32 	%f627, %f626, %f625;
	selp.f32 	%f628, 0f7F800000, %f627, %p76;
	sub.f32 	%f3465, %f628, %f3464;
$L__BB0_69:
	abs.f32 	%f35, %f3476;
	setp.ltu.f32 	%p80, %f35, 0f40400000;
	@%p80 bra 	$L__BB0_73;
	setp.ltu.f32 	%p81, %f35, 0f40F9999A;
	@%p81 bra 	$L__BB0_72;
	rcp.approx.ftz.f32 	%f650, %f35;
	mul.f32 	%f651, %f650, %f650;
	fma.rn.f32 	%f652, %f651, 0f3A4BE755, 0fBB360953;
	fma.rn.f32 	%f653, %f652, %f651, 0f3DAAAAA3;
	fma.rn.f32 	%f654, %f653, %f650, 0f3F6B3F8E;
	mov.b32 	%r1264, %f35;
	add.s32 	%r1265, %r1264, -1059760811;
	and.b32  	%r1266, %r1265, -8388608;
	sub.s32 	%r1267, %r1264, %r1266;
	mov.b32 	%f655, %r1267;
	cvt.rn.f32.s32 	%f656, %r1266;
	fma.rn.f32 	%f657, %f656, 0f34000000, 0f00000000;
	add.f32 	%f658, %f655, 0fBF800000;
	fma.rn.f32 	%f659, %f658, 0fBE055027, 0f3E1039F6;
	fma.rn.f32 	%f660, %f659, %f658, 0fBDF8CDCC;
	fma.rn.f32 	%f661, %f660, %f658, 0f3E0F2955;
	fma.rn.f32 	%f662, %f661, %f658, 0fBE2AD8B9;
	fma.rn.f32 	%f663, %f662, %f658, 0f3E4CED0B;
	fma.rn.f32 	%f664, %f663, %f658, 0fBE7FFF22;
	fma.rn.f32 	%f665, %f664, %f658, 0f3EAAAA78;
	fma.rn.f32 	%f666, %f665, %f658, 0fBF000000;
	mul.f32 	%f667, %f658, %f666;
	fma.rn.f32 	%f668, %f667, %f658, %f658;
	fma.rn.f32 	%f669, %f657, 0f3F317218, %f668;
	setp.gt.u32 	%p82, %r1264, 2139095039;
	fma.rn.f32 	%f670, %f35, 0f7F800000, 0f7F800000;
	selp.f32 	%f671, %f670, %f669, %p82;
	mul.f32 	%f672, %f671, 0f3F000000;
	add.f32 	%f673, %f35, 0fBF000000;
	mul.rn.f32 	%f674, %f672, %f673;
	sub.f32 	%f675, %f674, %f35;
	add.rn.f32 	%f676, %f674, %f654;
	add.f32 	%f677, %f675, %f676;
	setp.eq.f32 	%p83, %f35, 0f7F800000;
	selp.f32 	%f3466, 0f7F800000, %f677, %p83;
	bra.uni 	$L__BB0_78;
$L__BB0_72:
	add.f32 	%f678, %f35, 0fC0400000;
	fma.rn.f32 	%f679, %f678, 0fC43B38FB, 0fC640F6F8;
	fma.rn.f32 	%f680, %f679, %f678, 0fC7206560;
	fma.rn.f32 	%f681, %f680, %f678, 0fC73CB6AA;
	fma.rn.f32 	%f682, %f681, %f678, 0fC80BAE5A;
	add.f32 	%f683, %f678, 0fC381A020;
	fma.rn.f32 	%f684, %f683, %f678, 0fC62864B8;
	fma.rn.f32 	%f685, %f684, %f678, 0fC7B50686;
	fma.rn.f32 	%f686, %f685, %f678, 0fC8498465;
	rcp.approx.ftz.f32 	%f687, %f686;
	fma.rn.f32 	%f3466, %f682, %f687, %f678;
	bra.uni 	$L__BB0_78;
$L__BB0_73:
	setp.ltu.f32 	%p84, %f35, 0f3FC00000;
	@%p84 bra 	$L__BB0_75;
	add.f32 	%f688, %f35, 0fC0000000;
	fma.rn.f32 	%f689, %f688, 0f385007FA, 0fB967A002;
	fma.rn.f32 	%f690, %f689, %f688, 0f3A0DE6FC;
	fma.rn.f32 	%f691, %f690, %f688, 0fBA9DE0E2;
	fma.rn.f32 	%f692, %f691, %f688, 0f3B3D05B7;
	fma.rn.f32 	%f693, %f692, %f688, 0fBBF1EB10;
	fma.rn.f32 	%f694, %f693, %f688, 0f3CA89A28;
	fma.rn.f32 	%f695, %f694, %f688, 0fBD89F01A;
	fma.rn.f32 	%f696, %f695, %f688, 0f3EA51A66;
	fma.rn.f32 	%f697, %f696, %f688, 0f3ED87730;
	mul.f32 	%f3466, %f688, %f697;
	bra.uni 	$L__BB0_78;
$L__BB0_75:
	setp.ltu.f32 	%p85, %f35, 0f3F333333;
	@%p85 bra 	$L__BB0_77;
	mov.f32 	%f698, 0f3F800000;
	sub.f32 	%f699, %f698, %f35;
	fma.rn.f32 	%f700, %f699, 0f3D3BEF76, 0f3DD47577;
	fma.rn.f32 	%f701, %f700, %f699, 0f3DFB8079;
	fma.rn.f32 	%f702, %f701, %f699, 0f3E0295B5;
	fma.rn.f32 	%f703, %f702, %f699, 0f3E12A765;
	fma.rn.f32 	%f704, %f703, %f699, 0f3E2D6867;
	fma.rn.f32 	%f705, %f704, %f699, 0f3E5462BF;
	fma.rn.f32 	%f706, %f705, %f699, 0f3E8A8A72;
	fma.rn.f32 	%f707, %f706, %f699, 0f3ECD26A4;
	fma.rn.f32 	%f708, %f707, %f699, 0f3F528D32;
	fma.rn.f32 	%f709, %f708, %f699, 0f3F13C468;
	mul.f32 	%f3466, %f699, %f709;
	bra.uni 	$L__BB0_78;
$L__BB0_77:
	fma.rn.f32 	%f710, %f35, 0f3B6B1C86, 0fBBB34878;
	fma.rn.f32 	%f711, %f710, %f35, 0fBD36CAEF;
	fma.rn.f32 	%f712, %f711, %f35, 0f3E2B5555;
	fma.rn.f32 	%f713, %f712, %f35, 0fBD2C96C7;
	fma.rn.f32 	%f714, %f713, %f35, 0fBF27E6EB;
	fma.rn.f32 	%f715, %f714, %f35, 0f3F13C463;
	mul.f32 	%f716, %f35, %f715;
	fma.rn.f32 	%f717, %f716, %f35, %f35;
	setp.lt.f32 	%p86, %f717, 0f00800000;
	mul.f32 	%f718, %f717, 0f4B000000;
	selp.f32 	%f719, %f718, %f717, %p86;
	selp.f32 	%f720, 0fC1B80000, 0f00000000, %p86;
	mov.b32 	%r1268, %f719;
	add.s32 	%r1269, %r1268, -1059760811;
	and.b32  	%r1270, %r1269, -8388608;
	sub.s32 	%r1271, %r1268, %r1270;
	mov.b32 	%f721, %r1271;
	cvt.rn.f32.s32 	%f722, %r1270;
	fma.rn.f32 	%f723, %f722, 0f34000000, %f720;
	add.f32 	%f724, %f721, 0fBF800000;
	fma.rn.f32 	%f725, %f724, 0fBE055027, 0f3E1039F6;
	fma.rn.f32 	%f726, %f725, %f724, 0fBDF8CDCC;
	fma.rn.f32 	%f727, %f726, %f724, 0f3E0F2955;
	fma.rn.f32 	%f728, %f727, %f724, 0fBE2AD8B9;
	fma.rn.f32 	%f729, %f728, %f724, 0f3E4CED0B;
	fma.rn.f32 	%f730, %f729, %f724, 0fBE7FFF22;
	fma.rn.f32 	%f731, %f730, %f724, 0f3EAAAA78;
	fma.rn.f32 	%f732, %f731, %f724, 0fBF000000;
	mul.f32 	%f733, %f724, %f732;
	fma.rn.f32 	%f734, %f733, %f724, %f724;
	fma.rn.f32 	%f735, %f723, 0f3F317218, %f734;
	setp.gt.u32 	%p87, %r1268, 2139095039;
	fma.rn.f32 	%f736, %f719, 0f7F800000, 0f7F800000;
	selp.f32 	%f737, %f736, %f735, %p87;
	setp.eq.f32 	%p88, %f719, 0f00000000;
	neg.f32 	%f738, %f737;
	selp.f32 	%f3466, 0f7F800000, %f738, %p88;
$L__BB0_78:
	setp.ge.f32 	%p89, %f3476, 0f00000000;
	mov.f32 	%f3467, %f3466;
	@%p89 bra 	$L__BB0_83;
	cvt.rmi.f32.f32 	%f740, %f35;
	setp.eq.f32 	%p90, %f35, %f740;
	mov.f32 	%f3467, 0f7F800000;
	@%p90 bra 	$L__BB0_83;
	setp.geu.f32 	%p91, %f35, 0f1FEC1E4A;
	@%p91 bra 	$L__BB0_82;
	setp.lt.f32 	%p97, %f35, 0f00800000;
	mul.f32 	%f783, %f35, 0f4B000000;
	selp.f32 	%f784, %f783, %f35, %p97;
	selp.f32 	%f785, 0fC1B80000, 0f00000000, %p97;
	mov.b32 	%r1279, %f784;
	add.s32 	%r1280, %r1279, -1059760811;
	and.b32  	%r1281, %r1280, -8388608;
	sub.s32 	%r1282, %r1279, %r1281;
	mov.b32 	%f786, %r1282;
	cvt.rn.f32.s32 	%f787, %r1281;
	fma.rn.f32 	%f788, %f787, 0f34000000, %f785;
	add.f32 	%f789, %f786, 0fBF800000;
	fma.rn.f32 	%f790, %f789, 0fBE055027, 0f3E1039F6;
	fma.rn.f32 	%f791, %f790, %f789, 0fBDF8CDCC;
	fma.rn.f32 	%f792, %f791, %f789, 0f3E0F2955;
	fma.rn.f32 	%f793, %f792, %f789, 0fBE2AD8B9;
	fma.rn.f32 	%f794, %f793, %f789, 0f3E4CED0B;
	fma.rn.f32 	%f795, %f794, %f789, 0fBE7FFF22;
	fma.rn.f32 	%f796, %f795, %f789, 0f3EAAAA78;
	fma.rn.f32 	%f797, %f796, %f789, 0fBF000000;
	mul.f32 	%f798, %f789, %f797;
	fma.rn.f32 	%f799, %f798, %f789, %f789;
	fma.rn.f32 	%f800, %f788, 0f3F317218, %f799;
	setp.gt.u32 	%p98, %r1279, 2139095039;
	fma.rn.f32 	%f801, %f784, 0f7F800000, 0f7F800000;
	selp.f32 	%f802, %f801, %f800, %p98;
	setp.eq.f32 	%p99, %f784, 0f00000000;
	neg.f32 	%f803, %f802;
	selp.f32 	%f3467, 0f7F800000, %f803, %p99;
	bra.uni 	$L__BB0_83;
$L__BB0_82:
	add.f32 	%f741, %f35, %f35;
	cvt.rni.f32.f32 	%f742, %f741;
	cvt.rzi.s32.f32 	%r1272, %f742;
	fma.rn.f32 	%f743, %f742, 0fBF000000, %f35;
	mul.f32 	%f744, %f743, 0f40490FDB;
	mul.rn.f32 	%f745, %f744, %f744;
	and.b32  	%r1273, %r1272, 1;
	setp.eq.b32 	%p92, %r1273, 1;
	selp.f32 	%f746, 0f3F800000, %f744, %p92;
	fma.rn.f32 	%f747, %f745, %f746, 0f00000000;
	fma.rn.f32 	%f748, %f745, 0f37CBAC00, 0fBAB607ED;
	selp.f32 	%f749, %f748, 0fB94D4153, %p92;
	selp.f32 	%f750, 0f3D2AAABB, 0f3C0885E4, %p92;
	fma.rn.f32 	%f751, %f749, %f745, %f750;
	selp.f32 	%f752, 0fBEFFFFFF, 0fBE2AAAA8, %p92;
	fma.rn.f32 	%f753, %f751, %f745, %f752;
	fma.rn.f32 	%f754, %f753, %f747, %f746;
	and.b32  	%r1274, %r1272, 2;
	setp.eq.s32 	%p93, %r1274, 0;
	mov.f32 	%f755, 0f00000000;
	sub.f32 	%f756, %f755, %f754;
	selp.f32 	%f757, %f754, %f756, %p93;
	abs.f32 	%f758, %f757;
	mul.f32 	%f759, %f35, %f758;
	setp.lt.f32 	%p94, %f759, 0f00800000;
	mul.f32 	%f760, %f759, 0f4B000000;
	selp.f32 	%f761, 0fC1B80000, 0f00000000, %p94;
	selp.f32 	%f762, %f760, %f759, %p94;
	mov.b32 	%r1275, %f762;
	add.s32 	%r1276, %r1275, -1059760811;
	and.b32  	%r1277, %r1276, -8388608;
	sub.s32 	%r1278, %r1275, %r1277;
	mov.b32 	%f763, %r1278;
	cvt.rn.f32.s32 	%f764, %r1277;
	fma.rn.f32 	%f765, %f764, 0f34000000, %f761;
	add.f32 	%f766, %f763, 0fBF800000;
	fma.rn.f32 	%f767, %f766, 0fBE055027, 0f3E1039F6;
	fma.rn.f32 	%f768, %f767, %f766, 0fBDF8CDCC;
	fma.rn.f32 	%f769, %f768, %f766, 0f3E0F2955;
	fma.rn.f32 	%f770, %f769, %f766, 0fBE2AD8B9;
	fma.rn.f32 	%f771, %f770, %f766, 0f3E4CED0B;
	fma.rn.f32 	%f772, %f771, %f766, 0fBE7FFF22;
	fma.rn.f32 	%f773, %f772, %f766, 0f3EAAAA78;
	fma.rn.f32 	%f774, %f773, %f766, 0fBF000000;
	mul.f32 	%f775, %f766, %f774;
	fma.rn.f32 	%f776, %f775, %f766, %f766;
	fma.rn.f32 	%f777, %f765, 0f3F317218, %f776;
	setp.gt.u32 	%p95, %r1275, 2139095039;
	fma.rn.f32 	%f778, %f762, 0f7F800000, 0f7F800000;
	selp.f32 	%f779, %f778, %f777, %p95;
	setp.eq.f32 	%p96, %f762, 0f00000000;
	mov.f32 	%f780, 0f3F928682;
	sub.f32 	%f781, %f780, %f779;
	selp.f32 	%f782, 0f7F800000, %f781, %p96;
	sub.f32 	%f3467, %f782, %f3466;
$L__BB0_83:
	add.f32 	%f45, %f3465, %f3467;
	add.f32 	%f46, %f3472, %f3476;
	abs.f32 	%f47, %f46;
	setp.ltu.f32 	%p100, %f47, 0f40400000;
	@%p100 bra 	$L__BB0_87;
	setp.ltu.f32 	%p101, %f47, 0f40F9999A;
	@%p101 bra 	$L__BB0_86;
	rcp.approx.ftz.f32 	%f804, %f47;
	mul.f32 	%f805, %f804, %f804;
	fma.rn.f32 	%f806, %f805, 0f3A4BE755, 0fBB360953;
	fma.rn.f32 	%f807, %f806, %f805, 0f3DAAAAA3;
	fma.rn.f32 	%f808, %f807, %f804, 0f3F6B3F8E;
	mov.b32 	%r1283, %f47;
	add.s32 	%r1284, %r1283, -1059760811;
	and.b32  	%r1285, %r1284, -8388608;
	sub.s32 	%r1286, %r1283, %r1285;
	mov.b32 	%f809, %r1286;
	cvt.rn.f32.s32 	%f810, %r1285;
	fma.rn.f32 	%f811, %f810, 0f34000000, 0f00000000;
	add.f32 	%f812, %f809, 0fBF800000;
	fma.rn.f32 	%f813, %f812, 0fBE055027, 0f3E1039F6;
	fma.rn.f32 	%f814, %f813, %f812, 0fBDF8CDCC;
	fma.rn.f32 	%f815, %f814, %f812, 0f3E0F2955;
	fma.rn.f32 	%f816, %f815, %f812, 0fBE2AD8B9;
	fma.rn.f32 	%f817, %f816, %f812, 0f3E4CED0B;
	fma.rn.f32 	%f818, %f817, %f812, 0fBE7FFF22;
	fma.rn.f32 	%f819, %f818, %f812, 0f3EAAAA78;
	fma.rn.f32 	%f820, %f819, %f812, 0fBF000000;
	mul.f32 	%f821, %f812, %f820;
	fma.rn.f32 	%f822, %f821, %f812, %f812;
	fma.rn.f32 	%f823, %f811, 0f3F317218, %f822;
	setp.gt.u32 	%p102, %r1283, 2139095039;
	fma.rn.f32 	%f824, %f47, 0f7F800000, 0f7F800000;
	selp.f32 	%f825, %f824, %f823, %p102;
	mul.f32 	%f826, %f825, 0f3F000000;
	add.f32 	%f827, %f47, 0fBF000000;
	mul.rn.f32 	%f828, %f826, %f827;
	sub.f32 	%f829, %f828, %f47;
	add.rn.f32 	%f830, %f828, %f808;
	add.f32 	%f831, %f829, %f830;
	setp.eq.f32 	%p103, %f47, 0f7F800000;
	selp.f32 	%f3468, 0f7F800000, %f831, %p103;
	bra.uni 	$L__BB0_92;
$L__BB0_86:
	add.f32 	%f832, %f47, 0fC0400000;
	fma.rn.f32 	%f833, %f832, 0fC43B38FB, 0fC640F6F8;
	fma.rn.f32 	%f834, %f833, %f832, 0fC7206560;
	fma.rn.f32 	%f835, %f834, %f832, 0fC73CB6AA;
	fma.rn.f32 	%f836, %f835, %f832, 0fC80BAE5A;
	add.f32 	%f837, %f832, 0fC381A020;
	fma.rn.f32 	%f838, %f837, %f832, 0fC62864B8;
	fma.rn.f32 	%f839, %f838, %f832, 0fC7B50686;
	fma.rn.f32 	%f840, %f839, %f832, 0fC8498465;
	rcp.approx.ftz.f32 	%f841, %f840;
	fma.rn.f32 	%f3468, %f836, %f841, %f832;
	bra.uni 	$L__BB0_92;
$L__BB0_87:
	setp.ltu.f32 	%p104, %f47, 0f3FC00000;
	@%p104 bra 	$L__BB0_89;
	add.f32 	%f842, %f47, 0fC0000000;
	fma.rn.f32 	%f843, %f842, 0f385007FA, 0fB967A002;
	fma.rn.f32 	%f844, %f843, %f842, 0f3A0DE6FC;
	fma.rn.f32 	%f845, %f844, %f842, 0fBA9DE0E2;
	fma.rn.f32 	%f846, %f845, %f842, 0f3B3D05B7;
	fma.rn.f32 	%f847, %f846, %f842, 0fBBF1EB10;
	fma.rn.f32 	%f848, %f847, %f842, 0f3CA89A28;
	fma.rn.f32 	%f849, %f848, %f842, 0fBD89F01A;
	fma.rn.f32 	%f850, %f849, %f842, 0f3EA51A66;
	fma.rn.f32 	%f851, %f850, %f842, 0f3ED87730;
	mul.f32 	%f3468, %f842, %f851;
	bra.uni 	$L__BB0_92;
$L__BB0_89:
	setp.ltu.f32 	%p105, %f47, 0f3F333333;
	@%p105 bra 	$L__BB0_91;
	mov.f32 	%f852, 0f3F800000;
	sub.f32 	%f853, %f852, %f47;
	fma.rn.f32 	%f854, %f853, 0f3D3BEF76, 0f3DD47577;
	fma.rn.f32 	%f855, %f854, %f853, 0f3DFB8079;
	fma.rn.f32 	%f856, %f855, %f853, 0f3E0295B5;
	fma.rn.f32 	%f857, %f856, %f853, 0f3E12A765;
	fma.rn.f32 	%f858, %f857, %f853, 0f3E2D6867;
	fma.rn.f32 	%f859, %f858, %f853, 0f3E5462BF;
	fma.rn.f32 	%f860, %f859, %f853, 0f3E8A8A72;
	fma.rn.f32 	%f861, %f860, %f853, 0f3ECD26A4;
	fma.rn.f32 	%f862, %f861, %f853, 0f3F528D32;
	fma.rn.f32 	%f863, %f862, %f853, 0f3F13C468;
	mul.f32 	%f3468, %f853, %f863;
	bra.uni 	$L__BB0_92;
$L__BB0_91:
	fma.rn.f32 	%f864, %f47, 0f3B6B1C86, 0fBBB34878;
	fma.rn.f32 	%f865, %f864, %f47, 0fBD36CAEF;
	fma.rn.f32 	%f866, %f865, %f47, 0f3E2B5555;
	fma.rn.f32 	%f867, %f866, %f47, 0fBD2C96C7;
	fma.rn.f32 	%f868, %f867, %f47, 0fBF27E6EB;
	fma.rn.f32 	%f869, %f868, %f47, 0f3F13C463;
	mul.f32 	%f870, %f47, %f869;
	fma.rn.f32 	%f871, %f870, %f47, %f47;
	setp.lt.f32 	%p106, %f871, 0f00800000;
	mul.f32 	%f872, %f871, 0f4B000000;
	selp.f32 	%f873, %f872, %f871, %p106;
	selp.f32 	%f874, 0fC1B80000, 0f00000000, %p106;
	mov.b32 	%r1287, %f873;
	add.s32 	%r1288, %r1287, -1059760811;
	and.b32  	%r1289, %r1288, -8388608;
	sub.s32 	%r1290, %r1287, %r1289;
	mov.b32 	%f875, %r1290;
	cvt.rn.f32.s32 	%f876, %r1289;
	fma.rn.f32 	%f877, %f876, 0f34000000, %f874;
	add.f32 	%f878, %f875, 0fBF800000;
	fma.rn.f32 	%f879, %f878, 0fBE055027, 0f3E1039F6;
	fma.rn.f32 	%f880, %f879, %f878, 0fBDF8CDCC;
	fma.rn.f32 	%f881, %f880, %f878, 0f3E0F2955;
	fma.rn.f32 	%f882, %f881, %f878, 0fBE2AD8B9;
	fma.rn.f32 	%f883, %f882, %f878, 0f3E4CED0B;
	fma.rn.f32 	%f884, %f883, %f878, 0fBE7FFF22;
	fma.rn.f32 	%f885, %f884, %f878, 0f3EAAAA78;
	fma.rn.f32 	%f886, %f885, %f878, 0fBF000000;
	mul.f32 	%f887, %f878, %f886;
	fma.rn.f32 	%f888, %f887, %f878, %f878;
	fma.rn.f32 	%f889, %f877, 0f3F317218, %f888;
	setp.gt.u32 	%p107, %r1287, 2139095039;
	fma.rn.f32 	%f890, %f873, 0f7F800000, 0f7F800000;
	selp.f32 	%f891, %f890, %f889, %p107;
	setp.eq.f32 	%p108, %f873, 0f00000000;
	neg.f32 	%f892, %f891;
	selp.f32 	%f3468, 0f7F800000, %f892, %p108;
$L__BB0_92:
	setp.ge.f32 	%p109, %f46, 0f00000000;
	mov.f32 	%f3469, %f3468;
	@%p109 bra 	$L__BB0_97;
	cvt.rmi.f32.f32 	%f894, %f47;
	setp.eq.f32 	%p110, %f47, %f894;
	mov.f32 	%f3469, 0f7F800000;
	@%p110 bra 	$L__BB0_97;
	setp.geu.f32 	%p111, %f47, 0f1FEC1E4A;
	@%p111 bra 	$L__BB0_96;
	setp.lt.f32 	%p117, %f47, 0f00800000;
	mul.f32 	%f937, %f47, 0f4B000000;
	selp.f32 	%f938, %f937, %f47, %p117;
	selp.f32 	%f939, 0fC1B80000, 0f00000000, %p117;
	mov.b32 	%r1298, %f938;
	add.s32 	%r1299, %r1298, -1059760811;
	and.b32  	%r1300, %r1299, -8388608;
	sub.s32 	%r1301, %r1298, %r1300;
	mov.b32 	%f940, %r1301;
	cvt.rn.f32.s32 	%f941, %r1300;
	fma.rn.f32 	%f942, %f941, 0f34000000, %f939;
	add.f32 	%f943, %f940, 0fBF800000;
	fma.rn.f32 	%f944, %f943, 0fBE055027, 0f3E1039F6;
	fma.rn.f32 	%f945, %f944, %f943, 0fBDF8CDCC;
	fma.rn.f32 	%f946, %f945, %f943, 0f3E0F2955;
	fma.rn.f32 	%f947, %f946, %f943, 0fBE2AD8B9;
	fma.rn.f32 	%f948, %f947, %f943, 0f3E4CED0B;
	fma.rn.f32 	%f949, %f948, %f943, 0fBE7FFF22;
	fma.rn.f32 	%f950, %f949, %f943, 0f3EAAAA78;
	fma.rn.f32 	%f951, %f950, %f943, 0fBF000000;
	mul.f32 	%f952, %f943, %f951;
	fma.rn.f32 	%f953, %f952, %f943, %f943;
	fma.rn.f32 	%f954, %f942, 0f3F317218, %f953;
	setp.gt.u32 	%p118, %r1298, 2139095039;
	fma.rn.f32 	%f955, %f938, 0f7F800000, 0f7F800000;
	selp.f32 	%f956, %f955, %f954, %p118;
	setp.eq.f32 	%p119, %f938, 0f00000000;
	neg.f32 	%f957, %f956;
	selp.f32 	%f3469, 0f7F800000, %f957, %p119;
	bra.uni 	$L__BB0_97;
$L__BB0_96:
	add.f32 	%f895, %f47, %f47;
	cvt.rni.f32.f32 	%f896, %f895;
	cvt.rzi.s32.f32 	%r1291, %f896;
	fma.rn.f32 	%f897, %f896, 0fBF000000, %f47;
	mul.f32 	%f898, %f897, 0f40490FDB;
	mul.rn.f32 	%f899, %f898, %f898;
	and.b32  	%r1292, %r1291, 1;
	setp.eq.b32 	%p112, %r1292, 1;
	selp.f32 	%f900, 0f3F800000, %f898, %p112;
	fma.rn.f32 	%f901, %f899, %f900, 0f00000000;
	fma.rn.f32 	%f902, %f899, 0f37CBAC00, 0fBAB607ED;
	selp.f32 	%f903, %f902, 0fB94D4153, %p112;
	selp.f32 	%f904, 0f3D2AAABB, 0f3C0885E4, %p112;
	fma.rn.f32 	%f905, %f903, %f899, %f904;
	selp.f32 	%f906, 0fBEFFFFFF, 0fBE2AAAA8, %p112;
	fma.rn.f32 	%f907, %f905, %f899, %f906;
	fma.rn.f32 	%f908, %f907, %f901, %f900;
	and.b32  	%r1293, %r1291, 2;
	setp.eq.s32 	%p113, %r1293, 0;
	mov.f32 	%f909, 0f00000000;
	sub.f32 	%f910, %f909, %f908;
	selp.f32 	%f911, %f908, %f910, %p113;
	abs.f32 	%f912, %f911;
	mul.f32 	%f913, %f47, %f912;
	setp.lt.f32 	%p114, %f913, 0f00800000;
	mul.f32 	%f914, %f913, 0f4B000000;
	selp.f32 	%f915, 0fC1B80000, 0f00000000, %p114;
	selp.f32 	%f916, %f914, %f913, %p114;
	mov.b32 	%r1294, %f916;
	add.s32 	%r1295, %r1294, -1059760811;
	and.b32  	%r1296, %r1295, -8388608;
	sub.s32 	%r1297, %r1294, %r1296;
	mov.b32 	%f917, %r1297;
	cvt.rn.f32.s32 	%f918, %r1296;
	fma.rn.f32 	%f919, %f918, 0f34000000, %f915;
	add.f32 	%f920, %f917, 0fBF800000;
	fma.rn.f32 	%f921, %f920, 0fBE055027, 0f3E1039F6;
	fma.rn.f32 	%f922, %f921, %f920, 0fBDF8CDCC;
	fma.rn.f32 	%f923, %f922, %f920, 0f3E0F2955;
	fma.rn.f32 	%f924, %f923, %f920, 0fBE2AD8B9;
	fma.rn.f32 	%f925, %f924, %f920, 0f3E4CED0B;
	fma.rn.f32 	%f926, %f925, %f920, 0fBE7FFF22;
	fma.rn.f32 	%f927, %f926, %f920, 0f3EAAAA78;
	fma.rn.f32 	%f928, %f927, %f920, 0fBF000000;
	mul.f32 	%f929, %f920, %f928;
	fma.rn.f32 	%f930, %f929, %f920, %f920;
	fma.rn.f32 	%f931, %f919, 0f3F317218, %f930;
	setp.gt.u32 	%p115, %r1294, 2139095039;
	fma.rn.f32 	%f932, %f916, 0f7F800000, 0f7F800000;
	selp.f32 	%f933, %f932, %f931, %p115;
	setp.eq.f32 	%p116, %f916, 0f00000000;
	mov.f32 	%f934, 0f3F928682;
	sub.f32 	%f935, %f934, %f933;
	selp.f32 	%f936, 0f7F800000, %f935, %p116;
	sub.f32 	%f3469, %f936, %f3468;
$L__BB0_97:
	sub.f32 	%f57, %f45, %f3469;
	add.f32 	%f58, %f3472, 0fBF800000;
	setp.lt.f32 	%p120, %f24, 0f00800000;
	mul.f32 	%f959, %f24, 0f4B000000;
	selp.f32 	%f960, %f959, %f24, %p120;
	selp.f32 	%f961, 0fC1B80000, 0f00000000, %p120;
	mov.b32 	%r1302, %f960;
	add.s32 	%r1303, %r1302, -1059760811;
	and.b32  	%r1304, %r1303, -8388608;
	sub.s32 	%r1305, %r1302, %r1304;
	mov.b32 	%f962, %r1305;
	cvt.rn.f32.s32 	%f963, %r1304;
	fma.rn.f32 	%f964, %f963, 0f34000000, %f961;
	add.f32 	%f965, %f962, 0fBF800000;
	fma.rn.f32 	%f966, %f965, 0fBE055027, 0f3E1039F6;
	fma.rn.f32 	%f967, %f966, %f965, 0fBDF8CDCC;
	fma.rn.f32 	%f968, %f967, %f965, 0f3E0F2955;
	fma.rn.f32 	%f969, %f968, %f965, 0fBE2AD8B9;
	fma.rn.f32 	%f970, %f969, %f965, 0f3E4CED0B;
	fma.rn.f32 	%f971, %f970, %f965, 0fBE7FFF22;
	fma.rn.f32 	%f972, %f971, %f965, 0f3EAAAA78;
	fma.rn.f32 	%f973, %f972, %f965, 0fBF000000;
	mul.f32 	%f974, %f965, %f973;
	fma.rn.f32 	%f975, %f974, %f965, %f965;
	fma.rn.f32 	%f976, %f964, 0f3F317218, %f975;
	setp.gt.u32 	%p121, %r1302, 2139095039;
	fma.rn.f32 	%f977, %f960, 0f7F800000, 0f7F800000;
	selp.f32 	%f978, %f977, %f976, %p121;
	setp.eq.f32 	%p122, %f960, 0f00000000;
	selp.f32 	%f979, 0fFF800000, %f978, %p122;
	add.f32 	%f59, %f3476, 0fBF800000;
	mov.f32 	%f980, 0f3F800000;
	sub.f32 	%f981, %f980, %f24;
	setp.lt.f32 	%p123, %f981, 0f00800000;
	mul.f32 	%f982, %f981, 0f4B000000;
	selp.f32 	%f983, %f982, %f981, %p123;
	selp.f32 	%f984, 0fC1B80000, 0f00000000, %p123;
	mov.b32 	%r1306, %f983;
	add.s32 	%r1307, %r1306, -1059760811;
	and.b32  	%r1308, %r1307, -8388608;
	sub.s32 	%r1309, %r1306, %r1308;
	mov.b32 	%f985, %r1309;
	cvt.rn.f32.s32 	%f986, %r1308;
	fma.rn.f32 	%f987, %f986, 0f34000000, %f984;
	add.f32 	%f988, %f985, 0fBF800000;
	fma.rn.f32 	%f989, %f988, 0fBE055027, 0f3E1039F6;
	fma.rn.f32 	%f990, %f989, %f988, 0fBDF8CDCC;
	fma.rn.f32 	%f991, %f990, %f988, 0f3E0F2955;
	fma.rn.f32 	%f992, %f991, %f988, 0fBE2AD8B9;
	fma.rn.f32 	%f993, %f992, %f988, 0f3E4CED0B;
	fma.rn.f32 	%f994, %f993, %f988, 0fBE7FFF22;
	fma.rn.f32 	%f995, %f994, %f988, 0f3EAAAA78;
	fma.rn.f32 	%f996, %f995, %f988, 0fBF000000;
	mul.f32 	%f997, %f988, %f996;
	fma.rn.f32 	%f998, %f997, %f988, %f988;
	fma.rn.f32 	%f999, %f987, 0f3F317218, %f998;
	setp.gt.u32 	%p124, %r1306, 2139095039;
	fma.rn.f32 	%f1000, %f983, 0f7F800000, 0f7F800000;
	selp.f32 	%f1001, %f1000, %f999, %p124;
	setp.eq.f32 	%p125, %f983, 0f00000000;
	selp.f32 	%f1002, 0fFF800000, %f1001, %p125;
	mul.f32 	%f1003, %f59, %f1002;
	fma.rn.f32 	%f1004, %f58, %f979, %f1003;
	sub.f32 	%f60, %f1004, %f57;
	setp.geu.f32 	%p126, %f3472, 0f40A00000;
	mov.f32 	%f3473, 0f00000000;
	@%p126 bra 	$L__BB0_100;
	mov.f32 	%f3473, 0f00000000;
$L__BB0_99:
	rcp.rn.f32 	%f1006, %f3472;
	sub.f32 	%f3473, %f3473, %f1006;
	add.f32 	%f3472, %f3472, 0f3F800000;
	setp.lt.f32 	%p127, %f3472, 0f40A00000;
	@%p127 bra 	$L__BB0_99;
$L__BB0_100:
	mul.f32 	%f1008, %f3472, %f3472;
	rcp.rn.f32 	%f1009, %f1008;
	mov.b32 	%r1310, %f3472;
	add.s32 	%r1311, %r1310, -1059760811;
	and.b32  	%r1312, %r1311, -8388608;
	sub.s32 	%r1313, %r1310, %r1312;
	mov.b32 	%f1010, %r1313;
	cvt.rn.f32.s32 	%f1011, %r1312;
	fma.rn.f32 	%f1012, %f1011, 0f34000000, 0f00000000;
	add.f32 	%f1013, %f1010, 0fBF800000;
	fma.rn.f32 	%f1014, %f1013, 0fBE055027, 0f3E1039F6;
	fma.rn.f32 	%f1015, %f1014, %f1013, 0fBDF8CDCC;
	fma.rn.f32 	%f1016, %f1015, %f1013, 0f3E0F2955;
	fma.rn.f32 	%f1017, %f1016, %f1013, 0fBE2AD8B9;
	fma.rn.f32 	%f1018, %f1017, %f1013, 0f3E4CED0B;
	fma.rn.f32 	%f1019, %f1018, %f1013, 0fBE7FFF22;
	fma.rn.f32 	%f1020, %f1019, %f1013, 0f3EAAAA78;
	fma.rn.f32 	%f1021, %f1020, %f1013, 0fBF000000;
	mul.f32 	%f1022, %f1013, %f1021;
	fma.rn.f32 	%f1023, %f1022, %f1013, %f1013;
	fma.rn.f32 	%f1024, %f1012, 0f3F317218, %f1023;
	setp.gt.u32 	%p128, %r1310, 2139095039;
	fma.rn.f32 	%f1025, %f3472, 0f7F800000, 0f7F800000;
	selp.f32 	%f1026, %f1025, %f1024, %p128;
	mov.f32 	%f1027, 0fBF000000;
	div.rn.f32 	%f1028, %f1027, %f3472;
	add.f32 	%f1029, %f1026, %f1028;
	div.rn.f32 	%f1030, %f1009, 0fC37C0000;
	add.f32 	%f1031, %f1030, 0f3C088889;
	mul.f32 	%f1032, %f1009, %f1031;
	mov.f32 	%f1033, 0f3DAAAAAB;
	sub.f32 	%f1034, %f1033, %f1032;
	mul.f32 	%f1035, %f1009, %f1034;
	sub.f32 	%f1036, %f1029, %f1035;
	add.f32 	%f1037, %f3473, %f1036;
	mul.f32 	%f1038, %f58, %f1037;
	sub.f32 	%f67, %f57, %f1038;
	setp.geu.f32 	%p129, %f3476, 0f40A00000;
	mov.f32 	%f3477, 0f00000000;
	@%p129 bra 	$L__BB0_103;
	mov.f32 	%f3477, 0f00000000;
$L__BB0_102:
	rcp.rn.f32 	%f1040, %f3476;
	sub.f32 	%f3477, %f3477, %f1040;
	add.f32 	%f3476, %f3476, 0f3F800000;
	setp.lt.f32 	%p130, %f3476, 0f40A00000;
	@%p130 bra 	$L__BB0_102;
$L__BB0_103:
	mul.f32 	%f1042, %f3476, %f3476;
	rcp.rn.f32 	%f1043, %f1042;
	mov.b32 	%r1314, %f3476;
	add.s32 	%r1315, %r1314, -1059760811;
	and.b32  	%r1316, %r1315, -8388608;
	sub.s32 	%r1317, %r1314, %r1316;
	mov.b32 	%f1044, %r1317;
	cvt.rn.f32.s32 	%f1045, %r1316;
	fma.rn.f32 	%f1046, %f1045, 0f34000000, 0f00000000;
	add.f32 	%f1047, %f1044, 0fBF800000;
	fma.rn.f32 	%f1048, %f1047, 0fBE055027, 0f3E1039F6;
	fma.rn.f32 	%f1049, %f1048, %f1047, 0fBDF8CDCC;
	fma.rn.f32 	%f1050, %f1049, %f1047, 0f3E0F2955;
	fma.rn.f32 	%f1051, %f1050, %f1047, 0fBE2AD8B9;
	fma.rn.f32 	%f1052, %f1051, %f1047, 0f3E4CED0B;
	fma.rn.f32 	%f1053, %f1052, %f1047, 0fBE7FFF22;
	fma.rn.f32 	%f1054, %f1053, %f1047, 0f3EAAAA78;
	fma.rn.f32 	%f1055, %f1054, %f1047, 0fBF000000;
	mul.f32 	%f1056, %f1047, %f1055;
	fma.rn.f32 	%f1057, %f1056, %f1047, %f1047;
	fma.rn.f32 	%f1058, %f1046, 0f3F317218, %f1057;
	setp.gt.u32 	%p131, %r1314, 2139095039;
	fma.rn.f32 	%f1059, %f3476, 0f7F800000, 0f7F800000;
	selp.f32 	%f1060, %f1059, %f1058, %p131;
	mov.f32 	%f1061, 0fBF000000;
	div.rn.f32 	%f1062, %f1061, %f3476;
	add.f32 	%f1063, %f1060, %f1062;
	div.rn.f32 	%f1064, %f1043, 0fC37C0000;
	add.f32 	%f1065, %f1064, 0f3C088889;
	mul.f32 	%f1066, %f1043, %f1065;
	mov.f32 	%f1067, 0f3DAAAAAB;
	sub.f32 	%f1068, %f1067, %f1066;
	mul.f32 	%f1069, %f1043, %f1068;
	sub.f32 	%f1070, %f1063, %f1069;
	add.f32 	%f1071, %f3477, %f1070;
	mul.f32 	%f1072, %f59, %f1071;
	sub.f32 	%f74, %f67, %f1072;
	setp.geu.f32 	%p132, %f46, 0f40A00000;
	mov.f32 	%f3481, 0f00000000;
	mov.f32 	%f3480, %f46;
	@%p132 bra 	$L__BB0_106;
	mov.f32 	%f3481, 0f00000000;
	mov.f32 	%f3480, %f46;
$L__BB0_105:
	rcp.rn.f32 	%f1074, %f3480;
	sub.f32 	%f3481, %f3481, %f1074;
	add.f32 	%f3480, %f3480, 0f3F800000;
	setp.lt.f32 	%p133, %f3480, 0f40A00000;
	@%p133 bra 	$L__BB0_105;
$L__BB0_106:
	ld.param.u64 	%rd49, [beta4_forward_kernel_param_1];
	ld.param.u64 	%rd45, [beta4_forward_kernel_param_0];
	mul.f32 	%f1075, %f3480, %f3480;
	rcp.rn.f32 	%f1076, %f1075;
	mov.b32 	%r1318, %f3480;
	add.s32 	%r1319, %r1318, -1059760811;
	and.b32  	%r1320, %r1319, -8388608;
	sub.s32 	%r1321, %r1318, %r1320;
	mov.b32 	%f1077, %r1321;
	cvt.rn.f32.s32 	%f1078, %r1320;
	fma.rn.f32 	%f1079, %f1078, 0f34000000, 0f00000000;
	add.f32 	%f1080, %f1077, 0fBF800000;
	fma.rn.f32 	%f1081, %f1080, 0fBE055027, 0f3E1039F6;
	fma.rn.f32 	%f1082, %f1081, %f1080, 0fBDF8CDCC;
	fma.rn.f32 	%f1083, %f1082, %f1080, 0f3E0F2955;
	fma.rn.f32 	%f1084, %f1083, %f1080, 0fBE2AD8B9;
	fma.rn.f32 	%f1085, %f1084, %f1080, 0f3E4CED0B;
	fma.rn.f32 	%f1086, %f1085, %f1080, 0fBE7FFF22;
	fma.rn.f32 	%f1087, %f1086, %f1080, 0f3EAAAA78;
	fma.rn.f32 	%f1088, %f1087, %f1080, 0fBF000000;
	mul.f32 	%f1089, %f1080, %f1088;
	fma.rn.f32 	%f1090, %f1089, %f1080, %f1080;
	fma.rn.f32 	%f1091, %f1079, 0f3F317218, %f1090;
	setp.gt.u32 	%p134, %r1318, 2139095039;
	fma.rn.f32 	%f1092, %f3480, 0f7F800000, 0f7F800000;
	selp.f32 	%f1093, %f1092, %f1091, %p134;
	mov.f32 	%f1094, 0fBF000000;
	div.rn.f32 	%f1095, %f1094, %f3480;
	add.f32 	%f1096, %f1093, %f1095;
	div.rn.f32 	%f1097, %f1076, 0fC37C0000;
	add.f32 	%f1098, %f1097, 0f3C088889;
	mul.f32 	%f1099, %f1076, %f1098;
	mov.f32 	%f1100, 0f3DAAAAAB;
	sub.f32 	%f1101, %f1100, %f1099;
	mul.f32 	%f1102, %f1076, %f1101;
	sub.f32 	%f1103, %f1096, %f1102;
	add.f32 	%f1104, %f3481, %f1103;
	add.f32 	%f1105, %f46, 0fC0000000;
	fma.rn.f32 	%f81, %f1105, %f1104, %f74;
	cvta.to.global.u64 	%rd15, %rd45;
	shl.b32 	%r1322, %r1, 2;
	mul.wide.s32 	%rd16, %r1322, 4;
	add.s64 	%rd17, %rd15, %rd16;
	ld.global.f32 	%f3496, [%rd17+4];
	cvta.to.global.u64 	%rd18, %rd49;
	add.s64 	%rd19, %rd18, %rd16;
	ld.global.f32 	%f3500, [%rd19+4];
	add.f32 	%f84, %f3496, 0fBEAAAAAB;
	mul.f32 	%f1106, %f84, 0f41100000;
	sqrt.rn.f32 	%f1107, %f1106;
	rcp.rn.f32 	%f85, %f1107;
$L__BB0_107:
	setp.eq.s32 	%p135, %r3170, 1;
	mov.b32 	%r3170, 0;
	mov.f32 	%f3484, %f3461;
	@%p135 bra 	$L__BB0_121;
	mov.b32 	%r3237, 3;
	setp.eq.s32 	%p136, %r3219, 1;
	mov.u32 	%r3235, %r3172;
	mov.u32 	%r3236, %r3173;
	@%p136 bra 	$L__BB0_120;
	setp.eq.s32 	%p137, %r3219, 2;
	@%p137 bra 	$L__BB0_115;
	setp.ne.s32 	%p138, %r3219, 3;
	@%p138 bra 	$L__BB0_119;
	add.s32 	%r3178, %r3178, 1;
	setp.ne.s32 	%p139, %r3178, 0;
	@%p139 bra 	$L__BB0_114;
	add.s32 	%r3177, %r3177, 1;
	setp.ne.s32 	%p140, %r3177, 0;
	@%p140 bra 	$L__BB0_114;
	add.s32 	%r3176, %r3176, 1;
	setp.eq.s32 	%p141, %r3176, 0;
	selp.u32 	%r1326, 1, 0, %p141;
	add.s32 	%r3175, %r3175, %r1326;
	mov.b32 	%r3177, 0;
$L__BB0_114:
	mov.b32 	%r1328, -766435501;
	mul.hi.u32 	%r1329, %r1328, %r3178;
	mul.lo.s32 	%r1330, %r3178, -766435501;
	mov.b32 	%r1331, -845247145;
	mul.hi.u32 	%r1332, %r1331, %r3176;
	mul.lo.s32 	%r1333, %r3176, -845247145;
	xor.b32  	%r1334, %r1332, %r2;
	xor.b32  	%r1335, %r1334, %r3177;
	xor.b32  	%r1336, %r1329, %r3;
	xor.b32  	%r1337, %r1336, %r3175;
	mul.hi.u32 	%r1338, %r1328, %r1335;
	mul.lo.s32 	%r1339, %r1335, -766435501;
	mul.hi.u32 	%r1340, %r1331, %r1337;
	mul.lo.s32 	%r1341, %r1337, -845247145;
	xor.b32  	%r1342, %r1333, %r1340;
	xor.b32  	%r1343, %r1342, %r5;
	xor.b32  	%r1344, %r1330, %r1338;
	xor.b32  	%r1345, %r1344, %r6;
	mul.hi.u32 	%r1346, %r1328, %r1343;
	mul.lo.s32 	%r1347, %r1343, -766435501;
	mul.hi.u32 	%r1348, %r1331, %r1345;
	mul.lo.s32 	%r1349, %r1345, -845247145;
	xor.b32  	%r1350, %r1341, %r1348;
	xor.b32  	%r1351, %r1350, %r7;
	xor.b32  	%r1352, %r1339, %r1346;
	xor.b32  	%r1353, %r1352, %r8;
	mul.hi.u32 	%r1354, %r1328, %r1351;
	mul.lo.s32 	%r1355, %r1351, -766435501;
	mul.hi.u32 	%r1356, %r1331, %r1353;
	mul.lo.s32 	%r1357, %r1353, -845247145;
	xor.b32  	%r1358, %r1349, %r1356;
	xor.b32  	%r1359, %r1358, %r9;
	xor.b32  	%r1360, %r1347, %r1354;
	xor.b32  	%r1361, %r1360, %r10;
	mul.hi.u32 	%r1362, %r1328, %r1359;
	mul.lo.s32 	%r1363, %r1359, -766435501;
	mul.hi.u32 	%r1364, %r1331, %r1361;
	mul.lo.s32 	%r1365, %r1361, -845247145;
	xor.b32  	%r1366, %r1357, %r1364;
	xor.b32  	%r1367, %r1366, %r11;
	xor.b32  	%r1368, %r1355, %r1362;
	xor.b32  	%r1369, %r1368, %r12;
	mul.hi.u32 	%r1370, %r1328, %r1367;
	mul.lo.s32 	%r1371, %r1367, -766435501;
	mul.hi.u32 	%r1372, %r1331, %r1369;
	mul.lo.s32 	%r1373, %r1369, -845247145;
	xor.b32  	%r1374, %r1365, %r1372;
	xor.b32  	%r1375, %r1374, %r13;
	xor.b32  	%r1376, %r1363, %r1370;
	xor.b32  	%r1377, %r1376, %r14;
	mul.hi.u32 	%r1378, %r1328, %r1375;
	mul.lo.s32 	%r1379, %r1375, -766435501;
	mul.hi.u32 	%r1380, %r1331, %r1377;
	mul.lo.s32 	%r1381, %r1377, -845247145;
	xor.b32  	%r1382, %r1373, %r1380;
	xor.b32  	%r1383, %r1382, %r15;
	xor.b32  	%r1384, %r1371, %r1378;
	xor.b32  	%r1385, %r1384, %r16;
	mul.hi.u32 	%r1386, %r1328, %r1383;
	mul.lo.s32 	%r1387, %r1383, -766435501;
	mul.hi.u32 	%r1388, %r1331, %r1385;
	mul.lo.s32 	%r1389, %r1385, -845247145;
	xor.b32  	%r1390, %r1381, %r1388;
	xor.b32  	%r1391, %r1390, %r17;
	xor.b32  	%r1392, %r1379, %r1386;
	xor.b32  	%r1393, %r1392, %r18;
	mul.hi.u32 	%r1394, %r1328, %r1391;
	mul.lo.s32 	%r1395, %r1391, -766435501;
	mul.hi.u32 	%r1396, %r1331, %r1393;
	mul.lo.s32 	%r1397, %r1393, -845247145;
	xor.b32  	%r1398, %r1389, %r1396;
	xor.b32  	%r1399, %r1398, %r19;
	xor.b32  	%r1400, %r1387, %r1394;
	xor.b32  	%r1401, %r1400, %r20;
	mul.hi.u32 	%r1402, %r1328, %r1399;
	mul.lo.s32 	%r198, %r1399, -766435501;
	mul.hi.u32 	%r1403, %r1331, %r1401;
	mul.lo.s32 	%r3173, %r1401, -845247145;
	xor.b32  	%r1404, %r1397, %r1403;
	xor.b32  	%r3235, %r1404, %r21;
	xor.b32  	%r1405, %r1395, %r1402;
	xor.b32  	%r3172, %r1405, %r22;
	mov.b32 	%r3237, 1;
	mov.u32 	%r3236, %r3221;
	mov.u32 	%r3221, %r198;
	mov.u32 	%r3174, %r3235;
	bra.uni 	$L__BB0_120;
$L__BB0_115:
	add.s32 	%r3178, %r3178, 1;
	setp.ne.s32 	%p142, %r3178, 0;
	@%p142 bra 	$L__BB0_118;
	add.s32 	%r3177, %r3177, 1;
	setp.ne.s32 	%p143, %r3177, 0;
	@%p143 bra 	$L__BB0_118;
	add.s32 	%r3176, %r3176, 1;
	setp.eq.s32 	%p144, %r3176, 0;
	selp.u32 	%r1407, 1, 0, %p144;
	add.s32 	%r3175, %r3175, %r1407;
	mov.b32 	%r3177, 0;
$L__BB0_118:
	mov.b32 	%r1409, -766435501;
	mul.hi.u32 	%r1410, %r1409, %r3178;
	mul.lo.s32 	%r1411, %r3178, -766435501;
	mov.b32 	%r1412, -845247145;
	mul.hi.u32 	%r1413, %r1412, %r3176;
	mul.lo.s32 	%r1414, %r3176, -845247145;
	xor.b32  	%r1415, %r1413, %r2;
	xor.b32  	%r1416, %r1415, %r3177;
	xor.b32  	%r1417, %r1410, %r3;
	xor.b32  	%r1418, %r1417, %r3175;
	mul.hi.u32 	%r1419, %r1409, %r1416;
	mul.lo.s32 	%r1420, %r1416, -766435501;
	mul.hi.u32 	%r1421, %r1412, %r1418;
	mul.lo.s32 	%r1422, %r1418, -845247145;
	xor.b32  	%r1423, %r1414, %r1421;
	xor.b32  	%r1424, %r1423, %r5;
	xor.b32  	%r1425, %r1411, %r1419;
	xor.b32  	%r1426, %r1425, %r6;
	mul.hi.u32 	%r1427, %r1409, %r1424;
	mul.lo.s32 	%r1428, %r1424, -766435501;
	mul.hi.u32 	%r1429, %r1412, %r1426;
	mul.lo.s32 	%r1430, %r1426, -845247145;
	xor.b32  	%r1431, %r1422, %r1429;
	xor.b32  	%r1432, %r1431, %r7;
	xor.b32  	%r1433, %r1420, %r1427;
	xor.b32  	%r1434, %r1433, %r8;
	mul.hi.u32 	%r1435, %r1409, %r1432;
	mul.lo.s32 	%r1436, %r1432, -766435501;
	mul.hi.u32 	%r1437, %r1412, %r1434;
	mul.lo.s32 	%r1438, %r1434, -845247145;
	xor.b32  	%r1439, %r1430, %r1437;
	xor.b32  	%r1440, %r1439, %r9;
	xor.b32  	%r1441, %r1428, %r1435;
	xor.b32  	%r1442, %r1441, %r10;
	mul.hi.u32 	%r1443, %r1409, %r1440;
	mul.lo.s32 	%r1444, %r1440, -766435501;
	mul.hi.u32 	%r1445, %r1412, %r1442;
	mul.lo.s32 	%r1446, %r1442, -845247145;
	xor.b32  	%r1447, %r1438, %r1445;
	xor.b32  	%r1448, %r1447, %r11;
	xor.b32  	%r1449, %r1436, %r1443;
	xor.b32  	%r1450, %r1449, %r12;
	mul.hi.u32 	%r1451, %r1409, %r1448;
	mul.lo.s32 	%r1452, %r1448, -766435501;
	mul.hi.u32 	%r1453, %r1412, %r1450;
	mul.lo.s32 	%r1454, %r1450, -845247145;
	xor.b32  	%r1455, %r1446, %r1453;
	xor.b32  	%r1456, %r1455, %r13;
	xor.b32  	%r1457, %r1444, %r1451;
	xor.b32  	%r1458, %r1457, %r14;
	mul.hi.u32 	%r1459, %r1409, %r1456;
	mul.lo.s32 	%r1460, %r1456, -766435501;
	mul.hi.u32 	%r1461, %r1412, %r1458;
	mul.lo.s32 	%r1462, %r1458, -845247145;
	xor.b32  	%r1463, %r1454, %r1461;
	xor.b32  	%r1464, %r1463, %r15;
	xor.b32  	%r1465, %r1452, %r1459;
	xor.b32  	%r1466, %r1465, %r16;
	mul.hi.u32 	%r1467, %r1409, %r1464;
	mul.lo.s32 	%r1468, %r1464, -766435501;
	mul.hi.u32 	%r1469, %r1412, %r1466;
	mul.lo.s32 	%r1470, %r1466, -845247145;
	xor.b32  	%r1471, %r1462, %r1469;
	xor.b32  	%r1472, %r1471, %r17;
	xor.b32  	%r1473, %r1460, %r1467;
	xor.b32  	%r1474, %r1473, %r18;
	mul.hi.u32 	%r1475, %r1409, %r1472;
	mul.lo.s32 	%r1476, %r1472, -766435501;
	mul.hi.u32 	%r1477, %r1412, %r1474;
	mul.lo.s32 	%r1478, %r1474, -845247145;
	xor.b32  	%r1479, %r1470, %r1477;
	xor.b32  	%r1480, %r1479, %r19;
	xor.b32  	%r1481, %r1468, %r1475;
	xor.b32  	%r1482, %r1481, %r20;
	mul.hi.u32 	%r1483, %r1409, %r1480;
	mul.lo.s32 	%r209, %r1480, -766435501;
	mul.hi.u32 	%r1484, %r1412, %r1482;
	mul.lo.s32 	%r3173, %r1482, -845247145;
	xor.b32  	%r1485, %r1478, %r1484;
	xor.b32  	%r3174, %r1485, %r21;
	xor.b32  	%r1486, %r1476, %r1483;
	xor.b32  	%r212, %r1486, %r22;
	mov.b32 	%r3237, 0;
	mov.u32 	%r3235, %r3221;
	mov.u32 	%r3236, %r3172;
	mov.u32 	%r3221, %r209;
	mov.u32 	%r3172, %r212;
	bra.uni 	$L__BB0_120;
$L__BB0_119:
	add.s32 	%r3237, %r3219, 2;
	setp.eq.s32 	%p145, %r3219, 0;
	selp.b32 	%r3235, %r3173, %r3174, %p145;
	mov.u32 	%r3236, %r3174;
$L__BB0_120:
	cvt.rn.f32.u32 	%f1108, %r3236;
	fma.rn.f32 	%f1109, %f1108, 0f2F800000, 0f2F000000;
	cvt.rn.f32.u32 	%f1110, %r3235;
	fma.rn.f32 	%f1111, %f1110, 0f30C90FDB, 0f30490FDB;
	setp.lt.f32 	%p146, %f1109, 0f00800000;
	mul.f32 	%f1112, %f1109, 0f4B000000;
	selp.f32 	%f1113, %f1112, %f1109, %p146;
	selp.f32 	%f1114, 0fC1B80000, 0f00000000, %p146;
	mov.b32 	%r1488, %f1113;
	add.s32 	%r1489, %r1488, -1059760811;
	and.b32  	%r1490, %r1489, -8388608;
	sub.s32 	%r1491, %r1488, %r1490;
	mov.b32 	%f1115, %r1491;
	cvt.rn.f32.s32 	%f1116, %r1490;
	fma.rn.f32 	%f1117, %f1116, 0f34000000, %f1114;
	add.f32 	%f1118, %f1115, 0fBF800000;
	fma.rn.f32 	%f1119, %f1118, 0fBE055027, 0f3E1039F6;
	fma.rn.f32 	%f1120, %f1119, %f1118, 0fBDF8CDCC;
	fma.rn.f32 	%f1121, %f1120, %f1118, 0f3E0F2955;
	fma.rn.f32 	%f1122, %f1121, %f1118, 0fBE2AD8B9;
	fma.rn.f32 	%f1123, %f1122, %f1118, 0f3E4CED0B;
	fma.rn.f32 	%f1124, %f1123, %f1118, 0fBE7FFF22;
	fma.rn.f32 	%f1125, %f1124, %f1118, 0f3EAAAA78;
	fma.rn.f32 	%f1126, %f1125, %f1118, 0fBF000000;
	mul.f32 	%f1127, %f1118, %f1126;
	fma.rn.f32 	%f1128, %f1127, %f1118, %f1118;
	fma.rn.f32 	%f1129, %f1117, 0f3F317218, %f1128;
	setp.gt.u32 	%p147, %r1488, 2139095039;
	fma.rn.f32 	%f1130, %f1113, 0f7F800000, 0f7F800000;
	selp.f32 	%f1131, %f1130, %f1129, %p147;
	setp.eq.f32 	%p148, %f1113, 0f00000000;
	mul.f32 	%f1132, %f1131, 0fC0000000;
	selp.f32 	%f1133, 0f7F800000, %f1132, %p148;
	sqrt.rn.f32 	%f1134, %f1133;
	sin.approx.f32 	%f1135, %f1111;
	cos.approx.f32 	%f1136, %f1111;
	mul.f32 	%f3484, %f1134, %f1135;
	mul.f32 	%f3461, %f1134, %f1136;
	mov.b32 	%r3170, 1;
	mov.u32 	%r3219, %r3237;
$L__BB0_121:
	fma.rn.f32 	%f91, %f85, %f3484, 0f3F800000;
	setp.le.f32 	%p149, %f91, 0f00000000;
	@%p149 bra 	$L__BB0_107;
	mul.f32 	%f1137, %f91, %f91;
	mul.f32 	%f92, %f91, %f1137;
	mov.b32 	%r3269, 2;
	setp.eq.s32 	%p150, %r3219, 1;
	mov.u32 	%r3259, %r3173;
	mov.u32 	%r3271, %r3221;
	@%p150 bra 	$L__BB0_131;
	setp.eq.s32 	%p151, %r3219, 3;
	@%p151 bra 	$L__BB0_127;
	setp.ne.s32 	%p152, %r3219, 2;
	@%p152 bra 	$L__BB0_126;
	mov.b32 	%r3269, 3;
	mov.u32 	%r3259, %r3172;
	mov.u32 	%r3271, %r3221;
	bra.uni 	$L__BB0_131;
$L__BB0_126:
	add.s32 	%r3269, %r3219, 1;
	mov.u32 	%r3259, %r3174;
	mov.u32 	%r3271, %r3221;
	bra.uni 	$L__BB0_131;
$L__BB0_127:
	add.s32 	%r3178, %r3178, 1;
	setp.ne.s32 	%p153, %r3178, 0;
	@%p153 bra 	$L__BB0_130;
	add.s32 	%r3177, %r3177, 1;
	setp.ne.s32 	%p154, %r3177, 0;
	@%p154 bra 	$L__BB0_130;
	add.s32 	%r3176, %r3176, 1;
	setp.eq.s32 	%p155, %r3176, 0;
	selp.u32 	%r1494, 1, 0, %p155;
	add.s32 	%r3175, %r3175, %r1494;
	mov.b32 	%r3177, 0;
$L__BB0_130:
	mov.b32 	%r1496, -766435501;
	mul.hi.u32 	%r1497, %r1496, %r3178;
	mul.lo.s32 	%r1498, %r3178, -766435501;
	mov.b32 	%r1499, -845247145;
	mul.hi.u32 	%r1500, %r1499, %r3176;
	mul.lo.s32 	%r1501, %r3176, -845247145;
	xor.b32  	%r1502, %r1500, %r2;
	xor.b32  	%r1503, %r1502, %r3177;
	xor.b32  	%r1504, %r1497, %r3;
	xor.b32  	%r1505, %r1504, %r3175;
	mul.hi.u32 	%r1506, %r1496, %r1503;
	mul.lo.s32 	%r1507, %r1503, -766435501;
	mul.hi.u32 	%r1508, %r1499, %r1505;
	mul.lo.s32 	%r1509, %r1505, -845247145;
	xor.b32  	%r1510, %r1501, %r1508;
	xor.b32  	%r1511, %r1510, %r5;
	xor.b32  	%r1512, %r1498, %r1506;
	xor.b32  	%r1513, %r1512, %r6;
	mul.hi.u32 	%r1514, %r1496, %r1511;
	mul.lo.s32 	%r1515, %r1511, -766435501;
	mul.hi.u32 	%r1516, %r1499, %r1513;
	mul.lo.s32 	%r1517, %r1513, -845247145;
	xor.b32  	%r1518, %r1509, %r1516;
	xor.b32  	%r1519, %r1518, %r7;
	xor.b32  	%r1520, %r1507, %r1514;
	xor.b32  	%r1521, %r1520, %r8;
	mul.hi.u32 	%r1522, %r1496, %r1519;
	mul.lo.s32 	%r1523, %r1519, -766435501;
	mul.hi.u32 	%r1524, %r1499, %r1521;
	mul.lo.s32 	%r1525, %r1521, -845247145;
	xor.b32  	%r1526, %r1517, %r1524;
	xor.b32  	%r1527, %r1526, %r9;
	xor.b32  	%r1528, %r1515, %r1522;
	xor.b32  	%r1529, %r1528, %r10;
	mul.hi.u32 	%r1530, %r1496, %r1527;
	mul.lo.s32 	%r1531, %r1527, -766435501;
	mul.hi.u32 	%r1532, %r1499, %r1529;
	mul.lo.s32 	%r1533, %r1529, -845247145;
	xor.b32  	%r1534, %r1525, %r1532;
	xor.b32  	%r1535, %r1534, %r11;
	xor.b32  	%r1536, %r1523, %r1530;
	xor.b32  	%r1537, %r1536, %r12;
	mul.hi.u32 	%r1538, %r1496, %r1535;
	mul.lo.s32 	%r1539, %r1535, -766435501;
	mul.hi.u32 	%r1540, %r1499, %r1537;
	mul.lo.s32 	%r1541, %r1537, -845247145;
	xor.b32  	%r1542, %r1533, %r1540;
	xor.b32  	%r1543, %r1542, %r13;
	xor.b32  	%r1544, %r1531, %r1538;
	xor.b32  	%r1545, %r1544, %r14;
	mul.hi.u32 	%r1546, %r1496, %r1543;
	mul.lo.s32 	%r1547, %r1543, -766435501;
	mul.hi.u32 	%r1548, %r1499, %r1545;
	mul.lo.s32 	%r1549, %r1545, -845247145;
	xor.b32  	%r1550, %r1541, %r1548;
	xor.b32  	%r1551, %r1550, %r15;
	xor.b32  	%r1552, %r1539, %r1546;
	xor.b32  	%r1553, %r1552, %r16;
	mul.hi.u32 	%r1554, %r1496, %r1551;
	mul.lo.s32 	%r1555, %r1551, -766435501;
	mul.hi.u32 	%r1556, %r1499, %r1553;
	mul.lo.s32 	%r1557, %r1553, -845247145;
	xor.b32  	%r1558, %r1549, %r1556;
	xor.b32  	%r1559, %r1558, %r17;
	xor.b32  	%r1560, %r1547, %r1554;
	xor.b32  	%r1561, %r1560, %r18;
	mul.hi.u32 	%r1562, %r1496, %r1559;
	mul.lo.s32 	%r1563, %r1559, -766435501;
	mul.hi.u32 	%r1564, %r1499, %r1561;
	mul.lo.s32 	%r1565, %r1561, -845247145;
	xor.b32  	%r1566, %r1557, %r1564;
	xor.b32  	%r1567, %r1566, %r19;
	xor.b32  	%r1568, %r1555, %r1562;
	xor.b32  	%r1569, %r1568, %r20;
	mul.hi.u32 	%r1570, %r1496, %r1567;
	mul.lo.s32 	%r3271, %r1567, -766435501;
	mul.hi.u32 	%r1571, %r1499, %r1569;
	mul.lo.s32 	%r3173, %r1569, -845247145;
	xor.b32  	%r1572, %r1565, %r1571;
	xor.b32  	%r3174, %r1572, %r21;
	xor.b32  	%r1573, %r1563, %r1570;
	xor.b32  	%r3172, %r1573, %r22;
	mov.b32 	%r3269, 0;
	mov.u32 	%r3259, %r3221;
$L__BB0_131:
	cvt.rn.f32.u32 	%f1138, %r3259;
	fma.rn.f32 	%f93, %f1138, 0f2F800000, 0f2F000000;
	mul.f32 	%f1139, %f3484, 0fBD0793DE;
	mul.f32 	%f1140, %f3484, %f1139;
	mul.f32 	%f1141, %f3484, %f1140;
	fma.rn.f32 	%f1142, %f3484, %f1141, 0f3F800000;
	setp.lt.f32 	%p156, %f93, %f1142;
	@%p156 bra 	$L__BB0_133;
	setp.lt.f32 	%p157, %f93, 0f00800000;
	mul.f32 	%f1143, %f93, 0f4B000000;
	selp.f32 	%f1144, %f1143, %f93, %p157;
	selp.f32 	%f1145, 0fC1B80000, 0f00000000, %p157;
	mov.b32 	%r1575, %f1144;
	add.s32 	%r1576, %r1575, -1059760811;
	and.b32  	%r1577, %r1576, -8388608;
	sub.s32 	%r1578, %r1575, %r1577;
	mov.b32 	%f1146, %r1578;
	cvt.rn.f32.s32 	%f1147, %r1577;
	fma.rn.f32 	%f1148, %f1147, 0f34000000, %f1145;
	add.f32 	%f1149, %f1146, 0fBF800000;
	fma.rn.f32 	%f1150, %f1149, 0fBE055027, 0f3E1039F6;
	fma.rn.f32 	%f1151, %f1150, %f1149, 0fBDF8CDCC;
	fma.rn.f32 	%f1152, %f1151, %f1149, 0f3E0F2955;
	fma.rn.f32 	%f1153, %f1152, %f1149, 0fBE2AD8B9;
	fma.rn.f32 	%f1154, %f1153, %f1149, 0f3E4CED0B;
	fma.rn.f32 	%f1155, %f1154, %f1149, 0fBE7FFF22;
	fma.rn.f32 	%f1156, %f1155, %f1149, 0f3EAAAA78;
	fma.rn.f32 	%f1157, %f1156, %f1149, 0fBF000000;
	mul.f32 	%f1158, %f1149, %f1157;
	fma.rn.f32 	%f1159, %f1158, %f1149, %f1149;
	fma.rn.f32 	%f1160, %f1148, 0f3F317218, %f1159;
	setp.gt.u32 	%p158, %r1575, 2139095039;
	fma.rn.f32 	%f1161, %f1144, 0f7F800000, 0f7F800000;
	selp.f32 	%f1162, %f1161, %f1160, %p158;
	setp.eq.f32 	%p159, %f1144, 0f00000000;
	selp.f32 	%f1163, 0fFF800000, %f1162, %p159;
	mul.f32 	%f1164, %f3484, 0f3F000000;
	mov.f32 	%f1165, 0f3F800000;
	sub.f32 	%f1166, %f1165, %f92;
	setp.lt.f32 	%p160, %f92, 0f00800000;
	mul.f32 	%f1167, %f92, 0f4B000000;
	selp.f32 	%f1168, %f1167, %f92, %p160;
	selp.f32 	%f1169, 0fC1B80000, 0f00000000, %p160;
	mov.b32 	%r1579, %f1168;
	add.s32 	%r1580, %r1579, -1059760811;
	and.b32  	%r1581, %r1580, -8388608;
	sub.s32 	%r1582, %r1579, %r1581;
	mov.b32 	%f1170, %r1582;
	cvt.rn.f32.s32 	%f1171, %r1581;
	fma.rn.f32 	%f1172, %f1171, 0f34000000, %f1169;
	add.f32 	%f1173, %f1170, 0fBF800000;
	fma.rn.f32 	%f1174, %f1173, 0fBE055027, 0f3E1039F6;
	fma.rn.f32 	%f1175, %f1174, %f1173, 0fBDF8CDCC;
	fma.rn.f32 	%f1176, %f1175, %f1173, 0f3E0F2955;
	fma.rn.f32 	%f1177, %f1176, %f1173, 0fBE2AD8B9;
	fma.rn.f32 	%f1178, %f1177, %f1173, 0f3E4CED0B;
	fma.rn.f32 	%f1179, %f1178, %f1173, 0fBE7FFF22;
	fma.rn.f32 	%f1180, %f1179, %f1173, 0f3EAAAA78;
	fma.rn.f32 	%f1181, %f1180, %f1173, 0fBF000000;
	mul.f32 	%f1182, %f1173, %f1181;
	fma.rn.f32 	%f1183, %f1182, %f1173, %f1173;
	fma.rn.f32 	%f1184, %f1172, 0f3F317218, %f1183;
	setp.gt.u32 	%p161, %r1579, 2139095039;
	fma.rn.f32 	%f1185, %f1168, 0f7F800000, 0f7F800000;
	selp.f32 	%f1186, %f1185, %f1184, %p161;
	setp.eq.f32 	%p162, %f1168, 0f00000000;
	selp.f32 	%f1187, 0fFF800000, %f1186, %p162;
	add.f32 	%f1188, %f1166, %f1187;
	mul.f32 	%f1189, %f84, %f1188;
	fma.rn.f32 	%f1190, %f3484, %f1164, %f1189;
	setp.geu.f32 	%p163, %f1163, %f1190;
	mov.u32 	%r3219, %r3269;
	mov.u32 	%r3221, %r3271;
	@%p163 bra 	$L__BB0_107;
$L__BB0_133:
	mul.f32 	%f94, %f84, %f92;
	add.f32 	%f95, %f3500, 0fBEAAAAAB;
	mul.f32 	%f1191, %f95, 0f41100000;
	sqrt.rn.f32 	%f1192, %f1191;
	rcp.rn.f32 	%f96, %f1192;
$L__BB0_134:
	setp.eq.s32 	%p164, %r3170, 1;
	mov.b32 	%r3170, 0;
	mov.f32 	%f3487, %f3461;
	@%p164 bra 	$L__BB0_148;
	mov.b32 	%r3287, 3;
	setp.eq.s32 	%p165, %r3269, 1;
	mov.u32 	%r3285, %r3172;
	mov.u32 	%r3286, %r3173;
	@%p165 bra 	$L__BB0_147;
	setp.eq.s32 	%p166, %r3269, 2;
	@%p166 bra 	$L__BB0_142;
	setp.ne.s32 	%p167, %r3269, 3;
	@%p167 bra 	$L__BB0_146;
	add.s32 	%r3178, %r3178, 1;
	setp.ne.s32 	%p168, %r3178, 0;
	@%p168 bra 	$L__BB0_141;
	add.s32 	%r3177, %r3177, 1;
	setp.ne.s32 	%p169, %r3177, 0;
	@%p169 bra 	$L__BB0_141;
	add.s32 	%r3176, %r3176, 1;
	setp.eq.s32 	%p170, %r3176, 0;
	selp.u32 	%r1586, 1, 0, %p170;
	add.s32 	%r3175, %r3175, %r1586;
	mov.b32 	%r3177, 0;
$L__BB0_141:
	mov.b32 	%r1588, -766435501;
	mul.hi.u32 	%r1589, %r1588, %r3178;
	mul.lo.s32 	%r1590, %r3178, -766435501;
	mov.b32 	%r1591, -845247145;
	mul.hi.u32 	%r1592, %r1591, %r3176;
	mul.lo.s32 	%r1593, %r3176, -845247145;
	xor.b32  	%r1594, %r1592, %r2;
	xor.b32  	%r1595, %r1594, %r3177;
	xor.b32  	%r1596, %r1589, %r3;
	xor.b32  	%r1597, %r1596, %r3175;
	mul.hi.u32 	%r1598, %r1588, %r1595;
	mul.lo.s32 	%r1599, %r1595, -766435501;
	mul.hi.u32 	%r1600, %r1591, %r1597;
	mul.lo.s32 	%r1601, %r1597, -845247145;
	xor.b32  	%r1602, %r1593, %r1600;
	xor.b32  	%r1603, %r1602, %r5;
	xor.b32  	%r1604, %r1590, %r1598;
	xor.b32  	%r1605, %r1604, %r6;
	mul.hi.u32 	%r1606, %r1588, %r1603;
	mul.lo.s32 	%r1607, %r1603, -766435501;
	mul.hi.u32 	%r1608, %r1591, %r1605;
	mul.lo.s32 	%r1609, %r1605, -845247145;
	xor.b32  	%r1610, %r1601, %r1608;
	xor.b32  	%r1611, %r1610, %r7;
	xor.b32  	%r1612, %r1599, %r1606;
	xor.b32  	%r1613, %r1612, %r8;
	mul.hi.u32 	%r1614, %r1588, %r1611;
	mul.lo.s32 	%r1615, %r1611, -766435501;
	mul.hi.u32 	%r1616, %r1591, %r1613;
	mul.lo.s32 	%r1617, %r1613, -845247145;
	xor.b32  	%r1618, %r1609, %r1616;
	xor.b32  	%r1619, %r1618, %r9;
	xor.b32  	%r1620, %r1607, %r1614;
	xor.b32  	%r1621, %r1620, %r10;
	mul.hi.u32 	%r1622, %r1588, %r1619;
	mul.lo.s32 	%r1623, %r1619, -766435501;
	mul.hi.u32 	%r1624, %r1591, %r1621;
	mul.lo.s32 	%r1625, %r1621, -845247145;
	xor.b32  	%r1626, %r1617, %r1624;
	xor.b32  	%r1627, %r1626, %r11;
	xor.b32  	%r1628, %r1615, %r1622;
	xor.b32  	%r1629, %r1628, %r12;
	mul.hi.u32 	%r1630, %r1588, %r1627;
	mul.lo.s32 	%r1631, %r1627, -766435501;
	mul.hi.u32 	%r1632, %r1591, %r1629;
	mul.lo.s32 	%r1633, %r1629, -845247145;
	xor.b32  	%r1634, %r1625, %r1632;
	xor.b32  	%r1635, %r1634, %r13;
	xor.b32  	%r1636, %r1623, %r1630;
	xor.b32  	%r1637, %r1636, %r14;
	mul.hi.u32 	%r1638, %r1588, %r1635;
	mul.lo.s32 	%r1639, %r1635, -766435501;
	mul.hi.u32 	%r1640, %r1591, %r1637;
	mul.lo.s32 	%r1641, %r1637, -845247145;
	xor.b32  	%r1642, %r1633, %r1640;
	xor.b32  	%r1643, %r1642, %r15;
	xor.b32  	%r1644, %r1631, %r1638;
	xor.b32  	%r1645, %r1644, %r16;
	mul.hi.u32 	%r1646, %r1588, %r1643;
	mul.lo.s32 	%r1647, %r1643, -766435501;
	mul.hi.u32 	%r1648, %r1591, %r1645;
	mul.lo.s32 	%r1649, %r1645, -845247145;
	xor.b32  	%r1650, %r1641, %r1648;
	xor.b32  	%r1651, %r1650, %r17;
	xor.b32  	%r1652, %r1639, %r1646;
	xor.b32  	%r1653, %r1652, %r18;
	mul.hi.u32 	%r1654, %r1588, %r1651;
	mul.lo.s32 	%r1655, %r1651, -766435501;
	mul.hi.u32 	%r1656, %r1591, %r1653;
	mul.lo.s32 	%r1657, %r1653, -845247145;
	xor.b32  	%r1658, %r1649, %r1656;
	xor.b32  	%r1659, %r1658, %r19;
	xor.b32  	%r1660, %r1647, %r1654;
	xor.b32  	%r1661, %r1660, %r20;
	mul.hi.u32 	%r1662, %r1588, %r1659;
	mul.lo.s32 	%r275, %r1659, -766435501;
	mul.hi.u32 	%r1663, %r1591, %r1661;
	mul.lo.s32 	%r3173, %r1661, -845247145;
	xor.b32  	%r1664, %r1657, %r1663;
	xor.b32  	%r3285, %r1664, %r21;
	xor.b32  	%r1665, %r1655, %r1662;
	xor.b32  	%r3172, %r1665, %r22;
	mov.b32 	%r3287, 1;
	mov.u32 	%r3286, %r3271;
	mov.u32 	%r3271, %r275;
	mov.u32 	%r3174, %r3285;
	bra.uni 	$L__BB0_147;
$L__BB0_142:
	add.s32 	%r3178, %r3178, 1;
	setp.ne.s32 	%p171, %r3178, 0;
	@%p171 bra 	$L__BB0_145;
	add.s32 	%r3177, %r3177, 1;
	setp.ne.s32 	%p172, %r3177, 0;
	@%p172 bra 	$L__BB0_145;
	add.s32 	%r3176, %r3176, 1;
	setp.eq.s32 	%p173, %r3176, 0;
	selp.u32 	%r1667, 1, 0, %p173;
	add.s32 	%r3175, %r3175, %r1667;
	mov.b32 	%r3177, 0;
$L__BB0_145:
	mov.b32 	%r1669, -766435501;
	mul.hi.u32 	%r1670, %r1669, %r3178;
	mul.lo.s32 	%r1671, %r3178, -766435501;
	mov.b32 	%r1672, -845247145;
	mul.hi.u32 	%r1673, %r1672, %r3176;
	mul.lo.s32 	%r1674, %r3176, -845247145;
	xor.b32  	%r1675, %r1673, %r2;
	xor.b32  	%r1676, %r1675, %r3177;
	xor.b32  	%r1677, %r1670, %r3;
	xor.b32  	%r1678, %r1677, %r3175;
	mul.hi.u32 	%r1679, %r1669, %r1676;
	mul.lo.s32 	%r1680, %r1676, -766435501;
	mul.hi.u32 	%r1681, %r1672, %r1678;
	mul.lo.s32 	%r1682, %r1678, -845247145;
	xor.b32  	%r1683, %r1674, %r1681;
	xor.b32  	%r1684, %r1683, %r5;
	xor.b32  	%r1685, %r1671, %r1679;
	xor.b32  	%r1686, %r1685, %r6;
	mul.hi.u32 	%r1687, %r1669, %r1684;
	mul.lo.s32 	%r1688, %r1684, -766435501;
	mul.hi.u32 	%r1689, %r1672, %r1686;
	mul.lo.s32 	%r1690, %r1686, -845247145;
	xor.b32  	%r1691, %r1682, %r1689;
	xor.b32  	%r1692, %r1691, %r7;
	xor.b32  	%r1693, %r1680, %r1687;
	xor.b32  	%r1694, %r1693, %r8;
	mul.hi.u32 	%r1695, %r1669, %r1692;
	mul.lo.s32 	%r1696, %r1692, -766435501;
	mul.hi.u32 	%r1697, %r1672, %r1694;
	mul.lo.s32 	%r1698, %r1694, -845247145;
	xor.b32  	%r1699, %r1690, %r1697;
	xor.b32  	%r1700, %r1699, %r9;
	xor.b32  	%r1701, %r1688, %r1695;
	xor.b32  	%r1702, %r1701, %r10;
	mul.hi.u32 	%r1703, %r1669, %r1700;
	mul.lo.s32 	%r1704, %r1700, -766435501;
	mul.hi.u32 	%r1705, %r1672, %r1702;
	mul.lo.s32 	%r1706, %r1702, -845247145;
	xor.b32  	%r1707, %r1698, %r1705;
	xor.b32  	%r1708, %r1707, %r11;
	xor.b32  	%r1709, %r1696, %r1703;
	xor.b32  	%r1710, %r1709, %r12;
	mul.hi.u32 	%r1711, %r1669, %r1708;
	mul.lo.s32 	%r1712, %r1708, -766435501;
	mul.hi.u32 	%r1713, %r1672, %r1710;
	mul.lo.s32 	%r1714, %r1710, -845247145;
	xor.b32  	%r1715, %r1706, %r1713;
	xor.b32  	%r1716, %r1715, %r13;
	xor.b32  	%r1717, %r1704, %r1711;
	xor.b32  	%r1718, %r1717, %r14;
	mul.hi.u32 	%r1719, %r1669, %r1716;
	mul.lo.s32 	%r1720, %r1716, -766435501;
	mul.hi.u32 	%r1721, %r1672, %r1718;
	mul.lo.s32 	%r1722, %r1718, -845247145;
	xor.b32  	%r1723, %r1714, %r1721;
	xor.b32  	%r1724, %r1723, %r15;
	xor.b32  	%r1725, %r1712, %r1719;
	xor.b32  	%r1726, %r1725, %r16;
	mul.hi.u32 	%r1727, %r1669, %r1724;
	mul.lo.s32 	%r1728, %r1724, -766435501;
	mul.hi.u32 	%r1729, %r1672, %r1726;
	mul.lo.s32 	%r1730, %r1726, -845247145;
	xor.b32  	%r1731, %r1722, %r1729;
	xor.b32  	%r1732, %r1731, %r17;
	xor.b32  	%r1733, %r1720, %r1727;
	xor.b32  	%r1734, %r1733, %r18;
	mul.hi.u32 	%r1735, %r1669, %r1732;
	mul.lo.s32 	%r1736, %r1732, -766435501;
	mul.hi.u32 	%r1737, %r1672, %r1734;
	mul.lo.s32 	%r1738, %r1734, -845247145;
	xor.b32  	%r1739, %r1730, %r1737;
	xor.b32  	%r1740, %r1739, %r19;
	xor.b32  	%r1741, %r1728, %r1735;
	xor.b32  	%r1742, %r1741, %r20;
	mul.hi.u32 	%r1743, %r1669, %r1740;
	mul.lo.s32 	%r286, %r1740, -766435501;
	mul.hi.u32 	%r1744, %r1672, %r1742;
	mul.lo.s32 	%r3173, %r1742, -845247145;
	xor.b32  	%r1745, %r1738, %r1744;
	xor.b32  	%r3174, %r1745, %r21;
	xor.b32  	%r1746, %r1736, %r1743;
	xor.b32  	%r289, %r1746, %r22;
	mov.b32 	%r3287, 0;
	mov.u32 	%r3285, %r3271;
	mov.u32 	%r3286, %r3172;
	mov.u32 	%r3271, %r286;
	mov.u32 	%r3172, %r289;
	bra.uni 	$L__BB0_147;
$L__BB0_146:
	add.s32 	%r3287, %r3269, 2;
	setp.eq.s32 	%p174, %r3269, 0;
	selp.b32 	%r3285, %r3173, %r3174, %p174;
	mov.u32 	%r3286, %r3174;
$L__BB0_147:
	cvt.rn.f32.u32 	%f1193, %r3286;
	fma.rn.f32 	%f1194, %f1193, 0f2F800000, 0f2F000000;
	cvt.rn.f32.u32 	%f1195, %r3285;
	fma.rn.f32 	%f1196, %f1195, 0f30C90FDB, 0f30490FDB;
	setp.lt.f32 	%p175, %f1194, 0f00800000;
	mul.f32 	%f1197, %f1194, 0f4B000000;
	selp.f32 	%f1198, %f1197, %f1194, %p175;
	selp.f32 	%f1199, 0fC1B80000, 0f00000000, %p175;
	mov.b32 	%r1748, %f1198;
	add.s32 	%r1749, %r1748, -1059760811;
	and.b32  	%r1750, %r1749, -8388608;
	sub.s32 	%r1751, %r1748, %r1750;
	mov.b32 	%f1200, %r1751;
	cvt.rn.f32.s32 	%f1201, %r1750;
	fma.rn.f32 	%f1202, %f1201, 0f34000000, %f1199;
	add.f32 	%f1203, %f1200, 0fBF800000;
	fma.rn.f32 	%f1204, %f1203, 0fBE055027, 0f3E1039F6;
	fma.rn.f32 	%f1205, %f1204, %f1203, 0fBDF8CDCC;
	fma.rn.f32 	%f1206, %f1205, %f1203, 0f3E0F2955;
	fma.rn.f32 	%f1207, %f1206, %f1203, 0fBE2AD8B9;
	fma.rn.f32 	%f1208, %f1207, %f1203, 0f3E4CED0B;
	fma.rn.f32 	%f1209, %f1208, %f1203, 0fBE7FFF22;
	fma.rn.f32 	%f1210, %f1209, %f1203, 0f3EAAAA78;
	fma.rn.f32 	%f1211, %f1210, %f1203, 0fBF000000;
	mul.f32 	%f1212, %f1203, %f1211;
	fma.rn.f32 	%f1213, %f1212, %f1203, %f1203;
	fma.rn.f32 	%f1214, %f1202, 0f3F317218, %f1213;
	setp.gt.u32 	%p176, %r1748, 2139095039;
	fma.rn.f32 	%f1215, %f1198, 0f7F800000, 0f7F800000;
	selp.f32 	%f1216, %f1215, %f1214, %p176;
	setp.eq.f32 	%p177, %f1198, 0f00000000;
	mul.f32 	%f1217, %f1216, 0fC0000000;
	selp.f32 	%f1218, 0f7F800000, %f1217, %p177;
	sqrt.rn.f32 	%f1219, %f1218;
	sin.approx.f32 	%f1220, %f1196;
	cos.approx.f32 	%f1221, %f1196;
	mul.f32 	%f3487, %f1219, %f1220;
	mul.f32 	%f3461, %f1219, %f1221;
	mov.b32 	%r3170, 1;
	mov.u32 	%r3269, %r3287;
$L__BB0_148:
	fma.rn.f32 	%f102, %f96, %f3487, 0f3F800000;
	setp.le.f32 	%p178, %f102, 0f00000000;
	@%p178 bra 	$L__BB0_134;
	mul.f32 	%f1222, %f102, %f102;
	mul.f32 	%f103, %f102, %f1222;
	mov.b32 	%r3319, 2;
	setp.eq.s32 	%p179, %r3269, 1;
	mov.u32 	%r3309, %r3173;
	mov.u32 	%r3321, %r3271;
	@%p179 bra 	$L__BB0_158;
	setp.eq.s32 	%p180, %r3269, 3;
	@%p180 bra 	$L__BB0_154;
	setp.ne.s32 	%p181, %r3269, 2;
	@%p181 bra 	$L__BB0_153;
	mov.b32 	%r3319, 3;
	mov.u32 	%r3309, %r3172;
	mov.u32 	%r3321, %r3271;
	bra.uni 	$L__BB0_158;
$L__BB0_153:
	add.s32 	%r3319, %r3269, 1;
	mov.u32 	%r3309, %r3174;
	mov.u32 	%r3321, %r3271;
	bra.uni 	$L__BB0_158;
$L__BB0_154:
	add.s32 	%r3178, %r3178, 1;
	setp.ne.s32 	%p182, %r3178, 0;
	@%p182 bra 	$L__BB0_157;
	add.s32 	%r3177, %r3177, 1;
	setp.ne.s32 	%p183, %r3177, 0;
	@%p183 bra 	$L__BB0_157;
	add.s32 	%r3176, %r3176, 1;
	setp.eq.s32 	%p184, %r3176, 0;
	selp.u32 	%r1754, 1, 0, %p184;
	add.s32 	%r3175, %r3175, %r1754;
	mov.b32 	%r3177, 0;
$L__BB0_157:
	mov.b32 	%r1756, -766435501;
	mul.hi.u32 	%r1757, %r1756, %r3178;
	mul.lo.s32 	%r1758, %r3178, -766435501;
	mov.b32 	%r1759, -845247145;
	mul.hi.u32 	%r1760, %r1759, %r3176;
	mul.lo.s32 	%r1761, %r3176, -845247145;
	xor.b32  	%r1762, %r1760, %r2;
	xor.b32  	%r1763, %r1762, %r3177;
	xor.b32  	%r1764, %r1757, %r3;
	xor.b32  	%r1765, %r1764, %r3175;
	mul.hi.u32 	%r1766, %r1756, %r1763;
	mul.lo.s32 	%r1767, %r1763, -766435501;
	mul.hi.u32 	%r1768, %r1759, %r1765;
	mul.lo.s32 	%r1769, %r1765, -845247145;
	xor.b32  	%r1770, %r1761, %r1768;
	xor.b32  	%r1771, %r1770, %r5;
	xor.b32  	%r1772, %r1758, %r1766;
	xor.b32  	%r1773, %r1772, %r6;
	mul.hi.u32 	%r1774, %r1756, %r1771;
	mul.lo.s32 	%r1775, %r1771, -766435501;
	mul.hi.u32 	%r1776, %r1759, %r1773;
	mul.lo.s32 	%r1777, %r1773, -845247145;
	xor.b32  	%r1778, %r1769, %r1776;
	xor.b32  	%r1779, %r1778, %r7;
	xor.b32  	%r1780, %r1767, %r1774;
	xor.b32  	%r1781, %r1780, %r8;
	mul.hi.u32 	%r1782, %r1756, %r1779;
	mul.lo.s32 	%r1783, %r1779, -766435501;
	mul.hi.u32 	%r1784, %r1759, %r1781;
	mul.lo.s32 	%r1785, %r1781, -845247145;
	xor.b32  	%r1786, %r1777, %r1784;
	xor.b32  	%r1787, %r1786, %r9;
	xor.b32  	%r1788, %r1775, %r1782;
	xor.b32  	%r1789, %r1788, %r10;
	mul.hi.u32 	%r1790, %r1756, %r1787;
	mul.lo.s32 	%r1791, %r1787, -766435501;
	mul.hi.u32 	%r1792, %r1759, %r1789;
	mul.lo.s32 	%r1793, %r1789, -845247145;
	xor.b32  	%r1794, %r1785, %r1792;
	xor.b32  	%r1795, %r1794, %r11;
	xor.b32  	%r1796, %r1783, %r1790;
	xor.b32  	%r1797, %r1796, %r12;
	mul.hi.u32 	%r1798, %r1756, %r1795;
	mul.lo.s32 	%r1799, %r1795, -766435501;
	mul.hi.u32 	%r1800, %r1759, %r1797;
	mul.lo.s32 	%r1801, %r1797, -845247145;
	xor.b32  	%r1802, %r1793, %r1800;
	xor.b32  	%r1803, %r1802, %r13;
	xor.b32  	%r1804, %r1791, %r1798;
	xor.b32  	%r1805, %r1804, %r14;
	mul.hi.u32 	%r1806, %r1756, %r1803;
	mul.lo.s32 	%r1807, %r1803, -766435501;
	mul.hi.u32 	%r1808, %r1759, %r1805;
	mul.lo.s32 	%r1809, %r1805, -845247145;
	xor.b32  	%r1810, %r1801, %r1808;
	xor.b32  	%r1811, %r1810, %r15;
	xor.b32  	%r1812, %r1799, %r1806;
	xor.b32  	%r1813, %r1812, %r16;
	mul.hi.u32 	%r1814, %r1756, %r1811;
	mul.lo.s32 	%r1815, %r1811, -766435501;
	mul.hi.u32 	%r1816, %r1759, %r1813;
	mul.lo.s32 	%r1817, %r1813, -845247145;
	xor.b32  	%r1818, %r1809, %r1816;
	xor.b32  	%r1819, %r1818, %r17;
	xor.b32  	%r1820, %r1807, %r1814;
	xor.b32  	%r1821, %r1820, %r18;
	mul.hi.u32 	%r1822, %r1756, %r1819;
	mul.lo.s32 	%r1823, %r1819, -766435501;
	mul.hi.u32 	%r1824, %r1759, %r1821;
	mul.lo.s32 	%r1825, %r1821, -845247145;
	xor.b32  	%r1826, %r1817, %r1824;
	xor.b32  	%r1827, %r1826, %r19;
	xor.b32  	%r1828, %r1815, %r1822;
	xor.b32  	%r1829, %r1828, %r20;
	mul.hi.u32 	%r1830, %r1756, %r1827;
	mul.lo.s32 	%r3321, %r1827, -766435501;
	mul.hi.u32 	%r1831, %r1759, %r1829;
	mul.lo.s32 	%r3173, %r1829, -845247145;
	xor.b32  	%r1832, %r1825, %r1831;
	xor.b32  	%r3174, %r1832, %r21;
	xor.b32  	%r1833, %r1823, %r1830;
	xor.b32  	%r3172, %r1833, %r22;
	mov.b32 	%r3319, 0;
	mov.u32 	%r3309, %r3271;
$L__BB0_158:
	cvt.rn.f32.u32 	%f1223, %r3309;
	fma.rn.f32 	%f104, %f1223, 0f2F800000, 0f2F000000;
	mul.f32 	%f1224, %f3487, 0fBD0793DE;
	mul.f32 	%f1225, %f3487, %f1224;
	mul.f32 	%f1226, %f3487, %f1225;
	fma.rn.f32 	%f1227, %f3487, %f1226, 0f3F800000;
	setp.lt.f32 	%p185, %f104, %f1227;
	@%p185 bra 	$L__BB0_160;
	setp.lt.f32 	%p186, %f104, 0f00800000;
	mul.f32 	%f1228, %f104, 0f4B000000;
	selp.f32 	%f1229, %f1228, %f104, %p186;
	selp.f32 	%f1230, 0fC1B80000, 0f00000000, %p186;
	mov.b32 	%r1835, %f1229;
	add.s32 	%r1836, %r1835, -1059760811;
	and.b32  	%r1837, %r1836, -8388608;
	sub.s32 	%r1838, %r1835, %r1837;
	mov.b32 	%f1231, %r1838;
	cvt.rn.f32.s32 	%f1232, %r1837;
	fma.rn.f32 	%f1233, %f1232, 0f34000000, %f1230;
	add.f32 	%f1234, %f1231, 0fBF800000;
	fma.rn.f32 	%f1235, %f1234, 0fBE055027, 0f3E1039F6;
	fma.rn.f32 	%f1236, %f1235, %f1234, 0fBDF8CDCC;
	fma.rn.f32 	%f1237, %f1236, %f1234, 0f3E0F2955;
	fma.rn.f32 	%f1238, %f1237, %f1234, 0fBE2AD8B9;
	fma.rn.f32 	%f1239, %f1238, %f1234, 0f3E4CED0B;
	fma.rn.f32 	%f1240, %f1239, %f1234, 0fBE7FFF22;
	fma.rn.f32 	%f1241, %f1240, %f1234, 0f3EAAAA78;
	fma.rn.f32 	%f1242, %f1241, %f1234, 0fBF000000;
	mul.f32 	%f1243, %f1234, %f1242;
	fma.rn.f32 	%f1244, %f1243, %f1234, %f1234;
	fma.rn.f32 	%f1245, %f1233, 0f3F317218, %f1244;
	setp.gt.u32 	%p187, %r1835, 2139095039;
	fma.rn.f32 	%f1246, %f1229, 0f7F800000, 0f7F800000;
	selp.f32 	%f1247, %f1246, %f1245, %p187;
	setp.eq.f32 	%p188, %f1229, 0f00000000;
	selp.f32 	%f1248, 0fFF800000, %f1247, %p188;
	mul.f32 	%f1249, %f3487, 0f3F000000;
	mov.f32 	%f1250, 0f3F800000;
	sub.f32 	%f1251, %f1250, %f103;
	setp.lt.f32 	%p189, %f103, 0f00800000;
	mul.f32 	%f1252, %f103, 0f4B000000;
	selp.f32 	%f1253, %f1252, %f103, %p189;
	selp.f32 	%f1254, 0fC1B80000, 0f00000000, %p189;
	mov.b32 	%r1839, %f1253;
	add.s32 	%r1840, %r1839, -1059760811;
	and.b32  	%r1841, %r1840, -8388608;
	sub.s32 	%r1842, %r1839, %r1841;
	mov.b32 	%f1255, %r1842;
	cvt.rn.f32.s32 	%f1256, %r1841;
	fma.rn.f32 	%f1257, %f1256, 0f34000000, %f1254;
	add.f32 	%f1258, %f1255, 0fBF800000;
	fma.rn.f32 	%f1259, %f1258, 0fBE055027, 0f3E1039F6;
	fma.rn.f32 	%f1260, %f1259, %f1258, 0fBDF8CDCC;
	fma.rn.f32 	%f1261, %f1260, %f1258, 0f3E0F2955;
	fma.rn.f32 	%f1262, %f1261, %f1258, 0fBE2AD8B9;
	fma.rn.f32 	%f1263, %f1262, %f1258, 0f3E4CED0B;
	fma.rn.f32 	%f1264, %f1263, %f1258, 0fBE7FFF22;
	fma.rn.f32 	%f1265, %f1264, %f1258, 0f3EAAAA78;
	fma.rn.f32 	%f1266, %f1265, %f1258, 0fBF000000;
	mul.f32 	%f1267, %f1258, %f1266;
	fma.rn.f32 	%f1268, %f1267, %f1258, %f1258;
	fma.rn.f32 	%f1269, %f1257, 0f3F317218, %f1268;
	setp.gt.u32 	%p190, %r1839, 2139095039;
	fma.rn.f32 	%f1270, %f1253, 0f7F800000, 0f7F800000;
	selp.f32 	%f1271, %f1270, %f1269, %p190;
	setp.eq.f32 	%p191, %f1253, 0f00000000;
	selp.f32 	%f1272, 0fFF800000, %f1271, %p191;
	add.f32 	%f1273, %f1251, %f1272;
	mul.f32 	%f1274, %f95, %f1273;
	fma.rn.f32 	%f1275, %f3487, %f1249, %f1274;
	setp.geu.f32 	%p192, %f1248, %f1275;
	mov.u32 	%r3269, %r3319;
	mov.u32 	%r3271, %r3321;
	@%p192 bra 	$L__BB0_134;
$L__BB0_160:
	ld.param.u64 	%rd53, [beta4_forward_kernel_param_2];
	fma.rn.f32 	%f1276, %f95, %f103, %f94;
	div.rn.f32 	%f105, %f94, %f1276;
	cvta.to.global.u64 	%rd20, %rd53;
	shl.b32 	%r1843, %r1, 2;
	mul.wide.s32 	%rd21, %r1843, 4;
	add.s64 	%rd22, %rd20, %rd21;
	st.global.f32 	[%rd22+4], %f105;
	abs.f32 	%f106, %f3496;
	setp.ltu.f32 	%p193, %f106, 0f40400000;
	@%p193 bra 	$L__BB0_164;
	setp.ltu.f32 	%p194, %f106, 0f40F9999A;
	@%p194 bra 	$L__BB0_163;
	rcp.approx.ftz.f32 	%f1277, %f106;
	mul.f32 	%f1278, %f1277, %f1277;
	fma.rn.f32 	%f1279, %f1278, 0f3A4BE755, 0fBB360953;
	fma.rn.f32 	%f1280, %f1279, %f1278, 0f3DAAAAA3;
	fma.rn.f32 	%f1281, %f1280, %f1277, 0f3F6B3F8E;
	mov.b32 	%r1844, %f106;
	add.s32 	%r1845, %r1844, -1059760811;
	and.b32  	%r1846, %r1845, -8388608;
	sub.s32 	%r1847, %r1844, %r1846;
	mov.b32 	%f1282, %r1847;
	cvt.rn.f32.s32 	%f1283, %r1846;
	fma.rn.f32 	%f1284, %f1283, 0f34000000, 0f00000000;
	add.f32 	%f1285, %f1282, 0fBF800000;
	fma.rn.f32 	%f1286, %f1285, 0fBE055027, 0f3E1039F6;
	fma.rn.f32 	%f1287, %f1286, %f1285, 0fBDF8CDCC;
	fma.rn.f32 	%f1288, %f1287, %f1285, 0f3E0F2955;
	fma.rn.f32 	%f1289, %f1288, %f1285, 0fBE2AD8B9;
	fma.rn.f32 	%f1290, %f1289, %f1285, 0f3E4CED0B;
	fma.rn.f32 	%f1291, %f1290, %f1285, 0fBE7FFF22;
	fma.rn.f32 	%f1292, %f1291, %f1285, 0f3EAAAA78;
	fma.rn.f32 	%f1293, %f1292, %f1285, 0fBF000000;
	mul.f32 	%f1294, %f1285, %f1293;
	fma.rn.f32 	%f1295, %f1294, %f1285, %f1285;
	fma.rn.f32 	%f1296, %f1284, 0f3F317218, %f1295;
	setp.gt.u32 	%p195, %r1844, 2139095039;
	fma.rn.f32 	%f1297, %f106, 0f7F800000, 0f7F800000;
	selp.f32 	%f1298, %f1297, %f1296, %p195;
	mul.f32 	%f1299, %f1298, 0f3F000000;
	add.f32 	%f1300, %f106, 0fBF000000;
	mul.rn.f32 	%f1301, %f1299, %f1300;
	sub.f32 	%f1302, %f1301, %f106;
	add.rn.f32 	%f1303, %f1301, %f1281;
	add.f32 	%f1304, %f1302, %f1303;
	setp.eq.f32 	%p196, %f106, 0f7F800000;
	selp.f32 	%f3488, 0f7F800000, %f1304, %p196;
	bra.uni 	$L__BB0_169;
$L__BB0_163:
	add.f32 	%f1305, %f106, 0fC0400000;
	fma.rn.f32 	%f1306, %f1305, 0fC43B38FB, 0fC640F6F8;
	fma.rn.f32 	%f1307, %f1306, %f1305, 0fC7206560;
	fma.rn.f32 	%f1308, %f1307, %f1305, 0fC73CB6AA;
	fma.rn.f32 	%f1309, %f1308, %f1305, 0fC80BAE5A;
	add.f32 	%f1310, %f1305, 0fC381A020;
	fma.rn.f32 	%f1311, %f1310, %f1305, 0fC62864B8;
	fma.rn.f32 	%f1312, %f1311, %f1305, 0fC7B50686;
	fma.rn.f32 	%f1313, %f1312, %f1305, 0fC8498465;
	rcp.approx.ftz.f32 	%f1314, %f1313;
	fma.rn.f32 	%f3488, %f1309, %f1314, %f1305;
	bra.uni 	$L__BB0_169;
$L__BB0_164:
	setp.ltu.f32 	%p197, %f106, 0f3FC00000;
	@%p197 bra 	$L__BB0_166;
	add.f32 	%f1315, %f106, 0fC0000000;
	fma.rn.f32 	%f1316, %f1315, 0f385007FA, 0fB967A002;
	fma.rn.f32 	%f1317, %f1316, %f1315, 0f3A0DE6FC;
	fma.rn.f32 	%f1318, %f1317, %f1315, 0fBA9DE0E2;
	fma.rn.f32 	%f1319, %f1318, %f1315, 0f3B3D05B7;
	fma.rn.f32 	%f1320, %f1319, %f1315, 0fBBF1EB10;
	fma.rn.f32 	%f1321, %f1320, %f1315, 0f3CA89A28;
	fma.rn.f32 	%f1322, %f1321, %f1315, 0fBD89F01A;
	fma.rn.f32 	%f1323, %f1322, %f1315, 0f3EA51A66;
	fma.rn.f32 	%f1324, %f1323, %f1315, 0f3ED87730;
	mul.f32 	%f3488, %f1315, %f1324;
	bra.uni 	$L__BB0_169;
$L__BB0_166:
	setp.ltu.f32 	%p198, %f106, 0f3F333333;
	@%p198 bra 	$L__BB0_168;
	mov.f32 	%f1325, 0f3F800000;
	sub.f32 	%f1326, %f1325, %f106;
	fma.rn.f32 	%f1327, %f1326, 0f3D3BEF76, 0f3DD47577;
	fma.rn.f32 	%f1328, %f1327, %f1326, 0f3DFB8079;
	fma.rn.f32 	%f1329, %f1328, %f1326, 0f3E0295B5;
	fma.rn.f32 	%f1330, %f1329, %f1326, 0f3E12A765;
	fma.rn.f32 	%f1331, %f1330, %f1326, 0f3E2D6867;
	fma.rn.f32 	%f1332, %f1331, %f1326, 0f3E5462BF;
	fma.rn.f32 	%f1333, %f1332, %f1326, 0f3E8A8A72;
	fma.rn.f32 	%f1334, %f1333, %f1326, 0f3ECD26A4;
	fma.rn.f32 	%f1335, %f1334, %f1326, 0f3F528D32;
	fma.rn.f32 	%f1336, %f1335, %f1326, 0f3F13C468;
	mul.f32 	%f3488, %f1326, %f1336;
	bra.uni 	$L__BB0_169;
$L__BB0_168:
	fma.rn.f32 	%f1337, %f106, 0f3B6B1C86, 0fBBB34878;
	fma.rn.f32 	%f1338, %f1337, %f106, 0fBD36CAEF;
	fma.rn.f32 	%f1339, %f1338, %f106, 0f3E2B5555;
	fma.rn.f32 	%f1340, %f1339, %f106, 0fBD2C96C7;
	fma.rn.f32 	%f1341, %f1340, %f106, 0fBF27E6EB;
	fma.rn.f32 	%f1342, %f1341, %f106, 0f3F13C463;
	mul.f32 	%f1343, %f106, %f1342;
	fma.rn.f32 	%f1344, %f1343, %f106, %f106;
	setp.lt.f32 	%p199, %f1344, 0f00800000;
	mul.f32 	%f1345, %f1344, 0f4B000000;
	selp.f32 	%f1346, %f1345, %f1344, %p199;
	selp.f32 	%f1347, 0fC1B80000, 0f00000000, %p199;
	mov.b32 	%r1848, %f1346;
	add.s32 	%r1849, %r1848, -1059760811;
	and.b32  	%r1850, %r1849, -8388608;
	sub.s32 	%r1851, %r1848, %r1850;
	mov.b32 	%f1348, %r1851;
	cvt.rn.f32.s32 	%f1349, %r1850;
	fma.rn.f32 	%f1350, %f1349, 0f34000000, %f1347;
	add.f32 	%f1351, %f1348, 0fBF800000;
	fma.rn.f32 	%f1352, %f1351, 0fBE055027, 0f3E1039F6;
	fma.rn.f32 	%f1353, %f1352, %f1351, 0fBDF8CDCC;
	fma.rn.f32 	%f1354, %f1353, %f1351, 0f3E0F2955;
	fma.rn.f32 	%f1355, %f1354, %f1351, 0fBE2AD8B9;
	fma.rn.f32 	%f1356, %f1355, %f1351, 0f3E4CED0B;
	fma.rn.f32 	%f1357, %f1356, %f1351, 0fBE7FFF22;
	fma.rn.f32 	%f1358, %f1357, %f1351, 0f3EAAAA78;
	fma.rn.f32 	%f1359, %f1358, %f1351, 0fBF000000;
	mul.f32 	%f1360, %f1351, %f1359;
	fma.rn.f32 	%f1361, %f1360, %f1351, %f1351;
	fma.rn.f32 	%f1362, %f1350, 0f3F317218, %f1361;
	setp.gt.u32 	%p200, %r1848, 2139095039;
	fma.rn.f32 	%f1363, %f1346, 0f7F800000, 0f7F800000;
	selp.f32 	%f1364, %f1363, %f1362, %p200;
	setp.eq.f32 	%p201, %f1346, 0f00000000;
	neg.f32 	%f1365, %f1364;
	selp.f32 	%f3488, 0f7F800000, %f1365, %p201;
$L__BB0_169:
	setp.ge.f32 	%p202, %f3496, 0f00000000;
	mov.f32 	%f3489, %f3488;
	@%p202 bra 	$L__BB0_174;
	cvt.rmi.f32.f32 	%f1367, %f106;
	setp.eq.f32 	%p203, %f106, %f1367;
	mov.f32 	%f3489, 0f7F800000;
	@%p203 bra 	$L__BB0_174;
	setp.lt.f32 	%p204, %f106, 0f1FEC1E4A;
	@%p204 bra 	$L__BB0_173;
	add.f32 	%f1368, %f106, %f106;
	cvt.rni.f32.f32 	%f1369, %f1368;
	cvt.rzi.s32.f32 	%r1852, %f1369;
	fma.rn.f32 	%f1370, %f1369, 0fBF000000, %f106;
	mul.f32 	%f1371, %f1370, 0f40490FDB;
	mul.rn.f32 	%f1372, %f1371, %f1371;
	and.b32  	%r1853, %r1852, 1;
	setp.eq.b32 	%p205, %r1853, 1;
	selp.f32 	%f1373, 0f3F800000, %f1371, %p205;
	fma.rn.f32 	%f1374, %f1372, %f1373, 0f00000000;
	fma.rn.f32 	%f1375, %f1372, 0f37CBAC00, 0fBAB607ED;
	selp.f32 	%f1376, %f1375, 0fB94D4153, %p205;
	selp.f32 	%f1377, 0f3D2AAABB, 0f3C0885E4, %p205;
	fma.rn.f32 	%f1378, %f1376, %f1372, %f1377;
	selp.f32 	%f1379, 0fBEFFFFFF, 0fBE2AAAA8, %p205;
	fma.rn.f32 	%f1380, %f1378, %f1372, %f1379;
	fma.rn.f32 	%f1381, %f1380, %f1374, %f1373;
	and.b32  	%r1854, %r1852, 2;
	setp.eq.s32 	%p206, %r1854, 0;
	mov.f32 	%f1382, 0f00000000;
	sub.f32 	%f1383, %f1382, %f1381;
	selp.f32 	%f1384, %f1381, %f1383, %p206;
	abs.f32 	%f1385, %f1384;
	mul.f32 	%f1386, %f106, %f1385;
	setp.lt.f32 	%p207, %f1386, 0f00800000;
	mul.f32 	%f1387, %f1386, 0f4B000000;
	selp.f32 	%f1388, 0fC1B80000, 0f00000000, %p207;
	selp.f32 	%f1389, %f1387, %f1386, %p207;
	mov.b32 	%r1855, %f1389;
	add.s32 	%r1856, %r1855, -1059760811;
	and.b32  	%r1857, %r1856, -8388608;
	sub.s32 	%r1858, %r1855, %r1857;
	mov.b32 	%f1390, %r1858;
	cvt.rn.f32.s32 	%f1391, %r1857;
	fma.rn.f32 	%f1392, %f1391, 0f34000000, %f1388;
	add.f32 	%f1393, %f1390, 0fBF800000;
	fma.rn.f32 	%f1394, %f1393, 0fBE055027, 0f3E1039F6;
	fma.rn.f32 	%f1395, %f1394, %f1393, 0fBDF8CDCC;
	fma.rn.f32 	%f1396, %f1395, %f1393, 0f3E0F2955;
	fma.rn.f32 	%f1397, %f1396, %f1393, 0fBE2AD8B9;
	fma.rn.f32 	%f1398, %f1397, %f1393, 0f3E4CED0B;
	fma.rn.f32 	%f1399, %f1398, %f1393, 0fBE7FFF22;
	fma.rn.f32 	%f1400, %f1399, %f1393, 0f3EAAAA78;
	fma.rn.f32 	%f1401, %f1400, %f1393, 0fBF000000;
	mul.f32 	%f1402, %f1393, %f1401;
	fma.rn.f32 	%f1403, %f1402, %f1393, %f1393;
	fma.rn.f32 	%f1404, %f1392, 0f3F317218, %f1403;
	setp.gt.u32 	%p208, %r1855, 2139095039;
	fma.rn.f32 	%f1405, %f1389, 0f7F800000, 0f7F800000;
	selp.f32 	%f1406, %f1405, %f1404, %p208;
	setp.eq.f32 	%p209, %f1389, 0f00000000;
	mov.f32 	%f1407, 0f3F928682;
	sub.f32 	%f1408, %f1407, %f1406;
	selp.f32 	%f1409, 0f7F800000, %f1408, %p209;
	sub.f32 	%f3489, %f1409, %f3488;
	bra.uni 	$L__BB0_174;
$L__BB0_173:
	setp.lt.f32 	%p210, %f106, 0f00800000;
	mul.f32 	%f1410, %f106, 0f4B000000;
	selp.f32 	%f1411, %f1410, %f106, %p210;
	selp.f32 	%f1412, 0fC1B80000, 0f00000000, %p210;
	mov.b32 	%r1859, %f1411;
	add.s32 	%r1860, %r1859, -1059760811;
	and.b32  	%r1861, %r1860, -8388608;
	sub.s32 	%r1862, %r1859, %r1861;
	mov.b32 	%f1413, %r1862;
	cvt.rn.f32.s32 	%f1414, %r1861;
	fma.rn.f32 	%f1415, %f1414, 0f34000000, %f1412;
	add.f32 	%f1416, %f1413, 0fBF800000;
	fma.rn.f32 	%f1417, %f1416, 0fBE055027, 0f3E1039F6;
	fma.rn.f32 	%f1418, %f1417, %f1416, 0fBDF8CDCC;
	fma.rn.f32 	%f1419, %f1418, %f1416, 0f3E0F2955;
	fma.rn.f32 	%f1420, %f1419, %f1416, 0fBE2AD8B9;
	fma.rn.f32 	%f1421, %f1420, %f1416, 0f3E4CED0B;
	fma.rn.f32 	%f1422, %f1421, %f1416, 0fBE7FFF22;
	fma.rn.f32 	%f1423, %f1422, %f1416, 0f3EAAAA78;
	fma.rn.f32 	%f1424, %f1423, %f1416, 0fBF000000;
	mul.f32 	%f1425, %f1416, %f1424;
	fma.rn.f32 	%f1426, %f1425, %f1416, %f1416;
	fma.rn.f32 	%f1427, %f1415, 0f3F317218, %f1426;
	setp.gt.u32 	%p211, %r1859, 2139095039;
	fma.rn.f32 	%f1428, %f1411, 0f7F800000, 0f7F800000;
	selp.f32 	%f1429, %f1428, %f1427, %p211;
	setp.eq.f32 	%p212, %f1411, 0f00000000;
	neg.f32 	%f1430, %f1429;
	selp.f32 	%f3489, 0f7F800000, %f1430, %p212;
$L__BB0_174:
	abs.f32 	%f116, %f3500;
	setp.ltu.f32 	%p213, %f116, 0f40400000;
	@%p213 bra 	$L__BB0_178;
	setp.ltu.f32 	%p214, %f116, 0f40F9999A;
	@%p214 bra 	$L__BB0_177;
	rcp.approx.ftz.f32 	%f1431, %f116;
	mul.f32 	%f1432, %f1431, %f1431;
	fma.rn.f32 	%f1433, %f1432, 0f3A4BE755, 0fBB360953;
	fma.rn.f32 	%f1434, %f1433, %f1432, 0f3DAAAAA3;
	fma.rn.f32 	%f1435, %f1434, %f1431, 0f3F6B3F8E;
	mov.b32 	%r1863, %f116;
	add.s32 	%r1864, %r1863, -1059760811;
	and.b32  	%r1865, %r1864, -8388608;
	sub.s32 	%r1866, %r1863, %r1865;
	mov.b32 	%f1436, %r1866;
	cvt.rn.f32.s32 	%f1437, %r1865;
	fma.rn.f32 	%f1438, %f1437, 0f34000000, 0f00000000;
	add.f32 	%f1439, %f1436, 0fBF800000;
	fma.rn.f32 	%f1440, %f1439, 0fBE055027, 0f3E1039F6;
	fma.rn.f32 	%f1441, %f1440, %f1439, 0fBDF8CDCC;
	fma.rn.f32 	%f1442, %f1441, %f1439, 0f3E0F2955;
	fma.rn.f32 	%f1443, %f1442, %f1439, 0fBE2AD8B9;
	fma.rn.f32 	%f1444, %f1443, %f1439, 0f3E4CED0B;
	fma.rn.f32 	%f1445, %f1444, %f1439, 0fBE7FFF22;
	fma.rn.f32 	%f1446, %f1445, %f1439, 0f3EAAAA78;
	fma.rn.f32 	%f1447, %f1446, %f1439, 0fBF000000;
	mul.f32 	%f1448, %f1439, %f1447;
	fma.rn.f32 	%f1449, %f1448, %f1439, %f1439;
	fma.rn.f32 	%f1450, %f1438, 0f3F317218, %f1449;
	setp.gt.u32 	%p215, %r1863, 2139095039;
	fma.rn.f32 	%f1451, %f116, 0f7F800000, 0f7F800000;
	selp.f32 	%f1452, %f1451, %f1450, %p215;
	mul.f32 	%f1453, %f1452, 0f3F000000;
	add.f32 	%f1454, %f116, 0fBF000000;
	mul.rn.f32 	%f1455, %f1453, %f1454;
	sub.f32 	%f1456, %f1455, %f116;
	add.rn.f32 	%f1457, %f1455, %f1435;
	add.f32 	%f1458, %f1456, %f1457;
	setp.eq.f32 	%p216, %f116, 0f7F800000;
	selp.f32 	%f3490, 0f7F800000, %f1458, %p216;
	bra.uni 	$L__BB0_183;
$L__BB0_177:
	add.f32 	%f1459, %f116, 0fC0400000;
	fma.rn.f32 	%f1460, %f1459, 0fC43B38FB, 0fC640F6F8;
	fma.rn.f32 	%f1461, %f1460, %f1459, 0fC7206560;
	fma.rn.f32 	%f1462, %f1461, %f1459, 0fC73CB6AA;
	fma.rn.f32 	%f1463, %f1462, %f1459, 0fC80BAE5A;
	add.f32 	%f1464, %f1459, 0fC381A020;
	fma.rn.f32 	%f1465, %f1464, %f1459, 0fC62864B8;
	fma.rn.f32 	%f1466, %f1465, %f1459, 0fC7B50686;
	fma.rn.f32 	%f1467, %f1466, %f1459, 0fC8498465;
	rcp.approx.ftz.f32 	%f1468, %f1467;
	fma.rn.f32 	%f3490, %f1463, %f1468, %f1459;
	bra.uni 	$L__BB0_183;
$L__BB0_178:
	setp.ltu.f32 	%p217, %f116, 0f3FC00000;
	@%p217 bra 	$L__BB0_180;
	add.f32 	%f1469, %f116, 0fC0000000;
	fma.rn.f32 	%f1470, %f1469, 0f385007FA, 0fB967A002;
	fma.rn.f32 	%f1471, %f1470, %f1469, 0f3A0DE6FC;
	fma.rn.f32 	%f1472, %f1471, %f1469, 0fBA9DE0E2;
	fma.rn.f32 	%f1473, %f1472, %f1469, 0f3B3D05B7;
	fma.rn.f32 	%f1474, %f1473, %f1469, 0fBBF1EB10;
	fma.rn.f32 	%f1475, %f1474, %f1469, 0f3CA89A28;
	fma.rn.f32 	%f1476, %f1475, %f1469, 0fBD89F01A;
	fma.rn.f32 	%f1477, %f1476, %f1469, 0f3EA51A66;
	fma.rn.f32 	%f1478, %f1477, %f1469, 0f3ED87730;
	mul.f32 	%f3490, %f1469, %f1478;
	bra.uni 	$L__BB0_183;
$L__BB0_180:
	setp.ltu.f32 	%p218, %f116, 0f3F333333;
	@%p218 bra 	$L__BB0_182;
	mov.f32 	%f1479, 0f3F800000;
	sub.f32 	%f1480, %f1479, %f116;
	fma.rn.f32 	%f1481, %f1480, 0f3D3BEF76, 0f3DD47577;
	fma.rn.f32 	%f1482, %f1481, %f1480, 0f3DFB8079;
	fma.rn.f32 	%f1483, %f1482, %f1480, 0f3E0295B5;
	fma.rn.f32 	%f1484, %f1483, %f1480, 0f3E12A765;
	fma.rn.f32 	%f1485, %f1484, %f1480, 0f3E2D6867;
	fma.rn.f32 	%f1486, %f1485, %f1480, 0f3E5462BF;
	fma.rn.f32 	%f1487, %f1486, %f1480, 0f3E8A8A72;
	fma.rn.f32 	%f1488, %f1487, %f1480, 0f3ECD26A4;
	fma.rn.f32 	%f1489, %f1488, %f1480, 0f3F528D32;
	fma.rn.f32 	%f1490, %f1489, %f1480, 0f3F13C468;
	mul.f32 	%f3490, %f1480, %f1490;
	bra.uni 	$L__BB0_183;
$L__BB0_182:
	fma.rn.f32 	%f1491, %f116, 0f3B6B1C86, 0fBBB34878;
	fma.rn.f32 	%f1492, %f1491, %f116, 0fBD36CAEF;
	fma.rn.f32 	%f1493, %f1492, %f116, 0f3E2B5555;
	fma.rn.f32 	%f1494, %f1493, %f116, 0fBD2C96C7;
	fma.rn.f32 	%f1495, %f1494, %f116, 0fBF27E6EB;
	fma.rn.f32 	%f1496, %f1495, %f116, 0f3F13C463;
	mul.f32 	%f1497, %f116, %f1496;
	fma.rn.f32 	%f1498, %f1497, %f116, %f116;
	setp.lt.f32 	%p219, %f1498, 0f00800000;
	mul.f32 	%f1499, %f1498, 0f4B000000;
	selp.f32 	%f1500, %f1499, %f1498, %p219;
	selp.f32 	%f1501, 0fC1B80000, 0f00000000, %p219;
	mov.b32 	%r1867, %f1500;
	add.s32 	%r1868, %r1867, -1059760811;
	and.b32  	%r1869, %r1868, -8388608;
	sub.s32 	%r1870, %r1867, %r1869;
	mov.b32 	%f1502, %r1870;
	cvt.rn.f32.s32 	%f1503, %r1869;
	fma.rn.f32 	%f1504, %f1503, 0f34000000, %f1501;
	add.f32 	%f1505, %f1502, 0fBF800000;
	fma.rn.f32 	%f1506, %f1505, 0fBE055027, 0f3E1039F6;
	fma.rn.f32 	%f1507, %f1506, %f1505, 0fBDF8CDCC;
	fma.rn.f32 	%f1508, %f1507, %f1505, 0f3E0F2955;
	fma.rn.f32 	%f1509, %f1508, %f1505, 0fBE2AD8B9;
	fma.rn.f32 	%f1510, %f1509, %f1505, 0f3E4CED0B;
	fma.rn.f32 	%f1511, %f1510, %f1505, 0fBE7FFF22;
	fma.rn.f32 	%f1512, %f1511, %f1505, 0f3EAAAA78;
	fma.rn.f32 	%f1513, %f1512, %f1505, 0fBF000000;
	mul.f32 	%f1514, %f1505, %f1513;
	fma.rn.f32 	%f1515, %f1514, %f1505, %f1505;
	fma.rn.f32 	%f1516, %f1504, 0f3F317218, %f1515;
	setp.gt.u32 	%p220, %r1867, 2139095039;
	fma.rn.f32 	%f1517, %f1500, 0f7F800000, 0f7F800000;
	selp.f32 	%f1518, %f1517, %f1516, %p220;
	setp.eq.f32 	%p221, %f1500, 0f00000000;
	neg.f32 	%f1519, %f1518;
	selp.f32 	%f3490, 0f7F800000, %f1519, %p221;
$L__BB0_183:
	setp.ge.f32 	%p222, %f3500, 0f00000000;
	mov.f32 	%f3491, %f3490;
	@%p222 bra 	$L__BB0_188;
	cvt.rmi.f32.f32 	%f1521, %f116;
	setp.eq.f32 	%p223, %f116, %f1521;
	mov.f32 	%f3491, 0f7F800000;
	@%p223 bra 	$L__BB0_188;
	setp.lt.f32 	%p224, %f116, 0f1FEC1E4A;
	@%p224 bra 	$L__BB0_187;
	add.f32 	%f1522, %f116, %f116;
	cvt.rni.f32.f32 	%f1523, %f1522;
	cvt.rzi.s32.f32 	%r1871, %f1523;
	fma.rn.f32 	%f1524, %f1523, 0fBF000000, %f116;
	mul.f32 	%f1525, %f1524, 0f40490FDB;
	mul.rn.f32 	%f1526, %f1525, %f1525;
	and.b32  	%r1872, %r1871, 1;
	setp.eq.b32 	%p225, %r1872, 1;
	selp.f32 	%f1527, 0f3F800000, %f1525, %p225;
	fma.rn.f32 	%f1528, %f1526, %f1527, 0f00000000;
	fma.rn.f32 	%f1529, %f1526, 0f37CBAC00, 0fBAB607ED;
	selp.f32 	%f1530, %f1529, 0fB94D4153, %p225;
	selp.f32 	%f1531, 0f3D2AAABB, 0f3C0885E4, %p225;
	fma.rn.f32 	%f1532, %f1530, %f1526, %f1531;
	selp.f32 	%f1533, 0fBEFFFFFF, 0fBE2AAAA8, %p225;
	fma.rn.f32 	%f1534, %f1532, %f1526, %f1533;
	fma.rn.f32 	%f1535, %f1534, %f1528, %f1527;
	and.b32  	%r1873, %r1871, 2;
	setp.eq.s32 	%p226, %r1873, 0;
	mov.f32 	%f1536, 0f00000000;
	sub.f32 	%f1537, %f1536, %f1535;
	selp.f32 	%f1538, %f1535, %f1537, %p226;
	abs.f32 	%f1539, %f1538;
	mul.f32 	%f1540, %f116, %f1539;
	setp.lt.f32 	%p227, %f1540, 0f00800000;
	mul.f32 	%f1541, %f1540, 0f4B000000;
	selp.f32 	%f1542, 0fC1B80000, 0f00000000, %p227;
	selp.f32 	%f1543, %f1541, %f1540, %p227;
	mov.b32 	%r1874, %f1543;
	add.s32 	%r1875, %r1874, -1059760811;
	and.b32  	%r1876, %r1875, -8388608;
	sub.s32 	%r1877, %r1874, %r1876;
	mov.b32 	%f1544, %r1877;
	cvt.rn.f32.s32 	%f1545, %r1876;
	fma.rn.f32 	%f1546, %f1545, 0f34000000, %f1542;
	add.f32 	%f1547, %f1544, 0fBF800000;
	fma.rn.f32 	%f1548, %f1547, 0fBE055027, 0f3E1039F6;
	fma.rn.f32 	%f1549, %f1548, %f1547, 0fBDF8CDCC;
	fma.rn.f32 	%f1550, %f1549, %f1547, 0f3E0F2955;
	fma.rn.f32 	%f1551, %f1550, %f1547, 0fBE2AD8B9;
	fma.rn.f32 	%f1552, %f1551, %f1547, 0f3E4CED0B;
	fma.rn.f32 	%f1553, %f1552, %f1547, 0fBE7FFF22;
	fma.rn.f32 	%f1554, %f1553, %f1547, 0f3EAAAA78;
	fma.rn.f32 	%f1555, %f1554, %f1547, 0fBF000000;
	mul.f32 	%f1556, %f1547, %f1555;
	fma.rn.f32 	%f1557, %f1556, %f1547, %f1547;
	fma.rn.f32 	%f1558, %f1546, 0f3F317218, %f1557;
	setp.gt.u32 	%p228, %r1874, 2139095039;
	fma.rn.f32 	%f1559, %f1543, 0f7F800000, 0f7F800000;
	selp.f32 	%f1560, %f1559, %f1558, %p228;
	setp.eq.f32 	%p229, %f1543, 0f00000000;
	mov.f32 	%f1561, 0f3F928682;
	sub.f32 	%f1562, %f1561, %f1560;
	selp.f32 	%f1563, 0f7F800000, %f1562, %p229;
	sub.f32 	%f3491, %f1563, %f3490;
	bra.uni 	$L__BB0_188;
$L__BB0_187:
	setp.lt.f32 	%p230, %f116, 0f00800000;
	mul.f32 	%f1564, %f116, 0f4B000000;
	selp.f32 	%f1565, %f1564, %f116, %p230;
	selp.f32 	%f1566, 0fC1B80000, 0f00000000, %p230;
	mov.b32 	%r1878, %f1565;
	add.s32 	%r1879, %r1878, -1059760811;
	and.b32  	%r1880, %r1879, -8388608;
	sub.s32 	%r1881, %r1878, %r1880;
	mov.b32 	%f1567, %r1881;
	cvt.rn.f32.s32 	%f1568, %r1880;
	fma.rn.f32 	%f1569, %f1568, 0f34000000, %f1566;
	add.f32 	%f1570, %f1567, 0fBF800000;
	fma.rn.f32 	%f1571, %f1570, 0fBE055027, 0f3E1039F6;
	fma.rn.f32 	%f1572, %f1571, %f1570, 0fBDF8CDCC;
	fma.rn.f32 	%f1573, %f1572, %f1570, 0f3E0F2955;
	fma.rn.f32 	%f1574, %f1573, %f1570, 0fBE2AD8B9;
	fma.rn.f32 	%f1575, %f1574, %f1570, 0f3E4CED0B;
	fma.rn.f32 	%f1576, %f1575, %f1570, 0fBE7FFF22;
	fma.rn.f32 	%f1577, %f1576, %f1570, 0f3EAAAA78;
	fma.rn.f32 	%f1578, %f1577, %f1570, 0fBF000000;
	mul.f32 	%f1579, %f1570, %f1578;
	fma.rn.f32 	%f1580, %f1579, %f1570, %f1570;
	fma.rn.f32 	%f1581, %f1569, 0f3F317218, %f1580;
	setp.gt.u32 	%p231, %r1878, 2139095039;
	fma.rn.f32 	%f1582, %f1565, 0f7F800000, 0f7F800000;
	selp.f32 	%f1583, %f1582, %f1581, %p231;
	setp.eq.f32 	%p232, %f1565, 0f00000000;
	neg.f32 	%f1584, %f1583;
	selp.f32 	%f3491, 0f7F800000, %f1584, %p232;
$L__BB0_188:
	add.f32 	%f126, %f3489, %f3491;
	add.f32 	%f127, %f3496, %f3500;
	abs.f32 	%f128, %f127;
	setp.ltu.f32 	%p233, %f128, 0f40400000;
	@%p233 bra 	$L__BB0_192;
	setp.ltu.f32 	%p234, %f128, 0f40F9999A;
	@%p234 bra 	$L__BB0_191;
	rcp.approx.ftz.f32 	%f1585, %f128;
	mul.f32 	%f1586, %f1585, %f1585;
	fma.rn.f32 	%f1587, %f1586, 0f3A4BE755, 0fBB360953;
	fma.rn.f32 	%f1588, %f1587, %f1586, 0f3DAAAAA3;
	fma.rn.f32 	%f1589, %f1588, %f1585, 0f3F6B3F8E;
	mov.b32 	%r1882, %f128;
	add.s32 	%r1883, %r1882, -1059760811;
	and.b32  	%r1884, %r1883, -8388608;
	sub.s32 	%r1885, %r1882, %r1884;
	mov.b32 	%f1590, %r1885;
	cvt.rn.f32.s32 	%f1591, %r1884;
	fma.rn.f32 	%f1592, %f1591, 0f34000000, 0f00000000;
	add.f32 	%f1593, %f1590, 0fBF800000;
	fma.rn.f32 	%f1594, %f1593, 0fBE055027, 0f3E1039F6;
	fma.rn.f32 	%f1595, %f1594, %f1593, 0fBDF8CDCC;
	fma.rn.f32 	%f1596, %f1595, %f1593, 0f3E0F2955;
	fma.rn.f32 	%f1597, %f1596, %f1593, 0fBE2AD8B9;
	fma.rn.f32 	%f1598, %f1597, %f1593, 0f3E4CED0B;
	fma.rn.f32 	%f1599, %f1598, %f1593, 0fBE7FFF22;
	fma.rn.f32 	%f1600, %f1599, %f1593, 0f3EAAAA78;
	fma.rn.f32 	%f1601, %f1600, %f1593, 0fBF000000;
	mul.f32 	%f1602, %f1593, %f1601;
	fma.rn.f32 	%f1603, %f1602, %f1593, %f1593;
	fma.rn.f32 	%f1604, %f1592, 0f3F317218, %f1603;
	setp.gt.u32 	%p235, %r1882, 2139095039;
	fma.rn.f32 	%f1605, %f128, 0f7F800000, 0f7F800000;
	selp.f32 	%f1606, %f1605, %f1604, %p235;
	mul.f32 	%f1607, %f1606, 0f3F000000;
	add.f32 	%f1608, %f128, 0fBF000000;
	mul.rn.f32 	%f1609, %f1607, %f1608;
	sub.f32 	%f1610, %f1609, %f128;
	add.rn.f32 	%f1611, %f1609, %f1589;
	add.f32 	%f1612, %f1610, %f1611;
	setp.eq.f32 	%p236, %f128, 0f7F800000;
	selp.f32 	%f3492, 0f7F800000, %f1612, %p236;
	bra.uni 	$L__BB0_197;
$L__BB0_191:
	add.f32 	%f1613, %f128, 0fC0400000;
	fma.rn.f32 	%f1614, %f1613, 0fC43B38FB, 0fC640F6F8;
	fma.rn.f32 	%f1615, %f1614, %f1613, 0fC7206560;
	fma.rn.f32 	%f1616, %f1615, %f1613, 0fC73CB6AA;
	fma.rn.f32 	%f1617, %f1616, %f1613, 0fC80BAE5A;
	add.f32 	%f1618, %f1613, 0fC381A020;
	fma.rn.f32 	%f1619, %f1618, %f1613, 0fC62864B8;
	fma.rn.f32 	%f1620, %f1619, %f1613, 0fC7B50686;
	fma.rn.f32 	%f1621, %f1620, %f1613, 0fC8498465;
	rcp.approx.ftz.f32 	%f1622, %f1621;
	fma.rn.f32 	%f3492, %f1617, %f1622, %f1613;
	bra.uni 	$L__BB0_197;
$L__BB0_192:
	setp.ltu.f32 	%p237, %f128, 0f3FC00000;
	@%p237 bra 	$L__BB0_194;
	add.f32 	%f1623, %f128, 0fC0000000;
	fma.rn.f32 	%f1624, %f1623, 0f385007FA, 0fB967A002;
	fma.rn.f32 	%f1625, %f1624, %f1623, 0f3A0DE6FC;
	fma.rn.f32 	%f1626, %f1625, %f1623, 0fBA9DE0E2;
	fma.rn.f32 	%f1627, %f1626, %f1623, 0f3B3D05B7;
	fma.rn.f32 	%f1628, %f1627, %f1623, 0fBBF1EB10;
	fma.rn.f32 	%f1629, %f1628, %f1623, 0f3CA89A28;
	fma.rn.f32 	%f1630, %f1629, %f1623, 0fBD89F01A;
	fma.rn.f32 	%f1631, %f1630, %f1623, 0f3EA51A66;
	fma.rn.f32 	%f1632, %f1631, %f1623, 0f3ED87730;
	mul.f32 	%f3492, %f1623, %f1632;
	bra.uni 	$L__BB0_197;
$L__BB0_194:
	setp.ltu.f32 	%p238, %f128, 0f3F333333;
	@%p238 bra 	$L__BB0_196;
	mov.f32 	%f1633, 0f3F800000;
	sub.f32 	%f1634, %f1633, %f128;
	fma.rn.f32 	%f1635, %f1634, 0f3D3BEF76, 0f3DD47577;
	fma.rn.f32 	%f1636, %f1635, %f1634, 0f3DFB8079;
	fma.rn.f32 	%f1637, %f1636, %f1634, 0f3E0295B5;
	fma.rn.f32 	%f1638, %f1637, %f1634, 0f3E12A765;
	fma.rn.f32 	%f1639, %f1638, %f1634, 0f3E2D6867;
	fma.rn.f32 	%f1640, %f1639, %f1634, 0f3E5462BF;
	fma.rn.f32 	%f1641, %f1640, %f1634, 0f3E8A8A72;
	fma.rn.f32 	%f1642, %f1641, %f1634, 0f3ECD26A4;
	fma.rn.f32 	%f1643, %f1642, %f1634, 0f3F528D32;
	fma.rn.f32 	%f1644, %f1643, %f1634, 0f3F13C468;
	mul.f32 	%f3492, %f1634, %f1644;
	bra.uni 	$L__BB0_197;
$L__BB0_196:
	fma.rn.f32 	%f1645, %f128, 0f3B6B1C86, 0fBBB34878;
	fma.rn.f32 	%f1646, %f1645, %f128, 0fBD36CAEF;
	fma.rn.f32 	%f1647, %f1646, %f128, 0f3E2B5555;
	fma.rn.f32 	%f1648, %f1647, %f128, 0fBD2C96C7;
	fma.rn.f32 	%f1649, %f1648, %f128, 0fBF27E6EB;
	fma.rn.f32 	%f1650, %f1649, %f128, 0f3F13C463;
	mul.f32 	%f1651, %f128, %f1650;
	fma.rn.f32 	%f1652, %f1651, %f128, %f128;
	setp.lt.f32 	%p239, %f1652, 0f00800000;
	mul.f32 	%f1653, %f1652, 0f4B000000;
	selp.f32 	%f1654, %f1653, %f1652, %p239;
	selp.f32 	%f1655, 0fC1B80000, 0f00000000, %p239;
	mov.b32 	%r1886, %f1654;
	add.s32 	%r1887, %r1886, -1059760811;
	and.b32  	%r1888, %r1887, -8388608;
	sub.s32 	%r1889, %r1886, %r1888;
	mov.b32 	%f1656, %r1889;
	cvt.rn.f32.s32 	%f1657, %r1888;
	fma.rn.f32 	%f1658, %f1657, 0f34000000, %f1655;
	add.f32 	%f1659, %f1656, 0fBF800000;
	fma.rn.f32 	%f1660, %f1659, 0fBE055027, 0f3E1039F6;
	fma.rn.f32 	%f1661, %f1660, %f1659, 0fBDF8CDCC;
	fma.rn.f32 	%f1662, %f1661, %f1659, 0f3E0F2955;
	fma.rn.f32 	%f1663, %f1662, %f1659, 0fBE2AD8B9;
	fma.rn.f32 	%f1664, %f1663, %f1659, 0f3E4CED0B;
	fma.rn.f32 	%f1665, %f1664, %f1659, 0fBE7FFF22;
	fma.rn.f32 	%f1666, %f1665, %f1659, 0f3EAAAA78;
	fma.rn.f32 	%f1667, %f1666, %f1659, 0fBF000000;
	mul.f32 	%f1668, %f1659, %f1667;
	fma.rn.f32 	%f1669, %f1668, %f1659, %f1659;
	fma.rn.f32 	%f1670, %f1658, 0f3F317218, %f1669;
	setp.gt.u32 	%p240, %r1886, 2139095039;
	fma.rn.f32 	%f1671, %f1654, 0f7F800000, 0f7F800000;
	selp.f32 	%f1672, %f1671, %f1670, %p240;
	setp.eq.f32 	%p241, %f1654, 0f00000000;
	neg.f32 	%f1673, %f1672;
	selp.f32 	%f3492, 0f7F800000, %f1673, %p241;
$L__BB0_197:
	setp.ge.f32 	%p242, %f127, 0f00000000;
	mov.f32 	%f3493, %f3492;
	@%p242 bra 	$L__BB0_202;
	cvt.rmi.f32.f32 	%f1675, %f128;
	setp.eq.f32 	%p243, %f128, %f1675;
	mov.f32 	%f3493, 0f7F800000;
	@%p243 bra 	$L__BB0_202;
	setp.lt.f32 	%p244, %f128, 0f1FEC1E4A;
	@%p244 bra 	$L__BB0_201;
	add.f32 	%f1676, %f128, %f128;
	cvt.rni.f32.f32 	%f1677, %f1676;
	cvt.rzi.s32.f32 	%r1890, %f1677;
	fma.rn.f32 	%f1678, %f1677, 0fBF000000, %f128;
	mul.f32 	%f1679, %f1678, 0f40490FDB;
	mul.rn.f32 	%f1680, %f1679, %f1679;
	and.b32  	%r1891, %r1890, 1;
	setp.eq.b32 	%p245, %r1891, 1;
	selp.f32 	%f1681, 0f3F800000, %f1679, %p245;
	fma.rn.f32 	%f1682, %f1680, %f1681, 0f00000000;
	fma.rn.f32 	%f1683, %f1680, 0f37CBAC00, 0fBAB607ED;
	selp.f32 	%f1684, %f1683, 0fB94D4153, %p245;
	selp.f32 	%f1685, 0f3D2AAABB, 0f3C0885E4, %p245;
	fma.rn.f32 	%f1686, %f1684, %f1680, %f1685;
	selp.f32 	%f1687, 0fBEFFFFFF, 0fBE2AAAA8, %p245;
	fma.rn.f32 	%f1688, %f1686, %f1680, %f1687;
	fma.rn.f32 	%f1689, %f1688, %f1682, %f1681;
	and.b32  	%r1892, %r1890, 2;
	setp.eq.s32 	%p246, %r1892, 0;
	mov.f32 	%f1690, 0f00000000;
	sub.f32 	%f1691, %f1690, %f1689;
	selp.f32 	%f1692, %f1689, %f1691, %p246;
	abs.f32 	%f1693, %f1692;
	mul.f32 	%f1694, %f128, %f1693;
	setp.lt.f32 	%p247, %f1694, 0f00800000;
	mul.f32 	%f1695, %f1694, 0f4B000000;
	selp.f32 	%f1696, 0fC1B80000, 0f00000000, %p247;
	selp.f32 	%f1697, %f1695, %f1694, %p247;
	mov.b32 	%r1893, %f1697;
	add.s32 	%r1894, %r1893, -1059760811;
	and.b32  	%r1895, %r1894, -8388608;
	sub.s32 	%r1896, %r1893, %r1895;
	mov.b32 	%f1698, %r1896;
	cvt.rn.f32.s32 	%f1699, %r1895;
	fma.rn.f32 	%f1700, %f1699, 0f34000000, %f1696;
	add.f32 	%f1701, %f1698, 0fBF800000;
	fma.rn.f32 	%f1702, %f1701, 0fBE055027, 0f3E1039F6;
	fma.rn.f32 	%f1703, %f1702, %f1701, 0fBDF8CDCC;
	fma.rn.f32 	%f1704, %f1703, %f1701, 0f3E0F2955;
	fma.rn.f32 	%f1705, %f1704, %f1701, 0fBE2AD8B9;
	fma.rn.f32 	%f1706, %f1705, %f1701, 0f3E4CED0B;
	fma.rn.f32 	%f1707, %f1706, %f1701, 0fBE7FFF22;
	fma.rn.f32 	%f1708, %f1707, %f1701, 0f3EAAAA78;
	fma.rn.f32 	%f1709, %f1708, %f1701, 0fBF000000;
	mul.f32 	%f1710, %f1701, %f1709;
	fma.rn.f32 	%f1711, %f1710, %f1701, %f1701;
	fma.rn.f32 	%f1712, %f1700, 0f3F317218, %f1711;
	setp.gt.u32 	%p248, %r1893, 2139095039;
	fma.rn.f32 	%f1713, %f1697, 0f7F800000, 0f7F800000;
	selp.f32 	%f1714, %f1713, %f1712, %p248;
	setp.eq.f32 	%p249, %f1697, 0f00000000;
	mov.f32 	%f1715, 0f3F928682;
	sub.f32 	%f1716, %f1715, %f1714;
	selp.f32 	%f1717, 0f7F800000, %f1716, %p249;
	sub.f32 	%f3493, %f1717, %f3492;
	bra.uni 	$L__BB0_202;
$L__BB0_201:
	setp.lt.f32 	%p250, %f128, 0f00800000;
	mul.f32 	%f1718, %f128, 0f4B000000;
	selp.f32 	%f1719, %f1718, %f128, %p250;
	selp.f32 	%f1720, 0fC1B80000, 0f00000000, %p250;
	mov.b32 	%r1897, %f1719;
	add.s32 	%r1898, %r1897, -1059760811;
	and.b32  	%r1899, %r1898, -8388608;
	sub.s32 	%r1900, %r1897, %r1899;
	mov.b32 	%f1721, %r1900;
	cvt.rn.f32.s32 	%f1722, %r1899;
	fma.rn.f32 	%f1723, %f1722, 0f34000000, %f1720;
	add.f32 	%f1724, %f1721, 0fBF800000;
	fma.rn.f32 	%f1725, %f1724, 0fBE055027, 0f3E1039F6;
	fma.rn.f32 	%f1726, %f1725, %f1724, 0fBDF8CDCC;
	fma.rn.f32 	%f1727, %f1726, %f1724, 0f3E0F2955;
	fma.rn.f32 	%f1728, %f1727, %f1724, 0fBE2AD8B9;
	fma.rn.f32 	%f1729, %f1728, %f1724, 0f3E4CED0B;
	fma.rn.f32 	%f1730, %f1729, %f1724, 0fBE7FFF22;
	fma.rn.f32 	%f1731, %f1730, %f1724, 0f3EAAAA78;
	fma.rn.f32 	%f1732, %f1731, %f1724, 0fBF000000;
	mul.f32 	%f1733, %f1724, %f1732;
	fma.rn.f32 	%f1734, %f1733, %f1724, %f1724;
	fma.rn.f32 	%f1735, %f1723, 0f3F317218, %f1734;
	setp.gt.u32 	%p251, %r1897, 2139095039;
	fma.rn.f32 	%f1736, %f1719, 0f7F800000, 0f7F800000;
	selp.f32 	%f1737, %f1736, %f1735, %p251;
	setp.eq.f32 	%p252, %f1719, 0f00000000;
	neg.f32 	%f1738, %f1737;
	selp.f32 	%f3493, 0f7F800000, %f1738, %p252;
$L__BB0_202:
	sub.f32 	%f138, %f126, %f3493;
	add.f32 	%f139, %f3496, 0fBF800000;
	setp.lt.f32 	%p253, %f105, 0f00800000;
	mul.f32 	%f1740, %f105, 0f4B000000;
	selp.f32 	%f1741, %f1740, %f105, %p253;
	selp.f32 	%f1742, 0fC1B80000, 0f00000000, %p253;
	mov.b32 	%r1901, %f1741;
	add.s32 	%r1902, %r1901, -1059760811;
	and.b32  	%r1903, %r1902, -8388608;
	sub.s32 	%r1904, %r1901, %r1903;
	mov.b32 	%f1743, %r1904;
	cvt.rn.f32.s32 	%f1744, %r1903;
	fma.rn.f32 	%f1745, %f1744, 0f34000000, %f1742;
	add.f32 	%f1746, %f1743, 0fBF800000;
	fma.rn.f32 	%f1747, %f1746, 0fBE055027, 0f3E1039F6;
	fma.rn.f32 	%f1748, %f1747, %f1746, 0fBDF8CDCC;
	fma.rn.f32 	%f1749, %f1748, %f1746, 0f3E0F2955;
	fma.rn.f32 	%f1750, %f1749, %f1746, 0fBE2AD8B9;
	fma.rn.f32 	%f1751, %f1750, %f1746, 0f3E4CED0B;
	fma.rn.f32 	%f1752, %f1751, %f1746, 0fBE7FFF22;
	fma.rn.f32 	%f1753, %f1752, %f1746, 0f3EAAAA78;
	fma.rn.f32 	%f1754, %f1753, %f1746, 0fBF000000;
	mul.f32 	%f1755, %f1746, %f1754;
	fma.rn.f32 	%f1756, %f1755, %f1746, %f1746;
	fma.rn.f32 	%f1757, %f1745, 0f3F317218, %f1756;
	setp.gt.u32 	%p254, %r1901, 2139095039;
	fma.rn.f32 	%f1758, %f1741, 0f7F800000, 0f7F800000;
	selp.f32 	%f1759, %f1758, %f1757, %p254;
	setp.eq.f32 	%p255, %f1741, 0f00000000;
	selp.f32 	%f1760, 0fFF800000, %f1759, %p255;
	add.f32 	%f140, %f3500, 0fBF800000;
	mov.f32 	%f1761, 0f3F800000;
	sub.f32 	%f1762, %f1761, %f105;
	setp.lt.f32 	%p256, %f1762, 0f00800000;
	mul.f32 	%f1763, %f1762, 0f4B000000;
	selp.f32 	%f1764, %f1763, %f1762, %p256;
	selp.f32 	%f1765, 0fC1B80000, 0f00000000, %p256;
	mov.b32 	%r1905, %f1764;
	add.s32 	%r1906, %r1905, -1059760811;
	and.b32  	%r1907, %r1906, -8388608;
	sub.s32 	%r1908, %r1905, %r1907;
	mov.b32 	%f1766, %r1908;
	cvt.rn.f32.s32 	%f1767, %r1907;
	fma.rn.f32 	%f1768, %f1767, 0f34000000, %f1765;
	add.f32 	%f1769, %f1766, 0fBF800000;
	fma.rn.f32 	%f1770, %f1769, 0fBE055027, 0f3E1039F6;
	fma.rn.f32 	%f1771, %f1770, %f1769, 0fBDF8CDCC;
	fma.rn.f32 	%f1772, %f1771, %f1769, 0f3E0F2955;
	fma.rn.f32 	%f1773, %f1772, %f1769, 0fBE2AD8B9;
	fma.rn.f32 	%f1774, %f1773, %f1769, 0f3E4CED0B;
	fma.rn.f32 	%f1775, %f1774, %f1769, 0fBE7FFF22;
	fma.rn.f32 	%f1776, %f1775, %f1769, 0f3EAAAA78;
	fma.rn.f32 	%f1777, %f1776, %f1769, 0fBF000000;
	mul.f32 	%f1778, %f1769, %f1777;
	fma.rn.f32 	%f1779, %f1778, %f1769, %f1769;
	fma.rn.f32 	%f1780, %f1768, 0f3F317218, %f1779;
	setp.gt.u32 	%p257, %r1905, 2139095039;
	fma.rn.f32 	%f1781, %f1764, 0f7F800000, 0f7F800000;
	selp.f32 	%f1782, %f1781, %f1780, %p257;
	setp.eq.f32 	%p258, %f1764, 0f00000000;
	selp.f32 	%f1783, 0fFF800000, %f1782, %p258;
	mul.f32 	%f1784, %f140, %f1783;
	fma.rn.f32 	%f1785, %f139, %f1760, %f1784;
	sub.f32 	%f1786, %f1785, %f138;
	add.f32 	%f1787, %f60, 0f00000000;
	add.f32 	%f141, %f1787, %f1786;
	setp.geu.f32 	%p259, %f3496, 0f40A00000;
	mov.f32 	%f3497, 0f00000000;
	@%p259 bra 	$L__BB0_205;
	mov.f32 	%f3497, 0f00000000;
$L__BB0_204:
	rcp.rn.f32 	%f1789, %f3496;
	sub.f32 	%f3497, %f3497, %f1789;
	add.f32 	%f3496, %f3496, 0f3F800000;
	setp.lt.f32 	%p260, %f3496, 0f40A00000;
	@%p260 bra 	$L__BB0_204;
$L__BB0_205:
	mul.f32 	%f1791, %f3496, %f3496;
	rcp.rn.f32 	%f1792, %f1791;
	mov.b32 	%r1909, %f3496;
	add.s32 	%r1910, %r1909, -1059760811;
	and.b32  	%r1911, %r1910, -8388608;
	sub.s32 	%r1912, %r1909, %r1911;
	mov.b32 	%f1793, %r1912;
	cvt.rn.f32.s32 	%f1794, %r1911;
	fma.rn.f32 	%f1795, %f1794, 0f34000000, 0f00000000;
	add.f32 	%f1796, %f1793, 0fBF800000;
	fma.rn.f32 	%f1797, %f1796, 0fBE055027, 0f3E1039F6;
	fma.rn.f32 	%f1798, %f1797, %f1796, 0fBDF8CDCC;
	fma.rn.f32 	%f1799, %f1798, %f1796, 0f3E0F2955;
	fma.rn.f32 	%f1800, %f1799, %f1796, 0fBE2AD8B9;
	fma.rn.f32 	%f1801, %f1800, %f1796, 0f3E4CED0B;
	fma.rn.f32 	%f1802, %f1801, %f1796, 0fBE7FFF22;
	fma.rn.f32 	%f1803, %f1802, %f1796, 0f3EAAAA78;
	fma.rn.f32 	%f1804, %f1803, %f1796, 0fBF000000;
	mul.f32 	%f1805, %f1796, %f1804;
	fma.rn.f32 	%f1806, %f1805, %f1796, %f1796;
	fma.rn.f32 	%f1807, %f1795, 0f3F317218, %f1806;
	setp.gt.u32 	%p261, %r1909, 2139095039;
	fma.rn.f32 	%f1808, %f3496, 0f7F800000, 0f7F800000;
	selp.f32 	%f1809, %f1808, %f1807, %p261;
	mov.f32 	%f1810, 0fBF000000;
	div.rn.f32 	%f1811, %f1810, %f3496;
	add.f32 	%f1812, %f1809, %f1811;
	div.rn.f32 	%f1813, %f1792, 0fC37C0000;
	add.f32 	%f1814, %f1813, 0f3C088889;
	mul.f32 	%f1815, %f1792, %f1814;
	mov.f32 	%f1816, 0f3DAAAAAB;
	sub.f32 	%f1817, %f1816, %f1815;
	mul.f32 	%f1818, %f1792, %f1817;
	sub.f32 	%f1819, %f1812, %f1818;
	add.f32 	%f1820, %f3497, %f1819;
	mul.f32 	%f1821, %f139, %f1820;
	sub.f32 	%f148, %f138, %f1821;
	setp.geu.f32 	%p262, %f3500, 0f40A00000;
	mov.f32 	%f3501, 0f00000000;
	@%p262 bra 	$L__BB0_208;
	mov.f32 	%f3501, 0f00000000;
$L__BB0_207:
	rcp.rn.f32 	%f1823, %f3500;
	sub.f32 	%f3501, %f3501, %f1823;
	add.f32 	%f3500, %f3500, 0f3F800000;
	setp.lt.f32 	%p263, %f3500, 0f40A00000;
	@%p263 bra 	$L__BB0_207;
$L__BB0_208:
	mul.f32 	%f1825, %f3500, %f3500;
	rcp.rn.f32 	%f1826, %f1825;
	mov.b32 	%r1913, %f3500;
	add.s32 	%r1914, %r1913, -1059760811;
	and.b32  	%r1915, %r1914, -8388608;
	sub.s32 	%r1916, %r1913, %r1915;
	mov.b32 	%f1827, %r1916;
	cvt.rn.f32.s32 	%f1828, %r1915;
	fma.rn.f32 	%f1829, %f1828, 0f34000000, 0f00000000;
	add.f32 	%f1830, %f1827, 0fBF800000;
	fma.rn.f32 	%f1831, %f1830, 0fBE055027, 0f3E1039F6;
	fma.rn.f32 	%f1832, %f1831, %f1830, 0fBDF8CDCC;
	fma.rn.f32 	%f1833, %f1832, %f1830, 0f3E0F2955;
	fma.rn.f32 	%f1834, %f1833, %f1830, 0fBE2AD8B9;
	fma.rn.f32 	%f1835, %f1834, %f1830, 0f3E4CED0B;
	fma.rn.f32 	%f1836, %f1835, %f1830, 0fBE7FFF22;
	fma.rn.f32 	%f1837, %f1836, %f1830, 0f3EAAAA78;
	fma.rn.f32 	%f1838, %f1837, %f1830, 0fBF000000;
	mul.f32 	%f1839, %f1830, %f1838;
	fma.rn.f32 	%f1840, %f1839, %f1830, %f1830;
	fma.rn.f32 	%f1841, %f1829, 0f3F317218, %f1840;
	setp.gt.u32 	%p264, %r1913, 2139095039;
	fma.rn.f32 	%f1842, %f3500, 0f7F800000, 0f7F800000;
	selp.f32 	%f1843, %f1842, %f1841, %p264;
	mov.f32 	%f1844, 0fBF000000;
	div.rn.f32 	%f1845, %f1844, %f3500;
	add.f32 	%f1846, %f1843, %f1845;
	div.rn.f32 	%f1847, %f1826, 0fC37C0000;
	add.f32 	%f1848, %f1847, 0f3C088889;
	mul.f32 	%f1849, %f1826, %f1848;
	mov.f32 	%f1850, 0f3DAAAAAB;
	sub.f32 	%f1851, %f1850, %f1849;
	mul.f32 	%f1852, %f1826, %f1851;
	sub.f32 	%f1853, %f1846, %f1852;
	add.f32 	%f1854, %f3501, %f1853;
	mul.f32 	%f1855, %f140, %f1854;
	sub.f32 	%f155, %f148, %f1855;
	setp.geu.f32 	%p265, %f127, 0f40A00000;
	mov.f32 	%f3505, 0f00000000;
	mov.f32 	%f3504, %f127;
	@%p265 bra 	$L__BB0_211;
	mov.f32 	%f3505, 0f00000000;
	mov.f32 	%f3504, %f127;
$L__BB0_210:
	rcp.rn.f32 	%f1857, %f3504;
	sub.f32 	%f3505, %f3505, %f1857;
	add.f32 	%f3504, %f3504, 0f3F800000;
	setp.lt.f32 	%p266, %f3504, 0f40A00000;
	@%p266 bra 	$L__BB0_210;
$L__BB0_211:
	ld.param.u64 	%rd50, [beta4_forward_kernel_param_1];
	ld.param.u64 	%rd46, [beta4_forward_kernel_param_0];
	mul.f32 	%f1858, %f3504, %f3504;
	rcp.rn.f32 	%f1859, %f1858;
	mov.b32 	%r1917, %f3504;
	add.s32 	%r1918, %r1917, -1059760811;
	and.b32  	%r1919, %r1918, -8388608;
	sub.s32 	%r1920, %r1917, %r1919;
	mov.b32 	%f1860, %r1920;
	cvt.rn.f32.s32 	%f1861, %r1919;
	fma.rn.f32 	%f1862, %f1861, 0f34000000, 0f00000000;
	add.f32 	%f1863, %f1860, 0fBF800000;
	fma.rn.f32 	%f1864, %f1863, 0fBE055027, 0f3E1039F6;
	fma.rn.f32 	%f1865, %f1864, %f1863, 0fBDF8CDCC;
	fma.rn.f32 	%f1866, %f1865, %f1863, 0f3E0F2955;
	fma.rn.f32 	%f1867, %f1866, %f1863, 0fBE2AD8B9;
	fma.rn.f32 	%f1868, %f1867, %f1863, 0f3E4CED0B;
	fma.rn.f32 	%f1869, %f1868, %f1863, 0fBE7FFF22;
	fma.rn.f32 	%f1870, %f1869, %f1863, 0f3EAAAA78;
	fma.rn.f32 	%f1871, %f1870, %f1863, 0fBF000000;
	mul.f32 	%f1872, %f1863, %f1871;
	fma.rn.f32 	%f1873, %f1872, %f1863, %f1863;
	fma.rn.f32 	%f1874, %f1862, 0f3F317218, %f1873;
	setp.gt.u32 	%p267, %r1917, 2139095039;
	fma.rn.f32 	%f1875, %f3504, 0f7F800000, 0f7F800000;
	selp.f32 	%f1876, %f1875, %f1874, %p267;
	mov.f32 	%f1877, 0fBF000000;
	div.rn.f32 	%f1878, %f1877, %f3504;
	add.f32 	%f1879, %f1876, %f1878;
	div.rn.f32 	%f1880, %f1859, 0fC37C0000;
	add.f32 	%f1881, %f1880, 0f3C088889;
	mul.f32 	%f1882, %f1859, %f1881;
	mov.f32 	%f1883, 0f3DAAAAAB;
	sub.f32 	%f1884, %f1883, %f1882;
	mul.f32 	%f1885, %f1859, %f1884;
	sub.f32 	%f1886, %f1879, %f1885;
	add.f32 	%f1887, %f3505, %f1886;
	add.f32 	%f1888, %f127, 0fC0000000;
	fma.rn.f32 	%f1889, %f1888, %f1887, %f155;
	add.f32 	%f1890, %f81, 0f00000000;
	add.f32 	%f162, %f1890, %f1889;
	cvta.to.global.u64 	%rd23, %rd46;
	shl.b32 	%r1921, %r1, 2;
	mul.wide.s32 	%rd24, %r1921, 4;
	add.s64 	%rd25, %rd23, %rd24;
	ld.global.f32 	%f3520, [%rd25+8];
	cvta.to.global.u64 	%rd26, %rd50;
	add.s64 	%rd27, %rd26, %rd24;
	ld.global.f32 	%f3524, [%rd27+8];
	add.f32 	%f165, %f3520, 0fBEAAAAAB;
	mul.f32 	%f1891, %f165, 0f41100000;
	sqrt.rn.f32 	%f1892, %f1891;
	rcp.rn.f32 	%f166, %f1892;
$L__BB0_212:
	setp.eq.s32 	%p268, %r3170, 1;
	mov.b32 	%r3170, 0;
	mov.f32 	%f3508, %f3461;
	@%p268 bra 	$L__BB0_226;
	mov.b32 	%r3337, 3;
	setp.eq.s32 	%p269, %r3319, 1;
	mov.u32 	%r3335, %r3172;
	mov.u32 	%r3336, %r3173;
	@%p269 bra 	$L__BB0_225;
	setp.eq.s32 	%p270, %r3319, 2;
	@%p270 bra 	$L__BB0_220;
	setp.ne.s32 	%p271, %r3319, 3;
	@%p271 bra 	$L__BB0_224;
	add.s32 	%r3178, %r3178, 1;
	setp.ne.s32 	%p272, %r3178, 0;
	@%p272 bra 	$L__BB0_219;
	add.s32 	%r3177, %r3177, 1;
	setp.ne.s32 	%p273, %r3177, 0;
	@%p273 bra 	$L__BB0_219;
	add.s32 	%r3176, %r3176, 1;
	setp.eq.s32 	%p274, %r3176, 0;
	selp.u32 	%r1925, 1, 0, %p274;
	add.s32 	%r3175, %r3175, %r1925;
	mov.b32 	%r3177, 0;
$L__BB0_219:
	mov.b32 	%r1927, -766435501;
	mul.hi.u32 	%r1928, %r1927, %r3178;
	mul.lo.s32 	%r1929, %r3178, -766435501;
	mov.b32 	%r1930, -845247145;
	mul.hi.u32 	%r1931, %r1930, %r3176;
	mul.lo.s32 	%r1932, %r3176, -845247145;
	xor.b32  	%r1933, %r1931, %r2;
	xor.b32  	%r1934, %r1933, %r3177;
	xor.b32  	%r1935, %r1928, %r3;
	xor.b32  	%r1936, %r1935, %r3175;
	mul.hi.u32 	%r1937, %r1927, %r1934;
	mul.lo.s32 	%r1938, %r1934, -766435501;
	mul.hi.u32 	%r1939, %r1930, %r1936;
	mul.lo.s32 	%r1940, %r1936, -845247145;
	xor.b32  	%r1941, %r1932, %r1939;
	xor.b32  	%r1942, %r1941, %r5;
	xor.b32  	%r1943, %r1929, %r1937;
	xor.b32  	%r1944, %r1943, %r6;
	mul.hi.u32 	%r1945, %r1927, %r1942;
	mul.lo.s32 	%r1946, %r1942, -766435501;
	mul.hi.u32 	%r1947, %r1930, %r1944;
	mul.lo.s32 	%r1948, %r1944, -845247145;
	xor.b32  	%r1949, %r1940, %r1947;
	xor.b32  	%r1950, %r1949, %r7;
	xor.b32  	%r1951, %r1938, %r1945;
	xor.b32  	%r1952, %r1951, %r8;
	mul.hi.u32 	%r1953, %r1927, %r1950;
	mul.lo.s32 	%r1954, %r1950, -766435501;
	mul.hi.u32 	%r1955, %r1930, %r1952;
	mul.lo.s32 	%r1956, %r1952, -845247145;
	xor.b32  	%r1957, %r1948, %r1955;
	xor.b32  	%r1958, %r1957, %r9;
	xor.b32  	%r1959, %r1946, %r1953;
	xor.b32  	%r1960, %r1959, %r10;
	mul.hi.u32 	%r1961, %r1927, %r1958;
	mul.lo.s32 	%r1962, %r1958, -766435501;
	mul.hi.u32 	%r1963, %r1930, %r1960;
	mul.lo.s32 	%r1964, %r1960, -845247145;
	xor.b32  	%r1965, %r1956, %r1963;
	xor.b32  	%r1966, %r1965, %r11;
	xor.b32  	%r1967, %r1954, %r1961;
	xor.b32  	%r1968, %r1967, %r12;
	mul.hi.u32 	%r1969, %r1927, %r1966;
	mul.lo.s32 	%r1970, %r1966, -766435501;
	mul.hi.u32 	%r1971, %r1930, %r1968;
	mul.lo.s32 	%r1972, %r1968, -845247145;
	xor.b32  	%r1973, %r1964, %r1971;
	xor.b32  	%r1974, %r1973, %r13;
	xor.b32  	%r1975, %r1962, %r1969;
	xor.b32  	%r1976, %r1975, %r14;
	mul.hi.u32 	%r1977, %r1927, %r1974;
	mul.lo.s32 	%r1978, %r1974, -766435501;
	mul.hi.u32 	%r1979, %r1930, %r1976;
	mul.lo.s32 	%r1980, %r1976, -845247145;
	xor.b32  	%r1981, %r1972, %r1979;
	xor.b32  	%r1982, %r1981, %r15;
	xor.b32  	%r1983, %r1970, %r1977;
	xor.b32  	%r1984, %r1983, %r16;
	mul.hi.u32 	%r1985, %r1927, %r1982;
	mul.lo.s32 	%r1986, %r1982, -766435501;
	mul.hi.u32 	%r1987, %r1930, %r1984;
	mul.lo.s32 	%r1988, %r1984, -845247145;
	xor.b32  	%r1989, %r1980, %r1987;
	xor.b32  	%r1990, %r1989, %r17;
	xor.b32  	%r1991, %r1978, %r1985;
	xor.b32  	%r1992, %r1991, %r18;
	mul.hi.u32 	%r1993, %r1927, %r1990;
	mul.lo.s32 	%r1994, %r1990, -766435501;
	mul.hi.u32 	%r1995, %r1930, %r1992;
	mul.lo.s32 	%r1996, %r1992, -845247145;
	xor.b32  	%r1997, %r1988, %r1995;
	xor.b32  	%r1998, %r1997, %r19;
	xor.b32  	%r1999, %r1986, %r1993;
	xor.b32  	%r2000, %r1999, %r20;
	mul.hi.u32 	%r2001, %r1927, %r1998;
	mul.lo.s32 	%r352, %r1998, -766435501;
	mul.hi.u32 	%r2002, %r1930, %r2000;
	mul.lo.s32 	%r3173, %r2000, -845247145;
	xor.b32  	%r2003, %r1996, %r2002;
	xor.b32  	%r3335, %r2003, %r21;
	xor.b32  	%r2004, %r1994, %r2001;
	xor.b32  	%r3172, %r2004, %r22;
	mov.b32 	%r3337, 1;
	mov.u32 	%r3336, %r3321;
	mov.u32 	%r3321, %r352;
	mov.u32 	%r3174, %r3335;
	bra.uni 	$L__BB0_225;
$L__BB0_220:
	add.s32 	%r3178, %r3178, 1;
	setp.ne.s32 	%p275, %r3178, 0;
	@%p275 bra 	$L__BB0_223;
	add.s32 	%r3177, %r3177, 1;
	setp.ne.s32 	%p276, %r3177, 0;
	@%p276 bra 	$L__BB0_223;
	add.s32 	%r3176, %r3176, 1;
	setp.eq.s32 	%p277, %r3176, 0;
	selp.u32 	%r2006, 1, 0, %p277;
	add.s32 	%r3175, %r3175, %r2006;
	mov.b32 	%r3177, 0;
$L__BB0_223:
	mov.b32 	%r2008, -766435501;
	mul.hi.u32 	%r2009, %r2008, %r3178;
	mul.lo.s32 	%r2010, %r3178, -766435501;
	mov.b32 	%r2011, -845247145;
	mul.hi.u32 	%r2012, %r2011, %r3176;
	mul.lo.s32 	%r2013, %r3176, -845247145;
	xor.b32  	%r2014, %r2012, %r2;
	xor.b32  	%r2015, %r2014, %r3177;
	xor.b32  	%r2016, %r2009, %r3;
	xor.b32  	%r2017, %r2016, %r3175;
	mul.hi.u32 	%r2018, %r2008, %r2015;
	mul.lo.s32 	%r2019, %r2015, -766435501;
	mul.hi.u32 	%r2020, %r2011, %r2017;
	mul.lo.s32 	%r2021, %r2017, -845247145;
	xor.b32  	%r2022, %r2013, %r2020;
	xor.b32  	%r2023, %r2022, %r5;
	xor.b32  	%r2024, %r2010, %r2018;
	xor.b32  	%r2025, %r2024, %r6;
	mul.hi.u32 	%r2026, %r2008, %r2023;
	mul.lo.s32 	%r2027, %r2023, -766435501;
	mul.hi.u32 	%r2028, %r2011, %r2025;
	mul.lo.s32 	%r2029, %r2025, -845247145;
	xor.b32  	%r2030, %r2021, %r2028;
	xor.b32  	%r2031, %r2030, %r7;
	xor.b32  	%r2032, %r2019, %r2026;
	xor.b32  	%r2033, %r2032, %r8;
	mul.hi.u32 	%r2034, %r2008, %r2031;
	mul.lo.s32 	%r2035, %r2031, -766435501;
	mul.hi.u32 	%r2036, %r2011, %r2033;
	mul.lo.s32 	%r2037, %r2033, -845247145;
	xor.b32  	%r2038, %r2029, %r2036;
	xor.b32  	%r2039, %r2038, %r9;
	xor.b32  	%r2040, %r2027, %r2034;
	xor.b32  	%r2041, %r2040, %r10;
	mul.hi.u32 	%r2042, %r2008, %r2039;
	mul.lo.s32 	%r2043, %r2039, -766435501;
	mul.hi.u32 	%r2044, %r2011, %r2041;
	mul.lo.s32 	%r2045, %r2041, -845247145;
	xor.b32  	%r2046, %r2037, %r2044;
	xor.b32  	%r2047, %r2046, %r11;
	xor.b32  	%r2048, %r2035, %r2042;
	xor.b32  	%r2049, %r2048, %r12;
	mul.hi.u32 	%r2050, %r2008, %r2047;
	mul.lo.s32 	%r2051, %r2047, -766435501;
	mul.hi.u32 	%r2052, %r2011, %r2049;
	mul.lo.s32 	%r2053, %r2049, -845247145;
	xor.b32  	%r2054, %r2045, %r2052;
	xor.b32  	%r2055, %r2054, %r13;
	xor.b32  	%r2056, %r2043, %r2050;
	xor.b32  	%r2057, %r2056, %r14;
	mul.hi.u32 	%r2058, %r2008, %r2055;
	mul.lo.s32 	%r2059, %r2055, -766435501;
	mul.hi.u32 	%r2060, %r2011, %r2057;
	mul.lo.s32 	%r2061, %r2057, -845247145;
	xor.b32  	%r2062, %r2053, %r2060;
	xor.b32  	%r2063, %r2062, %r15;
	xor.b32  	%r2064, %r2051, %r2058;
	xor.b32  	%r2065, %r2064, %r16;
	mul.hi.u32 	%r2066, %r2008, %r2063;
	mul.lo.s32 	%r2067, %r2063, -766435501;
	mul.hi.u32 	%r2068, %r2011, %r2065;
	mul.lo.s32 	%r2069, %r2065, -845247145;
	xor.b32  	%r2070, %r2061, %r2068;
	xor.b32  	%r2071, %r2070, %r17;
	xor.b32  	%r2072, %r2059, %r2066;
	xor.b32  	%r2073, %r2072, %r18;
	mul.hi.u32 	%r2074, %r2008, %r2071;
	mul.lo.s32 	%r2075, %r2071, -766435501;
	mul.hi.u32 	%r2076, %r2011, %r2073;
	mul.lo.s32 	%r2077, %r2073, -845247145;
	xor.b32  	%r2078, %r2069, %r2076;
	xor.b32  	%r2079, %r2078, %r19;
	xor.b32  	%r2080, %r2067, %r2074;
	xor.b32  	%r2081, %r2080, %r20;
	mul.hi.u32 	%r2082, %r2008, %r2079;
	mul.lo.s32 	%r363, %r2079, -766435501;
	mul.hi.u32 	%r2083, %r2011, %r2081;
	mul.lo.s32 	%r3173, %r2081, -845247145;
	xor.b32  	%r2084, %r2077, %r2083;
	xor.b32  	%r3174, %r2084, %r21;
	xor.b32  	%r2085, %r2075, %r2082;
	xor.b32  	%r366, %r2085, %r22;
	mov.b32 	%r3337, 0;
	mov.u32 	%r3335, %r3321;
	mov.u32 	%r3336, %r3172;
	mov.u32 	%r3321, %r363;
	mov.u32 	%r3172, %r366;
	bra.uni 	$L__BB0_225;
$L__BB0_224:
	add.s32 	%r3337, %r3319, 2;
	setp.eq.s32 	%p278, %r3319, 0;
	selp.b32 	%r3335, %r3173, %r3174, %p278;
	mov.u32 	%r3336, %r3174;
$L__BB0_225:
	cvt.rn.f32.u32 	%f1893, %r3336;
	fma.rn.f32 	%f1894, %f1893, 0f2F800000, 0f2F000000;
	cvt.rn.f32.u32 	%f1895, %r3335;
	fma.rn.f32 	%f1896, %f1895, 0f30C90FDB, 0f30490FDB;
	setp.lt.f32 	%p279, %f1894, 0f00800000;
	mul.f32 	%f1897, %f1894, 0f4B000000;
	selp.f32 	%f1898, %f1897, %f1894, %p279;
	selp.f32 	%f1899, 0fC1B80000, 0f00000000, %p279;
	mov.b32 	%r2087, %f1898;
	add.s32 	%r2088, %r2087, -1059760811;
	and.b32  	%r2089, %r2088, -8388608;
	sub.s32 	%r2090, %r2087, %r2089;
	mov.b32 	%f1900, %r2090;
	cvt.rn.f32.s32 	%f1901, %r2089;
	fma.rn.f32 	%f1902, %f1901, 0f34000000, %f1899;
	add.f32 	%f1903, %f1900, 0fBF800000;
	fma.rn.f32 	%f1904, %f1903, 0fBE055027, 0f3E1039F6;
	fma.rn.f32 	%f1905, %f1904, %f1903, 0fBDF8CDCC;
	fma.rn.f32 	%f1906, %f1905, %f1903, 0f3E0F2955;
	fma.rn.f32 	%f1907, %f1906, %f1903, 0fBE2AD8B9;
	fma.rn.f32 	%f1908, %f1907, %f1903, 0f3E4CED0B;
	fma.rn.f32 	%f1909, %f1908, %f1903, 0fBE7FFF22;
	fma.rn.f32 	%f1910, %f1909, %f1903, 0f3EAAAA78;
	fma.rn.f32 	%f1911, %f1910, %f1903, 0fBF000000;
	mul.f32 	%f1912, %f1903, %f1911;
	fma.rn.f32 	%f1913, %f1912, %f1903, %f1903;
	fma.rn.f32 	%f1914, %f1902, 0f3F317218, %f1913;
	setp.gt.u32 	%p280, %r2087, 2139095039;
	fma.rn.f32 	%f1915, %f1898, 0f7F800000, 0f7F800000;
	selp.f32 	%f1916, %f1915, %f1914, %p280;
	setp.eq.f32 	%p281, %f1898, 0f00000000;
	mul.f32 	%f1917, %f1916, 0fC0000000;
	selp.f32 	%f1918, 0f7F800000, %f1917, %p281;
	sqrt.rn.f32 	%f1919, %f1918;
	sin.approx.f32 	%f1920, %f1896;
	cos.approx.f32 	%f1921, %f1896;
	mul.f32 	%f3508, %f1919, %f1920;
	mul.f32 	%f3461, %f1919, %f1921;
	mov.b32 	%r3170, 1;
	mov.u32 	%r3319, %r3337;
$L__BB0_226:
	fma.rn.f32 	%f172, %f166, %f3508, 0f3F800000;
	setp.le.f32 	%p282, %f172, 0f00000000;
	@%p282 bra 	$L__BB0_212;
	mul.f32 	%f1922, %f172, %f172;
	mul.f32 	%f173, %f172, %f1922;
	mov.b32 	%r3369, 2;
	setp.eq.s32 	%p283, %r3319, 1;
	mov.u32 	%r3359, %r3173;
	mov.u32 	%r3371, %r3321;
	@%p283 bra 	$L__BB0_236;
	setp.eq.s32 	%p284, %r3319, 3;
	@%p284 bra 	$L__BB0_232;
	setp.ne.s32 	%p285, %r3319, 2;
	@%p285 bra 	$L__BB0_231;
	mov.b32 	%r3369, 3;
	mov.u32 	%r3359, %r3172;
	mov.u32 	%r3371, %r3321;
	bra.uni 	$L__BB0_236;
$L__BB0_231:
	add.s32 	%r3369, %r3319, 1;
	mov.u32 	%r3359, %r3174;
	mov.u32 	%r3371, %r3321;
	bra.uni 	$L__BB0_236;
$L__BB0_232:
	add.s32 	%r3178, %r3178, 1;
	setp.ne.s32 	%p286, %r3178, 0;
	@%p286 bra 	$L__BB0_235;
	add.s32 	%r3177, %r3177, 1;
	setp.ne.s32 	%p287, %r3177, 0;
	@%p287 bra 	$L__BB0_235;
	add.s32 	%r3176, %r3176, 1;
	setp.eq.s32 	%p288, %r3176, 0;
	selp.u32 	%r2093, 1, 0, %p288;
	add.s32 	%r3175, %r3175, %r2093;
	mov.b32 	%r3177, 0;
$L__BB0_235:
	mov.b32 	%r2095, -766435501;
	mul.hi.u32 	%r2096, %r2095, %r3178;
	mul.lo.s32 	%r2097, %r3178, -766435501;
	mov.b32 	%r2098, -845247145;
	mul.hi.u32 	%r2099, %r2098, %r3176;
	mul.lo.s32 	%r2100, %r3176, -845247145;
	xor.b32  	%r2101, %r2099, %r2;
	xor.b32  	%r2102, %r2101, %r3177;
	xor.b32  	%r2103, %r2096, %r3;
	xor.b32  	%r2104, %r2103, %r3175;
	mul.hi.u32 	%r2105, %r2095, %r2102;
	mul.lo.s32 	%r2106, %r2102, -766435501;
	mul.hi.u32 	%r2107, %r2098, %r2104;
	mul.lo.s32 	%r2108, %r2104, -845247145;
	xor.b32  	%r2109, %r2100, %r2107;
	xor.b32  	%r2110, %r2109, %r5;
	xor.b32  	%r2111, %r2097, %r2105;
	xor.b32  	%r2112, %r2111, %r6;
	mul.hi.u32 	%r2113, %r2095, %r2110;
	mul.lo.s32 	%r2114, %r2110, -766435501;
	mul.hi.u32 	%r2115, %r2098, %r2112;
	mul.lo.s32 	%r2116, %r2112, -845247145;
	xor.b32  	%r2117, %r2108, %r2115;
	xor.b32  	%r2118, %r2117, %r7;
	xor.b32  	%r2119, %r2106, %r2113;
	xor.b32  	%r2120, %r2119, %r8;
	mul.hi.u32 	%r2121, %r2095, %r2118;
	mul.lo.s32 	%r2122, %r2118, -766435501;
	mul.hi.u32 	%r2123, %r2098, %r2120;
	mul.lo.s32 	%r2124, %r2120, -845247145;
	xor.b32  	%r2125, %r2116, %r2123;
	xor.b32  	%r2126, %r2125, %r9;
	xor.b32  	%r2127, %r2114, %r2121;
	xor.b32  	%r2128, %r2127, %r10;
	mul.hi.u32 	%r2129, %r2095, %r2126;
	mul.lo.s32 	%r2130, %r2126, -766435501;
	mul.hi.u32 	%r2131, %r2098, %r2128;
	mul.lo.s32 	%r2132, %r2128, -845247145;
	xor.b32  	%r2133, %r2124, %r2131;
	xor.b32  	%r2134, %r2133, %r11;
	xor.b32  	%r2135, %r2122, %r2129;
	xor.b32  	%r2136, %r2135, %r12;
	mul.hi.u32 	%r2137, %r2095, %r2134;
	mul.lo.s32 	%r2138, %r2134, -766435501;
	mul.hi.u32 	%r2139, %r2098, %r2136;
	mul.lo.s32 	%r2140, %r2136, -845247145;
	xor.b32  	%r2141, %r2132, %r2139;
	xor.b32  	%r2142, %r2141, %r13;
	xor.b32  	%r2143, %r2130, %r2137;
	xor.b32  	%r2144, %r2143, %r14;
	mul.hi.u32 	%r2145, %r2095, %r2142;
	mul.lo.s32 	%r2146, %r2142, -766435501;
	mul.hi.u32 	%r2147, %r2098, %r2144;
	mul.lo.s32 	%r2148, %r2144, -845247145;
	xor.b32  	%r2149, %r2140, %r2147;
	xor.b32  	%r2150, %r2149, %r15;
	xor.b32  	%r2151, %r2138, %r2145;
	xor.b32  	%r2152, %r2151, %r16;
	mul.hi.u32 	%r2153, %r2095, %r2150;
	mul.lo.s32 	%r2154, %r2150, -766435501;
	mul.hi.u32 	%r2155, %r2098, %r2152;
	mul.lo.s32 	%r2156, %r2152, -845247145;
	xor.b32  	%r2157, %r2148, %r2155;
	xor.b32  	%r2158, %r2157, %r17;
	xor.b32  	%r2159, %r2146, %r2153;
	xor.b32  	%r2160, %r2159, %r18;
	mul.hi.u32 	%r2161, %r2095, %r2158;
	mul.lo.s32 	%r2162, %r2158, -766435501;
	mul.hi.u32 	%r2163, %r2098, %r2160;
	mul.lo.s32 	%r2164, %r2160, -845247145;
	xor.b32  	%r2165, %r2156, %r2163;
	xor.b32  	%r2166, %r2165, %r19;
	xor.b32  	%r2167, %r2154, %r2161;
	xor.b32  	%r2168, %r2167, %r20;
	mul.hi.u32 	%r2169, %r2095, %r2166;
	mul.lo.s32 	%r3371, %r2166, -766435501;
	mul.hi.u32 	%r2170, %r2098, %r2168;
	mul.lo.s32 	%r3173, %r2168, -845247145;
	xor.b32  	%r2171, %r2164, %r2170;
	xor.b32  	%r3174, %r2171, %r21;
	xor.b32  	%r2172, %r2162, %r2169;
	xor.b32  	%r3172, %r2172, %r22;
	mov.b32 	%r3369, 0;
	mov.u32 	%r3359, %r3321;
$L__BB0_236:
	cvt.rn.f32.u32 	%f1923, %r3359;
	fma.rn.f32 	%f174, %f1923, 0f2F800000, 0f2F000000;
	mul.f32 	%f1924, %f3508, 0fBD0793DE;
	mul.f32 	%f1925, %f3508, %f1924;
	mul.f32 	%f1926, %f3508, %f1925;
	fma.rn.f32 	%f1927, %f3508, %f1926, 0f3F800000;
	setp.lt.f32 	%p289, %f174, %f1927;
	@%p289 bra 	$L__BB0_238;
	setp.lt.f32 	%p290, %f174, 0f00800000;
	mul.f32 	%f1928, %f174, 0f4B000000;
	selp.f32 	%f1929, %f1928, %f174, %p290;
	selp.f32 	%f1930, 0fC1B80000, 0f00000000, %p290;
	mov.b32 	%r2174, %f1929;
	add.s32 	%r2175, %r2174, -1059760811;
	and.b32  	%r2176, %r2175, -8388608;
	sub.s32 	%r2177, %r2174, %r2176;
	mov.b32 	%f1931, %r2177;
	cvt.rn.f32.s32 	%f1932, %r2176;
	fma.rn.f32 	%f1933, %f1932, 0f34000000, %f1930;
	add.f32 	%f1934, %f1931, 0fBF800000;
	fma.rn.f32 	%f1935, %f1934, 0fBE055027, 0f3E1039F6;
	fma.rn.f32 	%f1936, %f1935, %f1934, 0fBDF8CDCC;
	fma.rn.f32 	%f1937, %f1936, %f1934, 0f3E0F2955;
	fma.rn.f32 	%f1938, %f1937, %f1934, 0fBE2AD8B9;
	fma.rn.f32 	%f1939, %f1938, %f1934, 0f3E4CED0B;
	fma.rn.f32 	%f1940, %f1939, %f1934, 0fBE7FFF22;
	fma.rn.f32 	%f1941, %f1940, %f1934, 0f3EAAAA78;
	fma.rn.f32 	%f1942, %f1941, %f1934, 0fBF000000;
	mul.f32 	%f1943, %f1934, %f1942;
	fma.rn.f32 	%f1944, %f1943, %f1934, %f1934;
	fma.rn.f32 	%f1945, %f1933, 0f3F317218, %f1944;
	setp.gt.u32 	%p291, %r2174, 2139095039;
	fma.rn.f32 	%f1946, %f1929, 0f7F800000, 0f7F800000;
	selp.f32 	%f1947, %f1946, %f1945, %p291;
	setp.eq.f32 	%p292, %f1929, 0f00000000;
	selp.f32 	%f1948, 0fFF800000, %f1947, %p292;
	mul.f32 	%f1949, %f3508, 0f3F000000;
	mov.f32 	%f1950, 0f3F800000;
	sub.f32 	%f1951, %f1950, %f173;
	setp.lt.f32 	%p293, %f173, 0f00800000;
	mul.f32 	%f1952, %f173, 0f4B000000;
	selp.f32 	%f1953, %f1952, %f173, %p293;
	selp.f32 	%f1954, 0fC1B80000, 0f00000000, %p293;
	mov.b32 	%r2178, %f1953;
	add.s32 	%r2179, %r2178, -1059760811;
	and.b32  	%r2180, %r2179, -8388608;
	sub.s32 	%r2181, %r2178, %r2180;
	mov.b32 	%f1955, %r2181;
	cvt.rn.f32.s32 	%f1956, %r2180;
	fma.rn.f32 	%f1957, %f1956, 0f34000000, %f1954;
	add.f32 	%f1958, %f1955, 0fBF800000;
	fma.rn.f32 	%f1959, %f1958, 0fBE055027, 0f3E1039F6;
	fma.rn.f32 	%f1960, %f1959, %f1958, 0fBDF8CDCC;
	fma.rn.f32 	%f1961, %f1960, %f1958, 0f3E0F2955;
	fma.rn.f32 	%f1962, %f1961, %f1958, 0fBE2AD8B9;
	fma.rn.f32 	%f1963, %f1962, %f1958, 0f3E4CED0B;
	fma.rn.f32 	%f1964, %f1963, %f1958, 0fBE7FFF22;
	fma.rn.f32 	%f1965, %f1964, %f1958, 0f3EAAAA78;
	fma.rn.f32 	%f1966, %f1965, %f1958, 0fBF000000;
	mul.f32 	%f1967, %f1958, %f1966;
	fma.rn.f32 	%f1968, %f1967, %f1958, %f1958;
	fma.rn.f32 	%f1969, %f1957, 0f3F317218, %f1968;
	setp.gt.u32 	%p294, %r2178, 2139095039;
	fma.rn.f32 	%f1970, %f1953, 0f7F800000, 0f7F800000;
	selp.f32 	%f1971, %f1970, %f1969, %p294;
	setp.eq.f32 	%p295, %f1953, 0f00000000;
	selp.f32 	%f1972, 0fFF800000, %f1971, %p295;
	add.f32 	%f1973, %f1951, %f1972;
	mul.f32 	%f1974, %f165, %f1973;
	fma.rn.f32 	%f1975, %f3508, %f1949, %f1974;
	setp.geu.f32 	%p296, %f1948, %f1975;
	mov.u32 	%r3319, %r3369;
	mov.u32 	%r3321, %r3371;
	@%p296 bra 	$L__BB0_212;
$L__BB0_238:
	mul.f32 	%f175, %f165, %f173;
	add.f32 	%f176, %f3524, 0fBEAAAAAB;
	mul.f32 	%f1976, %f176, 0f41100000;
	sqrt.rn.f32 	%f1977, %f1976;
	rcp.rn.f32 	%f177, %f1977;
$L__BB0_239:
	setp.eq.s32 	%p297, %r3170, 1;
	mov.b32 	%r3170, 0;
	mov.f32 	%f3511, %f3461;
	@%p297 bra 	$L__BB0_253;
	mov.b32 	%r3387, 3;
	setp.eq.s32 	%p298, %r3369, 1;
	mov.u32 	%r3385, %r3172;
	mov.u32 	%r3386, %r3173;
	@%p298 bra 	$L__BB0_252;
	setp.eq.s32 	%p299, %r3369, 2;
	@%p299 bra 	$L__BB0_247;
	setp.ne.s32 	%p300, %r3369, 3;
	@%p300 bra 	$L__BB0_251;
	add.s32 	%r3178, %r3178, 1;
	setp.ne.s32 	%p301, %r3178, 0;
	@%p301 bra 	$L__BB0_246;
	add.s32 	%r3177, %r3177, 1;
	setp.ne.s32 	%p302, %r3177, 0;
	@%p302 bra 	$L__BB0_246;
	add.s32 	%r3176, %r3176, 1;
	setp.eq.s32 	%p303, %r3176, 0;
	selp.u32 	%r2185, 1, 0, %p303;
	add.s32 	%r3175, %r3175, %r2185;
	mov.b32 	%r3177, 0;
$L__BB0_246:
	mov.b32 	%r2187, -766435501;
	mul.hi.u32 	%r2188, %r2187, %r3178;
	mul.lo.s32 	%r2189, %r3178, -766435501;
	mov.b32 	%r2190, -845247145;
	mul.hi.u32 	%r2191, %r2190, %r3176;
	mul.lo.s32 	%r2192, %r3176, -845247145;
	xor.b32  	%r2193, %r2191, %r2;
	xor.b32  	%r2194, %r2193, %r3177;
	xor.b32  	%r2195, %r2188, %r3;
	xor.b32  	%r2196, %r2195, %r3175;
	mul.hi.u32 	%r2197, %r2187, %r2194;
	mul.lo.s32 	%r2198, %r2194, -766435501;
	mul.hi.u32 	%r2199, %r2190, %r2196;
	mul.lo.s32 	%r2200, %r2196, -845247145;
	xor.b32  	%r2201, %r2192, %r2199;
	xor.b32  	%r2202, %r2201, %r5;
	xor.b32  	%r2203, %r2189, %r2197;
	xor.b32  	%r2204, %r2203, %r6;
	mul.hi.u32 	%r2205, %r2187, %r2202;
	mul.lo.s32 	%r2206, %r2202, -766435501;
	mul.hi.u32 	%r2207, %r2190, %r2204;
	mul.lo.s32 	%r2208, %r2204, -845247145;
	xor.b32  	%r2209, %r2200, %r2207;
	xor.b32  	%r2210, %r2209, %r7;
	xor.b32  	%r2211, %r2198, %r2205;
	xor.b32  	%r2212, %r2211, %r8;
	mul.hi.u32 	%r2213, %r2187, %r2210;
	mul.lo.s32 	%r2214, %r2210, -766435501;
	mul.hi.u32 	%r2215, %r2190, %r2212;
	mul.lo.s32 	%r2216, %r2212, -845247145;
	xor.b32  	%r2217, %r2208, %r2215;
	xor.b32  	%r2218, %r2217, %r9;
	xor.b32  	%r2219, %r2206, %r2213;
	xor.b32  	%r2220, %r2219, %r10;
	mul.hi.u32 	%r2221, %r2187, %r2218;
	mul.lo.s32 	%r2222, %r2218, -766435501;
	mul.hi.u32 	%r2223, %r2190, %r2220;
	mul.lo.s32 	%r2224, %r2220, -845247145;
	xor.b32  	%r2225, %r2216, %r2223;
	xor.b32  	%r2226, %r2225, %r11;
	xor.b32  	%r2227, %r2214, %r2221;
	xor.b32  	%r2228, %r2227, %r12;
	mul.hi.u32 	%r2229, %r2187, %r2226;
	mul.lo.s32 	%r2230, %r2226, -766435501;
	mul.hi.u32 	%r2231, %r2190, %r2228;
	mul.lo.s32 	%r2232, %r2228, -845247145;
	xor.b32  	%r2233, %r2224, %r2231;
	xor.b32  	%r2234, %r2233, %r13;
	xor.b32  	%r2235, %r2222, %r2229;
	xor.b32  	%r2236, %r2235, %r14;
	mul.hi.u32 	%r2237, %r2187, %r2234;
	mul.lo.s32 	%r2238, %r2234, -766435501;
	mul.hi.u32 	%r2239, %r2190, %r2236;
	mul.lo.s32 	%r2240, %r2236, -845247145;
	xor.b32  	%r2241, %r2232, %r2239;
	xor.b32  	%r2242, %r2241, %r15;
	xor.b32  	%r2243, %r2230, %r2237;
	xor.b32  	%r2244, %r2243, %r16;
	mul.hi.u32 	%r2245, %r2187, %r2242;
	mul.lo.s32 	%r2246, %r2242, -766435501;
	mul.hi.u32 	%r2247, %r2190, %r2244;
	mul.lo.s32 	%r2248, %r2244, -845247145;
	xor.b32  	%r2249, %r2240, %r2247;
	xor.b32  	%r2250, %r2249, %r17;
	xor.b32  	%r2251, %r2238, %r2245;
	xor.b32  	%r2252, %r2251, %r18;
	mul.hi.u32 	%r2253, %r2187, %r2250;
	mul.lo.s32 	%r2254, %r2250, -766435501;
	mul.hi.u32 	%r2255, %r2190, %r2252;
	mul.lo.s32 	%r2256, %r2252, -845247145;
	xor.b32  	%r2257, %r2248, %r2255;
	xor.b32  	%r2258, %r2257, %r19;
	xor.b32  	%r2259, %r2246, %r2253;
	xor.b32  	%r2260, %r2259, %r20;
	mul.hi.u32 	%r2261, %r2187, %r2258;
	mul.lo.s32 	%r429, %r2258, -766435501;
	mul.hi.u32 	%r2262, %r2190, %r2260;
	mul.lo.s32 	%r3173, %r2260, -845247145;
	xor.b32  	%r2263, %r2256, %r2262;
	xor.b32  	%r3385, %r2263, %r21;
	xor.b32  	%r2264, %r2254, %r2261;
	xor.b32  	%r3172, %r2264, %r22;
	mov.b32 	%r3387, 1;
	mov.u32 	%r3386, %r3371;
	mov.u32 	%r3371, %r429;
	mov.u32 	%r3174, %r3385;
	bra.uni 	$L__BB0_252;
$L__BB0_247:
	add.s32 	%r3178, %r3178, 1;
	setp.ne.s32 	%p304, %r3178, 0;
	@%p304 bra 	$L__BB0_250;
	add.s32 	%r3177, %r3177, 1;
	setp.ne.s32 	%p305, %r3177, 0;
	@%p305 bra 	$L__BB0_250;
	add.s32 	%r3176, %r3176, 1;
	setp.eq.s32 	%p306, %r3176, 0;
	selp.u32 	%r2266, 1, 0, %p306;
	add.s32 	%r3175, %r3175, %r2266;
	mov.b32 	%r3177, 0;
$L__BB0_250:
	mov.b32 	%r2268, -766435501;
	mul.hi.u32 	%r2269, %r2268, %r3178;
	mul.lo.s32 	%r2270, %r3178, -766435501;
	mov.b32 	%r2271, -845247145;
	mul.hi.u32 	%r2272, %r2271, %r3176;
	mul.lo.s32 	%r2273, %r3176, -845247145;
	xor.b32  	%r2274, %r2272, %r2;
	xor.b32  	%r2275, %r2274, %r3177;
	xor.b32  	%r2276, %r2269, %r3;
	xor.b32  	%r2277, %r2276, %r3175;
	mul.hi.u32 	%r2278, %r2268, %r2275;
	mul.lo.s32 	%r2279, %r2275, -766435501;
	mul.hi.u32 	%r2280, %r2271, %r2277;
	mul.lo.s32 	%r2281, %r2277, -845247145;
	xor.b32  	%r2282, %r2273, %r2280;
	xor.b32  	%r2283, %r2282, %r5;
	xor.b32  	%r2284, %r2270, %r2278;
	xor.b32  	%r2285, %r2284, %r6;
	mul.hi.u32 	%r2286, %r2268, %r2283;
	mul.lo.s32 	%r2287, %r2283, -766435501;
	mul.hi.u32 	%r2288, %r2271, %r2285;
	mul.lo.s32 	%r2289, %r2285, -845247145;
	xor.b32  	%r2290, %r2281, %r2288;
	xor.b32  	%r2291, %r2290, %r7;
	xor.b32  	%r2292, %r2279, %r2286;
	xor.b32  	%r2293, %r2292, %r8;
	mul.hi.u32 	%r2294, %r2268, %r2291;
	mul.lo.s32 	%r2295, %r2291, -766435501;
	mul.hi.u32 	%r2296, %r2271, %r2293;
	mul.lo.s32 	%r2297, %r2293, -845247145;
	xor.b32  	%r2298, %r2289, %r2296;
	xor.b32  	%r2299, %r2298, %r9;
	xor.b32  	%r2300, %r2287, %r2294;
	xor.b32  	%r2301, %r2300, %r10;
	mul.hi.u32 	%r2302, %r2268, %r2299;
	mul.lo.s32 	%r2303, %r2299, -766435501;
	mul.hi.u32 	%r2304, %r2271, %r2301;
	mul.lo.s32 	%r2305, %r2301, -845247145;
	xor.b32  	%r2306, %r2297, %r2304;
	xor.b32  	%r2307, %r2306, %r11;
	xor.b32  	%r2308, %r2295, %r2302;
	xor.b32  	%r2309, %r2308, %r12;
	mul.hi.u32 	%r2310, %r2268, %r2307;
	mul.lo.s32 	%r2311, %r2307, -766435501;
	mul.hi.u32 	%r2312, %r2271, %r2309;
	mul.lo.s32 	%r2313, %r2309, -845247145;
	xor.b32  	%r2314, %r2305, %r2312;
	xor.b32  	%r2315, %r2314, %r13;
	xor.b32  	%r2316, %r2303, %r2310;
	xor.b32  	%r2317, %r2316, %r14;
	mul.hi.u32 	%r2318, %r2268, %r2315;
	mul.lo.s32 	%r2319, %r2315, -766435501;
	mul.hi.u32 	%r2320, %r2271, %r2317;
	mul.lo.s32 	%r2321, %r2317, -845247145;
	xor.b32  	%r2322, %r2313, %r2320;
	xor.b32  	%r2323, %r2322, %r15;
	xor.b32  	%r2324, %r2311, %r2318;
	xor.b32  	%r2325, %r2324, %r16;
	mul.hi.u32 	%r2326, %r2268, %r2323;
	mul.lo.s32 	%r2327, %r2323, -766435501;
	mul.hi.u32 	%r2328, %r2271, %r2325;
	mul.lo.s32 	%r2329, %r2325, -845247145;
	xor.b32  	%r2330, %r2321, %r2328;
	xor.b32  	%r2331, %r2330, %r17;
	xor.b32  	%r2332, %r2319, %r2326;
	xor.b32  	%r2333, %r2332, %r18;
	mul.hi.u32 	%r2334, %r2268, %r2331;
	mul.lo.s32 	%r2335, %r2331, -766435501;
	mul.hi.u32 	%r2336, %r2271, %r2333;
	mul.lo.s32 	%r2337, %r2333, -845247145;
	xor.b32  	%r2338, %r2329, %r2336;
	xor.b32  	%r2339, %r2338, %r19;
	xor.b32  	%r2340, %r2327, %r2334;
	xor.b32  	%r2341, %r2340, %r20;
	mul.hi.u32 	%r2342, %r2268, %r2339;
	mul.lo.s32 	%r440, %r2339, -766435501;
	mul.hi.u32 	%r2343, %r2271, %r2341;
	mul.lo.s32 	%r3173, %r2341, -845247145;
	xor.b32  	%r2344, %r2337, %r2343;
	xor.b32  	%r3174, %r2344, %r21;
	xor.b32  	%r2345, %r2335, %r2342;
	xor.b32  	%r443, %r2345, %r22;
	mov.b32 	%r3387, 0;
	mov.u32 	%r3385, %r3371;
	mov.u32 	%r3386, %r3172;
	mov.u32 	%r3371, %r440;
	mov.u32 	%r3172, %r443;
	bra.uni 	$L__BB0_252;
$L__BB0_251:
	add.s32 	%r3387, %r3369, 2;
	setp.eq.s32 	%p307, %r3369, 0;
	selp.b32 	%r3385, %r3173, %r3174, %p307;
	mov.u32 	%r3386, %r3174;
$L__BB0_252:
	cvt.rn.f32.u32 	%f1978, %r3386;
	fma.rn.f32 	%f1979, %f1978, 0f2F800000, 0f2F000000;
	cvt.rn.f32.u32 	%f1980, %r3385;
	fma.rn.f32 	%f1981, %f1980, 0f30C90FDB, 0f30490FDB;
	setp.lt.f32 	%p308, %f1979, 0f00800000;
	mul.f32 	%f1982, %f1979, 0f4B000000;
	selp.f32 	%f1983, %f1982, %f1979, %p308;
	selp.f32 	%f1984, 0fC1B80000, 0f00000000, %p308;
	mov.b32 	%r2347, %f1983;
	add.s32 	%r2348, %r2347, -1059760811;
	and.b32  	%r2349, %r2348, -8388608;
	sub.s32 	%r2350, %r2347, %r2349;
	mov.b32 	%f1985, %r2350;
	cvt.rn.f32.s32 	%f1986, %r2349;
	fma.rn.f32 	%f1987, %f1986, 0f34000000, %f1984;
	add.f32 	%f1988, %f1985, 0fBF800000;
	fma.rn.f32 	%f1989, %f1988, 0fBE055027, 0f3E1039F6;
	fma.rn.f32 	%f1990, %f1989, %f1988, 0fBDF8CDCC;
	fma.rn.f32 	%f1991, %f1990, %f1988, 0f3E0F2955;
	fma.rn.f32 	%f1992, %f1991, %f1988, 0fBE2AD8B9;
	fma.rn.f32 	%f1993, %f1992, %f1988, 0f3E4CED0B;
	fma.rn.f32 	%f1994, %f1993, %f1988, 0fBE7FFF22;
	fma.rn.f32 	%f1995, %f1994, %f1988, 0f3EAAAA78;
	fma.rn.f32 	%f1996, %f1995, %f1988, 0fBF000000;
	mul.f32 	%f1997, %f1988, %f1996;
	fma.rn.f32 	%f1998, %f1997, %f1988, %f1988;
	fma.rn.f32 	%f1999, %f1987, 0f3F317218, %f1998;
	setp.gt.u32 	%p309, %r2347, 2139095039;
	fma.rn.f32 	%f2000, %f1983, 0f7F800000, 0f7F800000;
	selp.f32 	%f2001, %f2000, %f1999, %p309;
	setp.eq.f32 	%p310, %f1983, 0f00000000;
	mul.f32 	%f2002, %f2001, 0fC0000000;
	selp.f32 	%f2003, 0f7F800000, %f2002, %p310;
	sqrt.rn.f32 	%f2004, %f2003;
	sin.approx.f32 	%f2005, %f1981;
	cos.approx.f32 	%f2006, %f1981;
	mul.f32 	%f3511, %f2004, %f2005;
	mul.f32 	%f3461, %f2004, %f2006;
	mov.b32 	%r3170, 1;
	mov.u32 	%r3369, %r3387;
$L__BB0_253:
	fma.rn.f32 	%f183, %f177, %f3511, 0f3F800000;
	setp.le.f32 	%p311, %f183, 0f00000000;
	@%p311 bra 	$L__BB0_239;
	mul.f32 	%f2007, %f183, %f183;
	mul.f32 	%f184, %f183, %f2007;
	mov.b32 	%r3419, 2;
	setp.eq.s32 	%p312, %r3369, 1;
	mov.u32 	%r3409, %r3173;
	mov.u32 	%r3421, %r3371;
	@%p312 bra 	$L__BB0_263;
	setp.eq.s32 	%p313, %r3369, 3;
	@%p313 bra 	$L__BB0_259;
	setp.ne.s32 	%p314, %r3369, 2;
	@%p314 bra 	$L__BB0_258;
	mov.b32 	%r3419, 3;
	mov.u32 	%r3409, %r3172;
	mov.u32 	%r3421, %r3371;
	bra.uni 	$L__BB0_263;
$L__BB0_258:
	add.s32 	%r3419, %r3369, 1;
	mov.u32 	%r3409, %r3174;
	mov.u32 	%r3421, %r3371;
	bra.uni 	$L__BB0_263;
$L__BB0_259:
	add.s32 	%r3178, %r3178, 1;
	setp.ne.s32 	%p315, %r3178, 0;
	@%p315 bra 	$L__BB0_262;
	add.s32 	%r3177, %r3177, 1;
	setp.ne.s32 	%p316, %r3177, 0;
	@%p316 bra 	$L__BB0_262;
	add.s32 	%r3176, %r3176, 1;
	setp.eq.s32 	%p317, %r3176, 0;
	selp.u32 	%r2353, 1, 0, %p317;
	add.s32 	%r3175, %r3175, %r2353;
	mov.b32 	%r3177, 0;
$L__BB0_262:
	mov.b32 	%r2355, -766435501;
	mul.hi.u32 	%r2356, %r2355, %r3178;
	mul.lo.s32 	%r2357, %r3178, -766435501;
	mov.b32 	%r2358, -845247145;
	mul.hi.u32 	%r2359, %r2358, %r3176;
	mul.lo.s32 	%r2360, %r3176, -845247145;
	xor.b32  	%r2361, %r2359, %r2;
	xor.b32  	%r2362, %r2361, %r3177;
	xor.b32  	%r2363, %r2356, %r3;
	xor.b32  	%r2364, %r2363, %r3175;
	mul.hi.u32 	%r2365, %r2355, %r2362;
	mul.lo.s32 	%r2366, %r2362, -766435501;
	mul.hi.u32 	%r2367, %r2358, %r2364;
	mul.lo.s32 	%r2368, %r2364, -845247145;
	xor.b32  	%r2369, %r2360, %r2367;
	xor.b32  	%r2370, %r2369, %r5;
	xor.b32  	%r2371, %r2357, %r2365;
	xor.b32  	%r2372, %r2371, %r6;
	mul.hi.u32 	%r2373, %r2355, %r2370;
	mul.lo.s32 	%r2374, %r2370, -766435501;
	mul.hi.u32 	%r2375, %r2358, %r2372;
	mul.lo.s32 	%r2376, %r2372, -845247145;
	xor.b32  	%r2377, %r2368, %r2375;
	xor.b32  	%r2378, %r2377, %r7;
	xor.b32  	%r2379, %r2366, %r2373;
	xor.b32  	%r2380, %r2379, %r8;
	mul.hi.u32 	%r2381, %r2355, %r2378;
	mul.lo.s32 	%r2382, %r2378, -766435501;
	mul.hi.u32 	%r2383, %r2358, %r2380;
	mul.lo.s32 	%r2384, %r2380, -845247145;
	xor.b32  	%r2385, %r2376, %r2383;
	xor.b32  	%r2386, %r2385, %r9;
	xor.b32  	%r2387, %r2374, %r2381;
	xor.b32  	%r2388, %r2387, %r10;
	mul.hi.u32 	%r2389, %r2355, %r2386;
	mul.lo.s32 	%r2390, %r2386, -766435501;
	mul.hi.u32 	%r2391, %r2358, %r2388;
	mul.lo.s32 	%r2392, %r2388, -845247145;
	xor.b32  	%r2393, %r2384, %r2391;
	xor.b32  	%r2394, %r2393, %r11;
	xor.b32  	%r2395, %r2382, %r2389;
	xor.b32  	%r2396, %r2395, %r12;
	mul.hi.u32 	%r2397, %r2355, %r2394;
	mul.lo.s32 	%r2398, %r2394, -766435501;
	mul.hi.u32 	%r2399, %r2358, %r2396;
	mul.lo.s32 	%r2400, %r2396, -845247145;
	xor.b32  	%r2401, %r2392, %r2399;
	xor.b32  	%r2402, %r2401, %r13;
	xor.b32  	%r2403, %r2390, %r2397;
	xor.b32  	%r2404, %r2403, %r14;
	mul.hi.u32 	%r2405, %r2355, %r2402;
	mul.lo.s32 	%r2406, %r2402, -766435501;
	mul.hi.u32 	%r2407, %r2358, %r2404;
	mul.lo.s32 	%r2408, %r2404, -845247145;
	xor.b32  	%r2409, %r2400, %r2407;
	xor.b32  	%r2410, %r2409, %r15;
	xor.b32  	%r2411, %r2398, %r2405;
	xor.b32  	%r2412, %r2411, %r16;
	mul.hi.u32 	%r2413, %r2355, %r2410;
	mul.lo.s32 	%r2414, %r2410, -766435501;
	mul.hi.u32 	%r2415, %r2358, %r2412;
	mul.lo.s32 	%r2416, %r2412, -845247145;
	xor.b32  	%r2417, %r2408, %r2415;
	xor.b32  	%r2418, %r2417, %r17;
	xor.b32  	%r2419, %r2406, %r2413;
	xor.b32  	%r2420, %r2419, %r18;
	mul.hi.u32 	%r2421, %r2355, %r2418;
	mul.lo.s32 	%r2422, %r2418, -766435501;
	mul.hi.u32 	%r2423, %r2358, %r2420;
	mul.lo.s32 	%r2424, %r2420, -845247145;
	xor.b32  	%r2425, %r2416, %r2423;
	xor.b32  	%r2426, %r2425, %r19;
	xor.b32  	%r2427, %r2414, %r2421;
	xor.b32  	%r2428, %r2427, %r20;
	mul.hi.u32 	%r2429, %r2355, %r2426;
	mul.lo.s32 	%r3421, %r2426, -766435501;
	mul.hi.u32 	%r2430, %r2358, %r2428;
	mul.lo.s32 	%r3173, %r2428, -845247145;
	xor.b32  	%r2431, %r2424, %r2430;
	xor.b32  	%r3174, %r2431, %r21;
	xor.b32  	%r2432, %r2422, %r2429;
	xor.b32  	%r3172, %r2432, %r22;
	mov.b32 	%r3419, 0;
	mov.u32 	%r3409, %r3371;
$L__BB0_263:
	cvt.rn.f32.u32 	%f2008, %r3409;
	fma.rn.f32 	%f185, %f2008, 0f2F800000, 0f2F000000;
	mul.f32 	%f2009, %f3511, 0fBD0793DE;
	mul.f32 	%f2010, %f3511, %f2009;
	mul.f32 	%f2011, %f3511, %f2010;
	fma.rn.f32 	%f2012, %f3511, %f2011, 0f3F800000;
	setp.lt.f32 	%p318, %f185, %f2012;
	@%p318 bra 	$L__BB0_265;
	setp.lt.f32 	%p319, %f185, 0f00800000;
	mul.f32 	%f2013, %f185, 0f4B000000;
	selp.f32 	%f2014, %f2013, %f185, %p319;
	selp.f32 	%f2015, 0fC1B80000, 0f00000000, %p319;
	mov.b32 	%r2434, %f2014;
	add.s32 	%r2435, %r2434, -1059760811;
	and.b32  	%r2436, %r2435, -8388608;
	sub.s32 	%r2437, %r2434, %r2436;
	mov.b32 	%f2016, %r2437;
	cvt.rn.f32.s32 	%f2017, %r2436;
	fma.rn.f32 	%f2018, %f2017, 0f34000000, %f2015;
	add.f32 	%f2019, %f2016, 0fBF800000;
	fma.rn.f32 	%f2020, %f2019, 0fBE055027, 0f3E1039F6;
	fma.rn.f32 	%f2021, %f2020, %f2019, 0fBDF8CDCC;
	fma.rn.f32 	%f2022, %f2021, %f2019, 0f3E0F2955;
	fma.rn.f32 	%f2023, %f2022, %f2019, 0fBE2AD8B9;
	fma.rn.f32 	%f2024, %f2023, %f2019, 0f3E4CED0B;
	fma.rn.f32 	%f2025, %f2024, %f2019, 0fBE7FFF22;
	fma.rn.f32 	%f2026, %f2025, %f2019, 0f3EAAAA78;
	fma.rn.f32 	%f2027, %f2026, %f2019, 0fBF000000;
	mul.f32 	%f2028, %f2019, %f2027;
	fma.rn.f32 	%f2029, %f2028, %f2019, %f2019;
	fma.rn.f32 	%f2030, %f2018, 0f3F317218, %f2029;
	setp.gt.u32 	%p320, %r2434, 2139095039;
	fma.rn.f32 	%f2031, %f2014, 0f7F800000, 0f7F800000;
	selp.f32 	%f2032, %f2031, %f2030, %p320;
	setp.eq.f32 	%p321, %f2014, 0f00000000;
	selp.f32 	%f2033, 0fFF800000, %f2032, %p321;
	mul.f32 	%f2034, %f3511, 0f3F000000;
	mov.f32 	%f2035, 0f3F800000;
	sub.f32 	%f2036, %f2035, %f184;
	setp.lt.f32 	%p322, %f184, 0f00800000;
	mul.f32 	%f2037, %f184, 0f4B000000;
	selp.f32 	%f2038, %f2037, %f184, %p322;
	selp.f32 	%f2039, 0fC1B80000, 0f00000000, %p322;
	mov.b32 	%r2438, %f2038;
	add.s32 	%r2439, %r2438, -1059760811;
	and.b32  	%r2440, %r2439, -8388608;
	sub.s32 	%r2441, %r2438, %r2440;
	mov.b32 	%f2040, %r2441;
	cvt.rn.f32.s32 	%f2041, %r2440;
	fma.rn.f32 	%f2042, %f2041, 0f34000000, %f2039;
	add.f32 	%f2043, %f2040, 0fBF800000;
	fma.rn.f32 	%f2044, %f2043, 0fBE055027, 0f3E1039F6;
	fma.rn.f32 	%f2045, %f2044, %f2043, 0fBDF8CDCC;
	fma.rn.f32 	%f2046, %f2045, %f2043, 0f3E0F2955;
	fma.rn.f32 	%f2047, %f2046, %f2043, 0fBE2AD8B9;
	fma.rn.f32 	%f2048, %f2047, %f2043, 0f3E4CED0B;
	fma.rn.f32 	%f2049, %f2048, %f2043, 0fBE7FFF22;
	fma.rn.f32 	%f2050, %f2049, %f2043, 0f3EAAAA78;
	fma.rn.f32 	%f2051, %f2050, %f2043, 0fBF000000;
	mul.f32 	%f2052, %f2043, %f2051;
	fma.rn.f32 	%f2053, %f2052, %f2043, %f2043;
	fma.rn.f32 	%f2054, %f2042, 0f3F317218, %f2053;
	setp.gt.u32 	%p323, %r2438, 2139095039;
	fma.rn.f32 	%f2055, %f2038, 0f7F800000, 0f7F800000;
	selp.f32 	%f2056, %f2055, %f2054, %p323;
	setp.eq.f32 	%p324, %f2038, 0f00000000;
	selp.f32 	%f2057, 0fFF800000, %f2056, %p324;
	add.f32 	%f2058, %f2036, %f2057;
	mul.f32 	%f2059, %f176, %f2058;
	fma.rn.f32 	%f2060, %f3511, %f2034, %f2059;
	setp.geu.f32 	%p325, %f2033, %f2060;
	mov.u32 	%r3369, %r3419;
	mov.u32 	%r3371, %r3421;
	@%p325 bra 	$L__BB0_239;
$L__BB0_265:
	ld.param.u64 	%rd54, [beta4_forward_kernel_param_2];
	fma.rn.f32 	%f2061, %f176, %f184, %f175;
	div.rn.f32 	%f186, %f175, %f2061;
	cvta.to.global.u64 	%rd28, %rd54;
	shl.b32 	%r2442, %r1, 2;
	mul.wide.s32 	%rd29, %r2442, 4;
	add.s64 	%rd30, %rd28, %rd29;
	st.global.f32 	[%rd30+8], %f186;
	abs.f32 	%f187, %f3520;
	setp.ltu.f32 	%p326, %f187, 0f40400000;
	@%p326 bra 	$L__BB0_269;
	setp.ltu.f32 	%p327, %f187, 0f40F9999A;
	@%p327 bra 	$L__BB0_268;
	rcp.approx.ftz.f32 	%f2062, %f187;
	mul.f32 	%f2063, %f2062, %f2062;
	fma.rn.f32 	%f2064, %f2063, 0f3A4BE755, 0fBB360953;
	fma.rn.f32 	%f2065, %f2064, %f2063, 0f3DAAAAA3;
	fma.rn.f32 	%f2066, %f2065, %f2062, 0f3F6B3F8E;
	mov.b32 	%r2443, %f187;
	add.s32 	%r2444, %r2443, -1059760811;
	and.b32  	%r2445, %r2444, -8388608;
	sub.s32 	%r2446, %r2443, %r2445;
	mov.b32 	%f2067, %r2446;
	cvt.rn.f32.s32 	%f2068, %r2445;
	fma.rn.f32 	%f2069, %f2068, 0f34000000, 0f00000000;
	add.f32 	%f2070, %f2067, 0fBF800000;
	fma.rn.f32 	%f2071, %f2070, 0fBE055027, 0f3E1039F6;
	fma.rn.f32 	%f2072, %f2071, %f2070, 0fBDF8CDCC;
	fma.rn.f32 	%f2073, %f2072, %f2070, 0f3E0F2955;
	fma.rn.f32 	%f2074, %f2073, %f2070, 0fBE2AD8B9;
	fma.rn.f32 	%f2075, %f2074, %f2070, 0f3E4CED0B;
	fma.rn.f32 	%f2076, %f2075, %f2070, 0fBE7FFF22;
	fma.rn.f32 	%f2077, %f2076, %f2070, 0f3EAAAA78;
	fma.rn.f32 	%f2078, %f2077, %f2070, 0fBF000000;
	mul.f32 	%f2079, %f2070, %f2078;
	fma.rn.f32 	%f2080, %f2079, %f2070, %f2070;
	fma.rn.f32 	%f2081, %f2069, 0f3F317218, %f2080;
	setp.gt.u32 	%p328, %r2443, 2139095039;
	fma.rn.f32 	%f2082, %f187, 0f7F800000, 0f7F800000;
	selp.f32 	%f2083, %f2082, %f2081, %p328;
	mul.f32 	%f2084, %f2083, 0f3F000000;
	add.f32 	%f2085, %f187, 0fBF000000;
	mul.rn.f32 	%f2086, %f2084, %f2085;
	sub.f32 	%f2087, %f2086, %f187;
	add.rn.f32 	%f2088, %f2086, %f2066;
	add.f32 	%f2089, %f2087, %f2088;
	setp.eq.f32 	%p329, %f187, 0f7F800000;
	selp.f32 	%f3512, 0f7F800000, %f2089, %p329;
	bra.uni 	$L__BB0_274;
$L__BB0_268:
	add.f32 	%f2090, %f187, 0fC0400000;
	fma.rn.f32 	%f2091, %f2090, 0fC43B38FB, 0fC640F6F8;
	fma.rn.f32 	%f2092, %f2091, %f2090, 0fC7206560;
	fma.rn.f32 	%f2093, %f2092, %f2090, 0fC73CB6AA;
	fma.rn.f32 	%f2094, %f2093, %f2090, 0fC80BAE5A;
	add.f32 	%f2095, %f2090, 0fC381A020;
	fma.rn.f32 	%f2096, %f2095, %f2090, 0fC62864B8;
	fma.rn.f32 	%f2097, %f2096, %f2090, 0fC7B50686;
	fma.rn.f32 	%f2098, %f2097, %f2090, 0fC8498465;
	rcp.approx.ftz.f32 	%f2099, %f2098;
	fma.rn.f32 	%f3512, %f2094, %f2099, %f2090;
	bra.uni 	$L__BB0_274;
$L__BB0_269:
	setp.ltu.f32 	%p330, %f187, 0f3FC00000;
	@%p330 bra 	$L__BB0_271;
	add.f32 	%f2100, %f187, 0fC0000000;
	fma.rn.f32 	%f2101, %f2100, 0f385007FA, 0fB967A002;
	fma.rn.f32 	%f2102, %f2101, %f2100, 0f3A0DE6FC;
	fma.rn.f32 	%f2103, %f2102, %f2100, 0fBA9DE0E2;
	fma.rn.f32 	%f2104, %f2103, %f2100, 0f3B3D05B7;
	fma.rn.f32 	%f2105, %f2104, %f2100, 0fBBF1EB10;
	fma.rn.f32 	%f2106, %f2105, %f2100, 0f3CA89A28;
	fma.rn.f32 	%f2107, %f2106, %f2100, 0fBD89F01A;
	fma.rn.f32 	%f2108, %f2107, %f2100, 0f3EA51A66;
	fma.rn.f32 	%f2109, %f2108, %f2100, 0f3ED87730;
	mul.f32 	%f3512, %f2100, %f2109;
	bra.uni 	$L__BB0_274;
$L__BB0_271:
	setp.ltu.f32 	%p331, %f187, 0f3F333333;
	@%p331 bra 	$L__BB0_273;
	mov.f32 	%f2110, 0f3F800000;
	sub.f32 	%f2111, %f2110, %f187;
	fma.rn.f32 	%f2112, %f2111, 0f3D3BEF76, 0f3DD47577;
	fma.rn.f32 	%f2113, %f2112, %f2111, 0f3DFB8079;
	fma.rn.f32 	%f2114, %f2113, %f2111, 0f3E0295B5;
	fma.rn.f32 	%f2115, %f2114, %f2111, 0f3E12A765;
	fma.rn.f32 	%f2116, %f2115, %f2111, 0f3E2D6867;
	fma.rn.f32 	%f2117, %f2116, %f2111, 0f3E5462BF;
	fma.rn.f32 	%f2118, %f2117, %f2111, 0f3E8A8A72;
	fma.rn.f32 	%f2119, %f2118, %f2111, 0f3ECD26A4;
	fma.rn.f32 	%f2120, %f2119, %f2111, 0f3F528D32;
	fma.rn.f32 	%f2121, %f2120, %f2111, 0f3F13C468;
	mul.f32 	%f3512, %f2111, %f2121;
	bra.uni 	$L__BB0_274;
$L__BB0_273:
	fma.rn.f32 	%f2122, %f187, 0f3B6B1C86, 0fBBB34878;
	fma.rn.f32 	%f2123, %f2122, %f187, 0fBD36CAEF;
	fma.rn.f32 	%f2124, %f2123, %f187, 0f3E2B5555;
	fma.rn.f32 	%f2125, %f2124, %f187, 0fBD2C96C7;
	fma.rn.f32 	%f2126, %f2125, %f187, 0fBF27E6EB;
	fma.rn.f32 	%f2127, %f2126, %f187, 0f3F13C463;
	mul.f32 	%f2128, %f187, %f2127;
	fma.rn.f32 	%f2129, %f2128, %f187, %f187;
	setp.lt.f32 	%p332, %f2129, 0f00800000;
	mul.f32 	%f2130, %f2129, 0f4B000000;
	selp.f32 	%f2131, %f2130, %f2129, %p332;
	selp.f32 	%f2132, 0fC1B80000, 0f00000000, %p332;
	mov.b32 	%r2447, %f2131;
	add.s32 	%r2448, %r2447, -1059760811;
	and.b32  	%r2449, %r2448, -8388608;
	sub.s32 	%r2450, %r2447, %r2449;
	mov.b32 	%f2133, %r2450;
	cvt.rn.f32.s32 	%f2134, %r2449;
	fma.rn.f32 	%f2135, %f2134, 0f34000000, %f2132;
	add.f32 	%f2136, %f2133, 0fBF800000;
	fma.rn.f32 	%f2137, %f2136, 0fBE055027, 0f3E1039F6;
	fma.rn.f32 	%f2138, %f2137, %f2136, 0fBDF8CDCC;
	fma.rn.f32 	%f2139, %f2138, %f2136, 0f3E0F2955;
	fma.rn.f32 	%f2140, %f2139, %f2136, 0fBE2AD8B9;
	fma.rn.f32 	%f2141, %f2140, %f2136, 0f3E4CED0B;
	fma.rn.f32 	%f2142, %f2141, %f2136, 0fBE7FFF22;
	fma.rn.f32 	%f2143, %f2142, %f2136, 0f3EAAAA78;
	fma.rn.f32 	%f2144, %f2143, %f2136, 0fBF000000;
	mul.f32 	%f2145, %f2136, %f2144;
	fma.rn.f32 	%f2146, %f2145, %f2136, %f2136;
	fma.rn.f32 	%f2147, %f2135, 0f3F317218, %f2146;
	setp.gt.u32 	%p333, %r2447, 2139095039;
	fma.rn.f32 	%f2148, %f2131, 0f7F800000, 0f7F800000;
	selp.f32 	%f2149, %f2148, %f2147, %p333;
	setp.eq.f32 	%p334, %f2131, 0f00000000;
	neg.f32 	%f2150, %f2149;
	selp.f32 	%f3512, 0f7F800000, %f2150, %p334;
$L__BB0_274:
	setp.ge.f32 	%p335, %f3520, 0f00000000;
	mov.f32 	%f3513, %f3512;
	@%p335 bra 	$L__BB0_279;
	cvt.rmi.f32.f32 	%f2152, %f187;
	setp.eq.f32 	%p336, %f187, %f2152;
	mov.f32 	%f3513, 0f7F800000;
	@%p336 bra 	$L__BB0_279;
	setp.lt.f32 	%p337, %f187, 0f1FEC1E4A;
	@%p337 bra 	$L__BB0_278;
	add.f32 	%f2153, %f187, %f187;
	cvt.rni.f32.f32 	%f2154, %f2153;
	cvt.rzi.s32.f32 	%r2451, %f2154;
	fma.rn.f32 	%f2155, %f2154, 0fBF000000, %f187;
	mul.f32 	%f2156, %f2155, 0f40490FDB;
	mul.rn.f32 	%f2157, %f2156, %f2156;
	and.b32  	%r2452, %r2451, 1;
	setp.eq.b32 	%p338, %r2452, 1;
	selp.f32 	%f2158, 0f3F800000, %f2156, %p338;
	fma.rn.f32 	%f2159, %f2157, %f2158, 0f00000000;
	fma.rn.f32 	%f2160, %f2157, 0f37CBAC00, 0fBAB607ED;
	selp.f32 	%f2161, %f2160, 0fB94D4153, %p338;
	selp.f32 	%f2162, 0f3D2AAABB, 0f3C0885E4, %p338;
	fma.rn.f32 	%f2163, %f2161, %f2157, %f2162;
	selp.f32 	%f2164, 0fBEFFFFFF, 0fBE2AAAA8, %p338;
	fma.rn.f32 	%f2165, %f2163, %f2157, %f2164;
	fma.rn.f32 	%f2166, %f2165, %f2159, %f2158;
	and.b32  	%r2453, %r2451, 2;
	setp.eq.s32 	%p339, %r2453, 0;
	mov.f32 	%f2167, 0f00000000;
	sub.f32 	%f2168, %f2167, %f2166;
	selp.f32 	%f2169, %f2166, %f2168, %p339;
	abs.f32 	%f2170, %f2169;
	mul.f32 	%f2171, %f187, %f2170;
	setp.lt.f32 	%p340, %f2171, 0f00800000;
	mul.f32 	%f2172, %f2171, 0f4B000000;
	selp.f32 	%f2173, 0fC1B80000, 0f00000000, %p340;
	selp.f32 	%f2174, %f2172, %f2171, %p340;
	mov.b32 	%r2454, %f2174;
	add.s32 	%r2455, %r2454, -1059760811;
	and.b32  	%r2456, %r2455, -8388608;
	sub.s32 	%r2457, %r2454, %r2456;
	mov.b32 	%f2175, %r2457;
	cvt.rn.f32.s32 	%f2176, %r2456;
	fma.rn.f32 	%f2177, %f2176, 0f34000000, %f2173;
	add.f32 	%f2178, %f2175, 0fBF800000;
	fma.rn.f32 	%f2179, %f2178, 0fBE055027, 0f3E1039F6;
	fma.rn.f32 	%f2180, %f2179, %f2178, 0fBDF8CDCC;
	fma.rn.f32 	%f2181, %f2180, %f2178, 0f3E0F2955;
	fma.rn.f32 	%f2182, %f2181, %f2178, 0fBE2AD8B9;
	fma.rn.f32 	%f2183, %f2182, %f2178, 0f3E4CED0B;
	fma.rn.f32 	%f2184, %f2183, %f2178, 0fBE7FFF22;
	fma.rn.f32 	%f2185, %f2184, %f2178, 0f3EAAAA78;
	fma.rn.f32 	%f2186, %f2185, %f2178, 0fBF000000;
	mul.f32 	%f2187, %f2178, %f2186;
	fma.rn.f32 	%f2188, %f2187, %f2178, %f2178;
	fma.rn.f32 	%f2189, %f2177, 0f3F317218, %f2188;
	setp.gt.u32 	%p341, %r2454, 2139095039;
	fma.rn.f32 	%f2190, %f2174, 0f7F800000, 0f7F800000;
	selp.f32 	%f2191, %f2190, %f2189, %p341;
	setp.eq.f32 	%p342, %f2174, 0f00000000;
	mov.f32 	%f2192, 0f3F928682;
	sub.f32 	%f2193, %f2192, %f2191;
	selp.f32 	%f2194, 0f7F800000, %f2193, %p342;
	sub.f32 	%f3513, %f2194, %f3512;
	bra.uni 	$L__BB0_279;
$L__BB0_278:
	setp.lt.f32 	%p343, %f187, 0f00800000;
	mul.f32 	%f2195, %f187, 0f4B000000;
	selp.f32 	%f2196, %f2195, %f187, %p343;
	selp.f32 	%f2197, 0fC1B80000, 0f00000000, %p343;
	mov.b32 	%r2458, %f2196;
	add.s32 	%r2459, %r2458, -1059760811;
	and.b32  	%r2460, %r2459, -8388608;
	sub.s32 	%r2461, %r2458, %r2460;
	mov.b32 	%f2198, %r2461;
	cvt.rn.f32.s32 	%f2199, %r2460;
	fma.rn.f32 	%f2200, %f2199, 0f34000000, %f2197;
	add.f32 	%f2201, %f2198, 0fBF800000;
	fma.rn.f32 	%f2202, %f2201, 0fBE055027, 0f3E1039F6;
	fma.rn.f32 	%f2203, %f2202, %f2201, 0fBDF8CDCC;
	fma.rn.f32 	%f2204, %f2203, %f2201, 0f3E0F2955;
	fma.rn.f32 	%f2205, %f2204, %f2201, 0fBE2AD8B9;
	fma.rn.f32 	%f2206, %f2205, %f2201, 0f3E4CED0B;
	fma.rn.f32 	%f2207, %f2206, %f2201, 0fBE7FFF22;
	fma.rn.f32 	%f2208, %f2207, %f2201, 0f3EAAAA78;
	fma.rn.f32 	%f2209, %f2208, %f2201, 0fBF000000;
	mul.f32 	%f2210, %f2201, %f2209;
	fma.rn.f32 	%f2211, %f2210, %f2201, %f2201;
	fma.rn.f32 	%f2212, %f2200, 0f3F317218, %f2211;
	setp.gt.u32 	%p344, %r2458, 2139095039;
	fma.rn.f32 	%f2213, %f2196, 0f7F800000, 0f7F800000;
	selp.f32 	%f2214, %f2213, %f2212, %p344;
	setp.eq.f32 	%p345, %f2196, 0f00000000;
	neg.f32 	%f2215, %f2214;
	selp.f32 	%f3513, 0f7F800000, %f2215, %p345;
$L__BB0_279:
	abs.f32 	%f197, %f3524;
	setp.ltu.f32 	%p346, %f197, 0f40400000;
	@%p346 bra 	$L__BB0_283;
	setp.ltu.f32 	%p347, %f197, 0f40F9999A;
	@%p347 bra 	$L__BB0_282;
	rcp.approx.ftz.f32 	%f2216, %f197;
	mul.f32 	%f2217, %f2216, %f2216;
	fma.rn.f32 	%f2218, %f2217, 0f3A4BE755, 0fBB360953;
	fma.rn.f32 	%f2219, %f2218, %f2217, 0f3DAAAAA3;
	fma.rn.f32 	%f2220, %f2219, %f2216, 0f3F6B3F8E;
	mov.b32 	%r2462, %f197;
	add.s32 	%r2463, %r2462, -1059760811;
	and.b32  	%r2464, %r2463, -8388608;
	sub.s32 	%r2465, %r2462, %r2464;
	mov.b32 	%f2221, %r2465;
	cvt.rn.f32.s32 	%f2222, %r2464;
	fma.rn.f32 	%f2223, %f2222, 0f34000000, 0f00000000;
	add.f32 	%f2224, %f2221, 0fBF800000;
	fma.rn.f32 	%f2225, %f2224, 0fBE055027, 0f3E1039F6;
	fma.rn.f32 	%f2226, %f2225, %f2224, 0fBDF8CDCC;
	fma.rn.f32 	%f2227, %f2226, %f2224, 0f3E0F2955;
	fma.rn.f32 	%f2228, %f2227, %f2224, 0fBE2AD8B9;
	fma.rn.f32 	%f2229, %f2228, %f2224, 0f3E4CED0B;
	fma.rn.f32 	%f2230, %f2229, %f2224, 0fBE7FFF22;
	fma.rn.f32 	%f2231, %f2230, %f2224, 0f3EAAAA78;
	fma.rn.f32 	%f2232, %f2231, %f2224, 0fBF000000;
	mul.f32 	%f2233, %f2224, %f2232;
	fma.rn.f32 	%f2234, %f2233, %f2224, %f2224;
	fma.rn.f32 	%f2235, %f2223, 0f3F317218, %f2234;
	setp.gt.u32 	%p348, %r2462, 2139095039;
	fma.rn.f32 	%f2236, %f197, 0f7F800000, 0f7F800000;
	selp.f32 	%f2237, %f2236, %f2235, %p348;
	mul.f32 	%f2238, %f2237, 0f3F000000;
	add.f32 	%f2239, %f197, 0fBF000000;
	mul.rn.f32 	%f2240, %f2238, %f2239;
	sub.f32 	%f2241, %f2240, %f197;
	add.rn.f32 	%f2242, %f2240, %f2220;
	add.f32 	%f2243, %f2241, %f2242;
	setp.eq.f32 	%p349, %f197, 0f7F800000;
	selp.f32 	%f3514, 0f7F800000, %f2243, %p349;
	bra.uni 	$L__BB0_288;
$L__BB0_282:
	add.f32 	%f2244, %f197, 0fC0400000;
	fma.rn.f32 	%f2245, %f2244, 0fC43B38FB, 0fC640F6F8;
	fma.rn.f32 	%f2246, %f2245, %f2244, 0fC7206560;
	fma.rn.f32 	%f2247, %f2246, %f2244, 0fC73CB6AA;
	fma.rn.f32 	%f2248, %f2247, %f2244, 0fC80BAE5A;
	add.f32 	%f2249, %f2244, 0fC381A020;
	fma.rn.f32 	%f2250, %f2249, %f2244, 0fC62864B8;
	fma.rn.f32 	%f2251, %f2250, %f2244, 0fC7B50686;
	fma.rn.f32 	%f2252, %f2251, %f2244, 0fC8498465;
	rcp.approx.ftz.f32 	%f2253, %f2252;
	fma.rn.f32 	%f3514, %f2248, %f2253, %f2244;
	bra.uni 	$L__BB0_288;
$L__BB0_283:
	setp.ltu.f32 	%p350, %f197, 0f3FC00000;
	@%p350 bra 	$L__BB0_285;
	add.f32 	%f2254, %f197, 0fC0000000;
	fma.rn.f32 	%f2255, %f2254, 0f385007FA, 0fB967A002;
	fma.rn.f32 	%f2256, %f2255, %f2254, 0f3A0DE6FC;
	fma.rn.f32 	%f2257, %f2256, %f2254, 0fBA9DE0E2;
	fma.rn.f32 	%f2258, %f2257, %f2254, 0f3B3D05B7;
	fma.rn.f32 	%f2259, %f2258, %f2254, 0fBBF1EB10;
	fma.rn.f32 	%f2260, %f2259, %f2254, 0f3CA89A28;
	fma.rn.f32 	%f2261, %f2260, %f2254, 0fBD89F01A;
	fma.rn.f32 	%f2262, %f2261, %f2254, 0f3EA51A66;
	fma.rn.f32 	%f2263, %f2262, %f2254, 0f3ED87730;
	mul.f32 	%f3514, %f2254, %f2263;
	bra.uni 	$L__BB0_288;
$L__BB0_285:
	setp.ltu.f32 	%p351, %f197, 0f3F333333;
	@%p351 bra 	$L__BB0_287;
	mov.f32 	%f2264, 0f3F800000;
	sub.f32 	%f2265, %f2264, %f197;
	fma.rn.f32 	%f2266, %f2265, 0f3D3BEF76, 0f3DD47577;
	fma.rn.f32 	%f2267, %f2266, %f2265, 0f3DFB8079;
	fma.rn.f32 	%f2268, %f2267, %f2265, 0f3E0295B5;
	fma.rn.f32 	%f2269, %f2268, %f2265, 0f3E12A765;
	fma.rn.f32 	%f2270, %f2269, %f2265, 0f3E2D6867;
	fma.rn.f32 	%f2271, %f2270, %f2265, 0f3E5462BF;
	fma.rn.f32 	%f2272, %f2271, %f2265, 0f3E8A8A72;
	fma.rn.f32 	%f2273, %f2272, %f2265, 0f3ECD26A4;
	fma.rn.f32 	%f2274, %f2273, %f2265, 0f3F528D32;
	fma.rn.f32 	%f2275, %f2274, %f2265, 0f3F13C468;
	mul.f32 	%f3514, %f2265, %f2275;
	bra.uni 	$L__BB0_288;
$L__BB0_287:
	fma.rn.f32 	%f2276, %f197, 0f3B6B1C86, 0fBBB34878;
	fma.rn.f32 	%f2277, %f2276, %f197, 0fBD36CAEF;
	fma.rn.f32 	%f2278, %f2277, %f197, 0f3E2B5555;
	fma.rn.f32 	%f2279, %f2278, %f197, 0fBD2C96C7;
	fma.rn.f32 	%f2280, %f2279, %f197, 0fBF27E6EB;
	fma.rn.f32 	%f2281, %f2280, %f197, 0f3F13C463;
	mul.f32 	%f2282, %f197, %f2281;
	fma.rn.f32 	%f2283, %f2282, %f197, %f197;
	setp.lt.f32 	%p352, %f2283, 0f00800000;
	mul.f32 	%f2284, %f2283, 0f4B000000;
	selp.f32 	%f2285, %f2284, %f2283, %p352;
	selp.f32 	%f2286, 0fC1B80000, 0f00000000, %p352;
	mov.b32 	%r2466, %f2285;
	add.s32 	%r2467, %r2466, -1059760811;
	and.b32  	%r2468, %r2467, -8388608;
	sub.s32 	%r2469, %r2466, %r2468;
	mov.b32 	%f2287, %r2469;
	cvt.rn.f32.s32 	%f2288, %r2468;
	fma.rn.f32 	%f2289, %f2288, 0f34000000, %f2286;
	add.f32 	%f2290, %f2287, 0fBF800000;
	fma.rn.f32 	%f2291, %f2290, 0fBE055027, 0f3E1039F6;
	fma.rn.f32 	%f2292, %f2291, %f2290, 0fBDF8CDCC;
	fma.rn.f32 	%f2293, %f2292, %f2290, 0f3E0F2955;
	fma.rn.f32 	%f2294, %f2293, %f2290, 0fBE2AD8B9;
	fma.rn.f32 	%f2295, %f2294, %f2290, 0f3E4CED0B;
	fma.rn.f32 	%f2296, %f2295, %f2290, 0fBE7FFF22;
	fma.rn.f32 	%f2297, %f2296, %f2290, 0f3EAAAA78;
	fma.rn.f32 	%f2298, %f2297, %f2290, 0fBF000000;
	mul.f32 	%f2299, %f2290, %f2298;
	fma.rn.f32 	%f2300, %f2299, %f2290, %f2290;
	fma.rn.f32 	%f2301, %f2289, 0f3F317218, %f2300;
	setp.gt.u32 	%p353, %r2466, 2139095039;
	fma.rn.f32 	%f2302, %f2285, 0f7F800000, 0f7F800000;
	selp.f32 	%f2303, %f2302, %f2301, %p353;
	setp.eq.f32 	%p354, %f2285, 0f00000000;
	neg.f32 	%f2304, %f2303;
	selp.f32 	%f3514, 0f7F800000, %f2304, %p354;
$L__BB0_288:
	setp.ge.f32 	%p355, %f3524, 0f00000000;
	mov.f32 	%f3515, %f3514;
	@%p355 bra 	$L__BB0_293;
	cvt.rmi.f32.f32 	%f2306, %f197;
	setp.eq.f32 	%p356, %f197, %f2306;
	mov.f32 	%f3515, 0f7F800000;
	@%p356 bra 	$L__BB0_293;
	setp.lt.f32 	%p357, %f197, 0f1FEC1E4A;
	@%p357 bra 	$L__BB0_292;
	add.f32 	%f2307, %f197, %f197;
	cvt.rni.f32.f32 	%f2308, %f2307;
	cvt.rzi.s32.f32 	%r2470, %f2308;
	fma.rn.f32 	%f2309, %f2308, 0fBF000000, %f197;
	mul.f32 	%f2310, %f2309, 0f40490FDB;
	mul.rn.f32 	%f2311, %f2310, %f2310;
	and.b32  	%r2471, %r2470, 1;
	setp.eq.b32 	%p358, %r2471, 1;
	selp.f32 	%f2312, 0f3F800000, %f2310, %p358;
	fma.rn.f32 	%f2313, %f2311, %f2312, 0f00000000;
	fma.rn.f32 	%f2314, %f2311, 0f37CBAC00, 0fBAB607ED;
	selp.f32 	%f2315, %f2314, 0fB94D4153, %p358;
	selp.f32 	%f2316, 0f3D2AAABB, 0f3C0885E4, %p358;
	fma.rn.f32 	%f2317, %f2315, %f2311, %f2316;
	selp.f32 	%f2318, 0fBEFFFFFF, 0fBE2AAAA8, %p358;
	fma.rn.f32 	%f2319, %f2317, %f2311, %f2318;
	fma.rn.f32 	%f2320, %f2319, %f2313, %f2312;
	and.b32  	%r2472, %r2470, 2;
	setp.eq.s32 	%p359, %r2472, 0;
	mov.f32 	%f2321, 0f00000000;
	sub.f32 	%f2322, %f2321, %f2320;
	selp.f32 	%f2323, %f2320, %f2322, %p359;
	abs.f32 	%f2324, %f2323;
	mul.f32 	%f2325, %f197, %f2324;
	setp.lt.f32 	%p360, %f2325, 0f00800000;
	mul.f32 	%f2326, %f2325, 0f4B000000;
	selp.f32 	%f2327, 0fC1B80000, 0f00000000, %p360;
	selp.f32 	%f2328, %f2326, %f2325, %p360;
	mov.b32 	%r2473, %f2328;
	add.s32 	%r2474, %r2473, -1059760811;
	and.b32  	%r2475, %r2474, -8388608;
	sub.s32 	%r2476, %r2473, %r2475;
	mov.b32 	%f2329, %r2476;
	cvt.rn.f32.s32 	%f2330, %r2475;
	fma.rn.f32 	%f2331, %f2330, 0f34000000, %f2327;
	add.f32 	%f2332, %f2329, 0fBF800000;
	fma.rn.f32 	%f2333, %f2332, 0fBE055027, 0f3E1039F6;
	fma.rn.f32 	%f2334, %f2333, %f2332, 0fBDF8CDCC;
	fma.rn.f32 	%f2335, %f2334, %f2332, 0f3E0F2955;
	fma.rn.f32 	%f2336, %f2335, %f2332, 0fBE2AD8B9;
	fma.rn.f32 	%f2337, %f2336, %f2332, 0f3E4CED0B;
	fma.rn.f32 	%f2338, %f2337, %f2332, 0fBE7FFF22;
	fma.rn.f32 	%f2339, %f2338, %f2332, 0f3EAAAA78;
	fma.rn.f32 	%f2340, %f2339, %f2332, 0fBF000000;
	mul.f32 	%f2341, %f2332, %f2340;
	fma.rn.f32 	%f2342, %f2341, %f2332, %f2332;
	fma.rn.f32 	%f2343, %f2331, 0f3F317218, %f2342;
	setp.gt.u32 	%p361, %r2473, 2139095039;
	fma.rn.f32 	%f2344, %f2328, 0f7F800000, 0f7F800000;
	selp.f32 	%f2345, %f2344, %f2343, %p361;
	setp.eq.f32 	%p362, %f2328, 0f00000000;
	mov.f32 	%f2346, 0f3F928682;
	sub.f32 	%f2347, %f2346, %f2345;
	selp.f32 	%f2348, 0f7F800000, %f2347, %p362;
	sub.f32 	%f3515, %f2348, %f3514;
	bra.uni 	$L__BB0_293;
$L__BB0_292:
	setp.lt.f32 	%p363, %f197, 0f00800000;
	mul.f32 	%f2349, %f197, 0f4B000000;
	selp.f32 	%f2350, %f2349, %f197, %p363;
	selp.f32 	%f2351, 0fC1B80000, 0f00000000, %p363;
	mov.b32 	%r2477, %f2350;
	add.s32 	%r2478, %r2477, -1059760811;
	and.b32  	%r2479, %r2478, -8388608;
	sub.s32 	%r2480, %r2477, %r2479;
	mov.b32 	%f2352, %r2480;
	cvt.rn.f32.s32 	%f2353, %r2479;
	fma.rn.f32 	%f2354, %f2353, 0f34000000, %f2351;
	add.f32 	%f2355, %f2352, 0fBF800000;
	fma.rn.f32 	%f2356, %f2355, 0fBE055027, 0f3E1039F6;
	fma.rn.f32 	%f2357, %f2356, %f2355, 0fBDF8CDCC;
	fma.rn.f32 	%f2358, %f2357, %f2355, 0f3E0F2955;
	fma.rn.f32 	%f2359, %f2358, %f2355, 0fBE2AD8B9;
	fma.rn.f32 	%f2360, %f2359, %f2355, 0f3E4CED0B;
	fma.rn.f32 	%f2361, %f2360, %f2355, 0fBE7FFF22;
	fma.rn.f32 	%f2362, %f2361, %f2355, 0f3EAAAA78;
	fma.rn.f32 	%f2363, %f2362, %f2355, 0fBF000000;
	mul.f32 	%f2364, %f2355, %f2363;
	fma.rn.f32 	%f2365, %f2364, %f2355, %f2355;
	fma.rn.f32 	%f2366, %f2354, 0f3F317218, %f2365;
	setp.gt.u32 	%p364, %r2477, 2139095039;
	fma.rn.f32 	%f2367, %f2350, 0f7F800000, 0f7F800000;
	selp.f32 	%f2368, %f2367, %f2366, %p364;
	setp.eq.f32 	%p365, %f2350, 0f00000000;
	neg.f32 	%f2369, %f2368;
	selp.f32 	%f3515, 0f7F800000, %f2369, %p365;
$L__BB0_293:
	add.f32 	%f207, %f3513, %f3515;
	add.f32 	%f208, %f3520, %f3524;
	abs.f32 	%f209, %f208;
	setp.ltu.f32 	%p366, %f209, 0f40400000;
	@%p366 bra 	$L__BB0_297;
	setp.ltu.f32 	%p367, %f209, 0f40F9999A;
	@%p367 bra 	$L__BB0_296;
	rcp.approx.ftz.f32 	%f2370, %f209;
	mul.f32 	%f2371, %f2370, %f2370;
	fma.rn.f32 	%f2372, %f2371, 0f3A4BE755, 0fBB360953;
	fma.rn.f32 	%f2373, %f2372, %f2371, 0f3DAAAAA3;
	fma.rn.f32 	%f2374, %f2373, %f2370, 0f3F6B3F8E;
	mov.b32 	%r2481, %f209;
	add.s32 	%r2482, %r2481, -1059760811;
	and.b32  	%r2483, %r2482, -8388608;
	sub.s32 	%r2484, %r2481, %r2483;
	mov.b32 	%f2375, %r2484;
	cvt.rn.f32.s32 	%f2376, %r2483;
	fma.rn.f32 	%f2377, %f2376, 0f34000000, 0f00000000;
	add.f32 	%f2378, %f2375, 0fBF800000;
	fma.rn.f32 	%f2379, %f2378, 0fBE055027, 0f3E1039F6;
	fma.rn.f32 	%f2380, %f2379, %f2378, 0fBDF8CDCC;
	fma.rn.f32 	%f2381, %f2380, %f2378, 0f3E0F2955;
	fma.rn.f32 	%f2382, %f2381, %f2378, 0fBE2AD8B9;
	fma.rn.f32 	%f2383, %f2382, %f2378, 0f3E4CED0B;
	fma.rn.f32 	%f2384, %f2383, %f2378, 0fBE7FFF22;
	fma.rn.f32 	%f2385, %f2384, %f2378, 0f3EAAAA78;
	fma.rn.f32 	%f2386, %f2385, %f2378, 0fBF000000;
	mul.f32 	%f2387, %f2378, %f2386;
	fma.rn.f32 	%f2388, %f2387, %f2378, %f2378;
	fma.rn.f32 	%f2389, %f2377, 0f3F317218, %f2388;
	setp.gt.u32 	%p368, %r2481, 2139095039;
	fma.rn.f32 	%f2390, %f209, 0f7F800000, 0f7F800000;
	selp.f32 	%f2391, %f2390, %f2389, %p368;
	mul.f32 	%f2392, %f2391, 0f3F000000;
	add.f32 	%f2393, %f209, 0fBF000000;
	mul.rn.f32 	%f2394, %f2392, %f2393;
	sub.f32 	%f2395, %f2394, %f209;
	add.rn.f32 	%f2396, %f2394, %f2374;
	add.f32 	%f2397, %f2395, %f2396;
	setp.eq.f32 	%p369, %f209, 0f7F800000;
	selp.f32 	%f3516, 0f7F800000, %f2397, %p369;
	bra.uni 	$L__BB0_302;
$L__BB0_296:
	add.f32 	%f2398, %f209, 0fC0400000;
	fma.rn.f32 	%f2399, %f2398, 0fC43B38FB, 0fC640F6F8;
	fma.rn.f32 	%f2400, %f2399, %f2398, 0fC7206560;
	fma.rn.f32 	%f2401, %f2400, %f2398, 0fC73CB6AA;
	fma.rn.f32 	%f2402, %f2401, %f2398, 0fC80BAE5A;
	add.f32 	%f2403, %f2398, 0fC381A020;
	fma.rn.f32 	%f2404, %f2403, %f2398, 0fC62864B8;
	fma.rn.f32 	%f2405, %f2404, %f2398, 0fC7B50686;
	fma.rn.f32 	%f2406, %f2405, %f2398, 0fC8498465;
	rcp.approx.ftz.f32 	%f2407, %f2406;
	fma.rn.f32 	%f3516, %f2402, %f2407, %f2398;
	bra.uni 	$L__BB0_302;
$L__BB0_297:
	setp.ltu.f32 	%p370, %f209, 0f3FC00000;
	@%p370 bra 	$L__BB0_299;
	add.f32 	%f2408, %f209, 0fC0000000;
	fma.rn.f32 	%f2409, %f2408, 0f385007FA, 0fB967A002;
	fma.rn.f32 	%f2410, %f2409, %f2408, 0f3A0DE6FC;
	fma.rn.f32 	%f2411, %f2410, %f2408, 0fBA9DE0E2;
	fma.rn.f32 	%f2412, %f2411, %f2408, 0f3B3D05B7;
	fma.rn.f32 	%f2413, %f2412, %f2408, 0fBBF1EB10;
	fma.rn.f32 	%f2414, %f2413, %f2408, 0f3CA89A28;
	fma.rn.f32 	%f2415, %f2414, %f2408, 0fBD89F01A;
	fma.rn.f32 	%f2416, %f2415, %f2408, 0f3EA51A66;
	fma.rn.f32 	%f2417, %f2416, %f2408, 0f3ED87730;
	mul.f32 	%f3516, %f2408, %f2417;
	bra.uni 	$L__BB0_302;
$L__BB0_299:
	setp.ltu.f32 	%p371, %f209, 0f3F333333;
	@%p371 bra 	$L__BB0_301;
	mov.f32 	%f2418, 0f3F800000;
	sub.f32 	%f2419, %f2418, %f209;
	fma.rn.f32 	%f2420, %f2419, 0f3D3BEF76, 0f3DD47577;
	fma.rn.f32 	%f2421, %f2420, %f2419, 0f3DFB8079;
	fma.rn.f32 	%f2422, %f2421, %f2419, 0f3E0295B5;
	fma.rn.f32 	%f2423, %f2422, %f2419, 0f3E12A765;
	fma.rn.f32 	%f2424, %f2423, %f2419, 0f3E2D6867;
	fma.rn.f32 	%f2425, %f2424, %f2419, 0f3E5462BF;
	fma.rn.f32 	%f2426, %f2425, %f2419, 0f3E8A8A72;
	fma.rn.f32 	%f2427, %f2426, %f2419, 0f3ECD26A4;
	fma.rn.f32 	%f2428, %f2427, %f2419, 0f3F528D32;
	fma.rn.f32 	%f2429, %f2428, %f2419, 0f3F13C468;
	mul.f32 	%f3516, %f2419, %f2429;
	bra.uni 	$L__BB0_302;
$L__BB0_301:
	fma.rn.f32 	%f2430, %f209, 0f3B6B1C86, 0fBBB34878;
	fma.rn.f32 	%f2431, %f2430, %f209, 0fBD36CAEF;
	fma.rn.f32 	%f2432, %f2431, %f209, 0f3E2B5555;
	fma.rn.f32 	%f2433, %f2432, %f209, 0fBD2C96C7;
	fma.rn.f32 	%f2434, %f2433, %f209, 0fBF27E6EB;
	fma.rn.f32 	%f2435, %f2434, %f209, 0f3F13C463;
	mul.f32 	%f2436, %f209, %f2435;
	fma.rn.f32 	%f2437, %f2436, %f209, %f209;
	setp.lt.f32 	%p372, %f2437, 0f00800000;
	mul.f32 	%f2438, %f2437, 0f4B000000;
	selp.f32 	%f2439, %f2438, %f2437, %p372;
	selp.f32 	%f2440, 0fC1B80000, 0f00000000, %p372;
	mov.b32 	%r2485, %f2439;
	add.s32 	%r2486, %r2485, -1059760811;
	and.b32  	%r2487, %r2486, -8388608;
	sub.s32 	%r2488, %r2485, %r2487;
	mov.b32 	%f2441, %r2488;
	cvt.rn.f32.s32 	%f2442, %r2487;
	fma.rn.f32 	%f2443, %f2442, 0f34000000, %f2440;
	add.f32 	%f2444, %f2441, 0fBF800000;
	fma.rn.f32 	%f2445, %f2444, 0fBE055027, 0f3E1039F6;
	fma.rn.f32 	%f2446, %f2445, %f2444, 0fBDF8CDCC;
	fma.rn.f32 	%f2447, %f2446, %f2444, 0f3E0F2955;
	fma.rn.f32 	%f2448, %f2447, %f2444, 0fBE2AD8B9;
	fma.rn.f32 	%f2449, %f2448, %f2444, 0f3E4CED0B;
	fma.rn.f32 	%f2450, %f2449, %f2444, 0fBE7FFF22;
	fma.rn.f32 	%f2451, %f2450, %f2444, 0f3EAAAA78;
	fma.rn.f32 	%f2452, %f2451, %f2444, 0fBF000000;
	mul.f32 	%f2453, %f2444, %f2452;
	fma.rn.f32 	%f2454, %f2453, %f2444, %f2444;
	fma.rn.f32 	%f2455, %f2443, 0f3F317218, %f2454;
	setp.gt.u32 	%p373, %r2485, 2139095039;
	fma.rn.f32 	%f2456, %f2439, 0f7F800000, 0f7F800000;
	selp.f32 	%f2457, %f2456, %f2455, %p373;
	setp.eq.f32 	%p374, %f2439, 0f00000000;
	neg.f32 	%f2458, %f2457;
	selp.f32 	%f3516, 0f7F800000, %f2458, %p374;
$L__BB0_302:
	setp.ge.f32 	%p375, %f208, 0f00000000;
	mov.f32 	%f3517, %f3516;
	@%p375 bra 	$L__BB0_307;
	cvt.rmi.f32.f32 	%f2460, %f209;
	setp.eq.f32 	%p376, %f209, %f2460;
	mov.f32 	%f3517, 0f7F800000;
	@%p376 bra 	$L__BB0_307;
	setp.lt.f32 	%p377, %f209, 0f1FEC1E4A;
	@%p377 bra 	$L__BB0_306;
	add.f32 	%f2461, %f209, %f209;
	cvt.rni.f32.f32 	%f2462, %f2461;
	cvt.rzi.s32.f32 	%r2489, %f2462;
	fma.rn.f32 	%f2463, %f2462, 0fBF000000, %f209;
	mul.f32 	%f2464, %f2463, 0f40490FDB;
	mul.rn.f32 	%f2465, %f2464, %f2464;
	and.b32  	%r2490, %r2489, 1;
	setp.eq.b32 	%p378, %r2490, 1;
	selp.f32 	%f2466, 0f3F800000, %f2464, %p378;
	fma.rn.f32 	%f2467, %f2465, %f2466, 0f00000000;
	fma.rn.f32 	%f2468, %f2465, 0f37CBAC00, 0fBAB607ED;
	selp.f32 	%f2469, %f2468, 0fB94D4153, %p378;
	selp.f32 	%f2470, 0f3D2AAABB, 0f3C0885E4, %p378;
	fma.rn.f32 	%f2471, %f2469, %f2465, %f2470;
	selp.f32 	%f2472, 0fBEFFFFFF, 0fBE2AAAA8, %p378;
	fma.rn.f32 	%f2473, %f2471, %f2465, %f2472;
	fma.rn.f32 	%f2474, %f2473, %f2467, %f2466;
	and.b32  	%r2491, %r2489, 2;
	setp.eq.s32 	%p379, %r2491, 0;
	mov.f32 	%f2475, 0f00000000;
	sub.f32 	%f2476, %f2475, %f2474;
	selp.f32 	%f2477, %f2474, %f2476, %p379;
	abs.f32 	%f2478, %f2477;
	mul.f32 	%f2479, %f209, %f2478;
	setp.lt.f32 	%p380, %f2479, 0f00800000;
	mul.f32 	%f2480, %f2479, 0f4B000000;
	selp.f32 	%f2481, 0fC1B80000, 0f00000000, %p380;
	selp.f32 	%f2482, %f2480, %f2479, %p380;
	mov.b32 	%r2492, %f2482;
	add.s32 	%r2493, %r2492, -1059760811;
	and.b32  	%r2494, %r2493, -8388608;
	sub.s32 	%r2495, %r2492, %r2494;
	mov.b32 	%f2483, %r2495;
	cvt.rn.f32.s32 	%f2484, %r2494;
	fma.rn.f32 	%f2485, %f2484, 0f34000000, %f2481;
	add.f32 	%f2486, %f2483, 0fBF800000;
	fma.rn.f32 	%f2487, %f2486, 0fBE055027, 0f3E1039F6;
	fma.rn.f32 	%f2488, %f2487, %f2486, 0fBDF8CDCC;
	fma.rn.f32 	%f2489, %f2488, %f2486, 0f3E0F2955;
	fma.rn.f32 	%f2490, %f2489, %f2486, 0fBE2AD8B9;
	fma.rn.f32 	%f2491, %f2490, %f2486, 0f3E4CED0B;
	fma.rn.f32 	%f2492, %f2491, %f2486, 0fBE7FFF22;
	fma.rn.f32 	%f2493, %f2492, %f2486, 0f3EAAAA78;
	fma.rn.f32 	%f2494, %f2493, %f2486, 0fBF000000;
	mul.f32 	%f2495, %f2486, %f2494;
	fma.rn.f32 	%f2496, %f2495, %f2486, %f2486;
	fma.rn.f32 	%f2497, %f2485, 0f3F317218, %f2496;
	setp.gt.u32 	%p381, %r2492, 2139095039;
	fma.rn.f32 	%f2498, %f2482, 0f7F800000, 0f7F800000;
	selp.f32 	%f2499, %f2498, %f2497, %p381;
	setp.eq.f32 	%p382, %f2482, 0f00000000;
	mov.f32 	%f2500, 0f3F928682;
	sub.f32 	%f2501, %f2500, %f2499;
	selp.f32 	%f2502, 0f7F800000, %f2501, %p382;
	sub.f32 	%f3517, %f2502, %f3516;
	bra.uni 	$L__BB0_307;
$L__BB0_306:
	setp.lt.f32 	%p383, %f209, 0f00800000;
	mul.f32 	%f2503, %f209, 0f4B000000;
	selp.f32 	%f2504, %f2503, %f209, %p383;
	selp.f32 	%f2505, 0fC1B80000, 0f00000000, %p383;
	mov.b32 	%r2496, %f2504;
	add.s32 	%r2497, %r2496, -1059760811;
	and.b32  	%r2498, %r2497, -8388608;
	sub.s32 	%r2499, %r2496, %r2498;
	mov.b32 	%f2506, %r2499;
	cvt.rn.f32.s32 	%f2507, %r2498;
	fma.rn.f32 	%f2508, %f2507, 0f34000000, %f2505;
	add.f32 	%f2509, %f2506, 0fBF800000;
	fma.rn.f32 	%f2510, %f2509, 0fBE055027, 0f3E1039F6;
	fma.rn.f32 	%f2511, %f2510, %f2509, 0fBDF8CDCC;
	fma.rn.f32 	%f2512, %f2511, %f2509, 0f3E0F2955;
	fma.rn.f32 	%f2513, %f2512, %f2509, 0fBE2AD8B9;
	fma.rn.f32 	%f2514, %f2513, %f2509, 0f3E4CED0B;
	fma.rn.f32 	%f2515, %f2514, %f2509, 0fBE7FFF22;
	fma.rn.f32 	%f2516, %f2515, %f2509, 0f3EAAAA78;
	fma.rn.f32 	%f2517, %f2516, %f2509, 0fBF000000;
	mul.f32 	%f2518, %f2509, %f2517;
	fma.rn.f32 	%f2519, %f2518, %f2509, %f2509;
	fma.rn.f32 	%f2520, %f2508, 0f3F317218, %f2519;
	setp.gt.u32 	%p384, %r2496, 2139095039;
	fma.rn.f32 	%f2521, %f2504, 0f7F800000, 0f7F800000;
	selp.f32 	%f2522, %f2521, %f2520, %p384;
	setp.eq.f32 	%p385, %f2504, 0f00000000;
	neg.f32 	%f2523, %f2522;
	selp.f32 	%f3517, 0f7F800000, %f2523, %p385;
$L__BB0_307:
	sub.f32 	%f219, %f207, %f3517;
	add.f32 	%f220, %f3520, 0fBF800000;
	setp.lt.f32 	%p386, %f186, 0f00800000;
	mul.f32 	%f2525, %f186, 0f4B000000;
	selp.f32 	%f2526, %f2525, %f186, %p386;
	selp.f32 	%f2527, 0fC1B80000, 0f00000000, %p386;
	mov.b32 	%r2500, %f2526;
	add.s32 	%r2501, %r2500, -1059760811;
	and.b32  	%r2502, %r2501, -8388608;
	sub.s32 	%r2503, %r2500, %r2502;
	mov.b32 	%f2528, %r2503;
	cvt.rn.f32.s32 	%f2529, %r2502;
	fma.rn.f32 	%f2530, %f2529, 0f34000000, %f2527;
	add.f32 	%f2531, %f2528, 0fBF800000;
	fma.rn.f32 	%f2532, %f2531, 0fBE055027, 0f3E1039F6;
	fma.rn.f32 	%f2533, %f2532, %f2531, 0fBDF8CDCC;
	fma.rn.f32 	%f2534, %f2533, %f2531, 0f3E0F2955;
	fma.rn.f32 	%f2535, %f2534, %f2531, 0fBE2AD8B9;
	fma.rn.f32 	%f2536, %f2535, %f2531, 0f3E4CED0B;
	fma.rn.f32 	%f2537, %f2536, %f2531, 0fBE7FFF22;
	fma.rn.f32 	%f2538, %f2537, %f2531, 0f3EAAAA78;
	fma.rn.f32 	%f2539, %f2538, %f2531, 0fBF000000;
	mul.f32 	%f2540, %f2531, %f2539;
	fma.rn.f32 	%f2541, %f2540, %f2531, %f2531;
	fma.rn.f32 	%f2542, %f2530, 0f3F317218, %f2541;
	setp.gt.u32 	%p387, %r2500, 2139095039;
	fma.rn.f32 	%f2543, %f2526, 0f7F800000, 0f7F800000;
	selp.f32 	%f2544, %f2543, %f2542, %p387;
	setp.eq.f32 	%p388, %f2526, 0f00000000;
	selp.f32 	%f2545, 0fFF800000, %f2544, %p388;
	add.f32 	%f221, %f3524, 0fBF800000;
	mov.f32 	%f2546, 0f3F800000;
	sub.f32 	%f2547, %f2546, %f186;
	setp.lt.f32 	%p389, %f2547, 0f00800000;
	mul.f32 	%f2548, %f2547, 0f4B000000;
	selp.f32 	%f2549, %f2548, %f2547, %p389;
	selp.f32 	%f2550, 0fC1B80000, 0f00000000, %p389;
	mov.b32 	%r2504, %f2549;
	add.s32 	%r2505, %r2504, -1059760811;
	and.b32  	%r2506, %r2505, -8388608;
	sub.s32 	%r2507, %r2504, %r2506;
	mov.b32 	%f2551, %r2507;
	cvt.rn.f32.s32 	%f2552, %r2506;
	fma.rn.f32 	%f2553, %f2552, 0f34000000, %f2550;
	add.f32 	%f2554, %f2551, 0fBF800000;
	fma.rn.f32 	%f2555, %f2554, 0fBE055027, 0f3E1039F6;
	fma.rn.f32 	%f2556, %f2555, %f2554, 0fBDF8CDCC;
	fma.rn.f32 	%f2557, %f2556, %f2554, 0f3E0F2955;
	fma.rn.f32 	%f2558, %f2557, %f2554, 0fBE2AD8B9;
	fma.rn.f32 	%f2559, %f2558, %f2554, 0f3E4CED0B;
	fma.rn.f32 	%f2560, %f2559, %f2554, 0fBE7FFF22;
	fma.rn.f32 	%f2561, %f2560, %f2554, 0f3EAAAA78;
	fma.rn.f32 	%f2562, %f2561, %f2554, 0fBF000000;
	mul.f32 	%f2563, %f2554, %f2562;
	fma.rn.f32 	%f2564, %f2563, %f2554, %f2554;
	fma.rn.f32 	%f2565, %f2553, 0f3F317218, %f2564;
	setp.gt.u32 	%p390, %r2504, 2139095039;
	fma.rn.f32 	%f2566, %f2549, 0f7F800000, 0f7F800000;
	selp.f32 	%f2567, %f2566, %f2565, %p390;
	setp.eq.f32 	%p391, %f2549, 0f00000000;
	selp.f32 	%f2568, 0fFF800000, %f2567, %p391;
	mul.f32 	%f2569, %f221, %f2568;
	fma.rn.f32 	%f2570, %f220, %f2545, %f2569;
	sub.f32 	%f2571, %f2570, %f219;
	add.f32 	%f222, %f141, %f2571;
	setp.geu.f32 	%p392, %f3520, 0f40A00000;
	mov.f32 	%f3521, 0f00000000;
	@%p392 bra 	$L__BB0_310;
	mov.f32 	%f3521, 0f00000000;
$L__BB0_309:
	rcp.rn.f32 	%f2573, %f3520;
	sub.f32 	%f3521, %f3521, %f2573;
	add.f32 	%f3520, %f3520, 0f3F800000;
	setp.lt.f32 	%p393, %f3520, 0f40A00000;
	@%p393 bra 	$L__BB0_309;
$L__BB0_310:
	mul.f32 	%f2575, %f3520, %f3520;
	rcp.rn.f32 	%f2576, %f2575;
	mov.b32 	%r2508, %f3520;
	add.s32 	%r2509, %r2508, -1059760811;
	and.b32  	%r2510, %r2509, -8388608;
	sub.s32 	%r2511, %r2508, %r2510;
	mov.b32 	%f2577, %r2511;
	cvt.rn.f32.s32 	%f2578, %r2510;
	fma.rn.f32 	%f2579, %f2578, 0f34000000, 0f00000000;
	add.f32 	%f2580, %f2577, 0fBF800000;
	fma.rn.f32 	%f2581, %f2580, 0fBE055027, 0f3E1039F6;
	fma.rn.f32 	%f2582, %f2581, %f2580, 0fBDF8CDCC;
	fma.rn.f32 	%f2583, %f2582, %f2580, 0f3E0F2955;
	fma.rn.f32 	%f2584, %f2583, %f2580, 0fBE2AD8B9;
	fma.rn.f32 	%f2585, %f2584, %f2580, 0f3E4CED0B;
	fma.rn.f32 	%f2586, %f2585, %f2580, 0fBE7FFF22;
	fma.rn.f32 	%f2587, %f2586, %f2580, 0f3EAAAA78;
	fma.rn.f32 	%f2588, %f2587, %f2580, 0fBF000000;
	mul.f32 	%f2589, %f2580, %f2588;
	fma.rn.f32 	%f2590, %f2589, %f2580, %f2580;
	fma.rn.f32 	%f2591, %f2579, 0f3F317218, %f2590;
	setp.gt.u32 	%p394, %r2508, 2139095039;
	fma.rn.f32 	%f2592, %f3520, 0f7F800000, 0f7F800000;
	selp.f32 	%f2593, %f2592, %f2591, %p394;
	mov.f32 	%f2594, 0fBF000000;
	div.rn.f32 	%f2595, %f2594, %f3520;
	add.f32 	%f2596, %f2593, %f2595;
	div.rn.f32 	%f2597, %f2576, 0fC37C0000;
	add.f32 	%f2598, %f2597, 0f3C088889;
	mul.f32 	%f2599, %f2576, %f2598;
	mov.f32 	%f2600, 0f3DAAAAAB;
	sub.f32 	%f2601, %f2600, %f2599;
	mul.f32 	%f2602, %f2576, %f2601;
	sub.f32 	%f2603, %f2596, %f2602;
	add.f32 	%f2604, %f3521, %f2603;
	mul.f32 	%f2605, %f220, %f2604;
	sub.f32 	%f229, %f219, %f2605;
	setp.geu.f32 	%p395, %f3524, 0f40A00000;
	mov.f32 	%f3525, 0f00000000;
	@%p395 bra 	$L__BB0_313;
	mov.f32 	%f3525, 0f00000000;
$L__BB0_312:
	rcp.rn.f32 	%f2607, %f3524;
	sub.f32 	%f3525, %f3525, %f2607;
	add.f32 	%f3524, %f3524, 0f3F800000;
	setp.lt.f32 	%p396, %f3524, 0f40A00000;
	@%p396 bra 	$L__BB0_312;
$L__BB0_313:
	mul.f32 	%f2609, %f3524, %f3524;
	rcp.rn.f32 	%f2610, %f2609;
	mov.b32 	%r2512, %f3524;
	add.s32 	%r2513, %r2512, -1059760811;
	and.b32  	%r2514, %r2513, -8388608;
	sub.s32 	%r2515, %r2512, %r2514;
	mov.b32 	%f2611, %r2515;
	cvt.rn.f32.s32 	%f2612, %r2514;
	fma.rn.f32 	%f2613, %f2612, 0f34000000, 0f00000000;
	add.f32 	%f2614, %f2611, 0fBF800000;
	fma.rn.f32 	%f2615, %f2614, 0fBE055027, 0f3E1039F6;
	fma.rn.f32 	%f2616, %f2615, %f2614, 0fBDF8CDCC;
	fma.rn.f32 	%f2617, %f2616, %f2614, 0f3E0F2955;
	fma.rn.f32 	%f2618, %f2617, %f2614, 0fBE2AD8B9;
	fma.rn.f32 	%f2619, %f2618, %f2614, 0f3E4CED0B;
	fma.rn.f32 	%f2620, %f2619, %f2614, 0fBE7FFF22;
	fma.rn.f32 	%f2621, %f2620, %f2614, 0f3EAAAA78;
	fma.rn.f32 	%f2622, %f2621, %f2614, 0fBF000000;
	mul.f32 	%f2623, %f2614, %f2622;
	fma.rn.f32 	%f2624, %f2623, %f2614, %f2614;
	fma.rn.f32 	%f2625, %f2613, 0f3F317218, %f2624;
	setp.gt.u32 	%p397, %r2512, 2139095039;
	fma.rn.f32 	%f2626, %f3524, 0f7F800000, 0f7F800000;
	selp.f32 	%f2627, %f2626, %f2625, %p397;
	mov.f32 	%f2628, 0fBF000000;
	div.rn.f32 	%f2629, %f2628, %f3524;
	add.f32 	%f2630, %f2627, %f2629;
	div.rn.f32 	%f2631, %f2610, 0fC37C0000;
	add.f32 	%f2632, %f2631, 0f3C088889;
	mul.f32 	%f2633, %f2610, %f2632;
	mov.f32 	%f2634, 0f3DAAAAAB;
	sub.f32 	%f2635, %f2634, %f2633;
	mul.f32 	%f2636, %f2610, %f2635;
	sub.f32 	%f2637, %f2630, %f2636;
	add.f32 	%f2638, %f3525, %f2637;
	mul.f32 	%f2639, %f221, %f2638;
	sub.f32 	%f236, %f229, %f2639;
	setp.geu.f32 	%p398, %f208, 0f40A00000;
	mov.f32 	%f3529, 0f00000000;
	mov.f32 	%f3528, %f208;
	@%p398 bra 	$L__BB0_316;
	mov.f32 	%f3529, 0f00000000;
	mov.f32 	%f3528, %f208;
$L__BB0_315:
	rcp.rn.f32 	%f2641, %f3528;
	sub.f32 	%f3529, %f3529, %f2641;
	add.f32 	%f3528, %f3528, 0f3F800000;
	setp.lt.f32 	%p399, %f3528, 0f40A00000;
	@%p399 bra 	$L__BB0_315;
$L__BB0_316:
	ld.param.u64 	%rd51, [beta4_forward_kernel_param_1];
	ld.param.u64 	%rd47, [beta4_forward_kernel_param_0];
	mul.f32 	%f2642, %f3528, %f3528;
	rcp.rn.f32 	%f2643, %f2642;
	mov.b32 	%r2516, %f3528;
	add.s32 	%r2517, %r2516, -1059760811;
	and.b32  	%r2518, %r2517, -8388608;
	sub.s32 	%r2519, %r2516, %r2518;
	mov.b32 	%f2644, %r2519;
	cvt.rn.f32.s32 	%f2645, %r2518;
	fma.rn.f32 	%f2646, %f2645, 0f34000000, 0f00000000;
	add.f32 	%f2647, %f2644, 0fBF800000;
	fma.rn.f32 	%f2648, %f2647, 0fBE055027, 0f3E1039F6;
	fma.rn.f32 	%f2649, %f2648, %f2647, 0fBDF8CDCC;
	fma.rn.f32 	%f2650, %f2649, %f2647, 0f3E0F2955;
	fma.rn.f32 	%f2651, %f2650, %f2647, 0fBE2AD8B9;
	fma.rn.f32 	%f2652, %f2651, %f2647, 0f3E4CED0B;
	fma.rn.f32 	%f2653, %f2652, %f2647, 0fBE7FFF22;
	fma.rn.f32 	%f2654, %f2653, %f2647, 0f3EAAAA78;
	fma.rn.f32 	%f2655, %f2654, %f2647, 0fBF000000;
	mul.f32 	%f2656, %f2647, %f2655;
	fma.rn.f32 	%f2657, %f2656, %f2647, %f2647;
	fma.rn.f32 	%f2658, %f2646, 0f3F317218, %f2657;
	setp.gt.u32 	%p400, %r2516, 2139095039;
	fma.rn.f32 	%f2659, %f3528, 0f7F800000, 0f7F800000;
	selp.f32 	%f2660, %f2659, %f2658, %p400;
	mov.f32 	%f2661, 0fBF000000;
	div.rn.f32 	%f2662, %f2661, %f3528;
	add.f32 	%f2663, %f2660, %f2662;
	div.rn.f32 	%f2664, %f2643, 0fC37C0000;
	add.f32 	%f2665, %f2664, 0f3C088889;
	mul.f32 	%f2666, %f2643, %f2665;
	mov.f32 	%f2667, 0f3DAAAAAB;
	sub.f32 	%f2668, %f2667, %f2666;
	mul.f32 	%f2669, %f2643, %f2668;
	sub.f32 	%f2670, %f2663, %f2669;
	add.f32 	%f2671, %f3529, %f2670;
	add.f32 	%f2672, %f208, 0fC0000000;
	fma.rn.f32 	%f2673, %f2672, %f2671, %f236;
	add.f32 	%f243, %f162, %f2673;
	cvta.to.global.u64 	%rd31, %rd47;
	shl.b32 	%r2520, %r1, 2;
	mul.wide.s32 	%rd32, %r2520, 4;
	add.s64 	%rd33, %rd31, %rd32;
	ld.global.f32 	%f3544, [%rd33+12];
	cvta.to.global.u64 	%rd34, %rd51;
	add.s64 	%rd35, %rd34, %rd32;
	ld.global.f32 	%f3548, [%rd35+12];
	add.f32 	%f246, %f3544, 0fBEAAAAAB;
	mul.f32 	%f2674, %f246, 0f41100000;
	sqrt.rn.f32 	%f2675, %f2674;
	rcp.rn.f32 	%f247, %f2675;
$L__BB0_317:
	setp.eq.s32 	%p401, %r3170, 1;
	mov.b32 	%r3170, 0;
	mov.f32 	%f3532, %f3461;
	@%p401 bra 	$L__BB0_331;
	mov.b32 	%r3437, 3;
	setp.eq.s32 	%p402, %r3419, 1;
	mov.u32 	%r3435, %r3172;
	mov.u32 	%r3436, %r3173;
	@%p402 bra 	$L__BB0_330;
	setp.eq.s32 	%p403, %r3419, 2;
	@%p403 bra 	$L__BB0_325;
	setp.ne.s32 	%p404, %r3419, 3;
	@%p404 bra 	$L__BB0_329;
	add.s32 	%r3178, %r3178, 1;
	setp.ne.s32 	%p405, %r3178, 0;
	@%p405 bra 	$L__BB0_324;
	add.s32 	%r3177, %r3177, 1;
	setp.ne.s32 	%p406, %r3177, 0;
	@%p406 bra 	$L__BB0_324;
	add.s32 	%r3176, %r3176, 1;
	setp.eq.s32 	%p407, %r3176, 0;
	selp.u32 	%r2524, 1, 0, %p407;
	add.s32 	%r3175, %r3175, %r2524;
	mov.b32 	%r3177, 0;
$L__BB0_324:
	mov.b32 	%r2526, -766435501;
	mul.hi.u32 	%r2527, %r2526, %r3178;
	mul.lo.s32 	%r2528, %r3178, -766435501;
	mov.b32 	%r2529, -845247145;
	mul.hi.u32 	%r2530, %r2529, %r3176;
	mul.lo.s32 	%r2531, %r3176, -845247145;
	xor.b32  	%r2532, %r2530, %r2;
	xor.b32  	%r2533, %r2532, %r3177;
	xor.b32  	%r2534, %r2527, %r3;
	xor.b32  	%r2535, %r2534, %r3175;
	mul.hi.u32 	%r2536, %r2526, %r2533;
	mul.lo.s32 	%r2537, %r2533, -766435501;
	mul.hi.u32 	%r2538, %r2529, %r2535;
	mul.lo.s32 	%r2539, %r2535, -845247145;
	xor.b32  	%r2540, %r2531, %r2538;
	xor.b32  	%r2541, %r2540, %r5;
	xor.b32  	%r2542, %r2528, %r2536;
	xor.b32  	%r2543, %r2542, %r6;
	mul.hi.u32 	%r2544, %r2526, %r2541;
	mul.lo.s32 	%r2545, %r2541, -766435501;
	mul.hi.u32 	%r2546, %r2529, %r2543;
	mul.lo.s32 	%r2547, %r2543, -845247145;
	xor.b32  	%r2548, %r2539, %r2546;
	xor.b32  	%r2549, %r2548, %r7;
	xor.b32  	%r2550, %r2537, %r2544;
	xor.b32  	%r2551, %r2550, %r8;
	mul.hi.u32 	%r2552, %r2526, %r2549;
	mul.lo.s32 	%r2553, %r2549, -766435501;
	mul.hi.u32 	%r2554, %r2529, %r2551;
	mul.lo.s32 	%r2555, %r2551, -845247145;
	xor.b32  	%r2556, %r2547, %r2554;
	xor.b32  	%r2557, %r2556, %r9;
	xor.b32  	%r2558, %r2545, %r2552;
	xor.b32  	%r2559, %r2558, %r10;
	mul.hi.u32 	%r2560, %r2526, %r2557;
	mul.lo.s32 	%r2561, %r2557, -766435501;
	mul.hi.u32 	%r2562, %r2529, %r2559;
	mul.lo.s32 	%r2563, %r2559, -845247145;
	xor.b32  	%r2564, %r2555, %r2562;
	xor.b32  	%r2565, %r2564, %r11;
	xor.b32  	%r2566, %r2553, %r2560;
	xor.b32  	%r2567, %r2566, %r12;
	mul.hi.u32 	%r2568, %r2526, %r2565;
	mul.lo.s32 	%r2569, %r2565, -766435501;
	mul.hi.u32 	%r2570, %r2529, %r2567;
	mul.lo.s32 	%r2571, %r2567, -845247145;
	xor.b32  	%r2572, %r2563, %r2570;
	xor.b32  	%r2573, %r2572, %r13;
	xor.b32  	%r2574, %r2561, %r2568;
	xor.b32  	%r2575, %r2574, %r14;
	mul.hi.u32 	%r2576, %r2526, %r2573;
	mul.lo.s32 	%r2577, %r2573, -766435501;
	mul.hi.u32 	%r2578, %r2529, %r2575;
	mul.lo.s32 	%r2579, %r2575, -845247145;
	xor.b32  	%r2580, %r2571, %r2578;
	xor.b32  	%r2581, %r2580, %r15;
	xor.b32  	%r2582, %r2569, %r2576;
	xor.b32  	%r2583, %r2582, %r16;
	mul.hi.u32 	%r2584, %r2526, %r2581;
	mul.lo.s32 	%r2585, %r2581, -766435501;
	mul.hi.u32 	%r2586, %r2529, %r2583;
	mul.lo.s32 	%r2587, %r2583, -845247145;
	xor.b32  	%r2588, %r2579, %r2586;
	xor.b32  	%r2589, %r2588, %r17;
	xor.b32  	%r2590, %r2577, %r2584;
	xor.b32  	%r2591, %r2590, %r18;
	mul.hi.u32 	%r2592, %r2526, %r2589;
	mul.lo.s32 	%r2593, %r2589, -766435501;
	mul.hi.u32 	%r2594, %r2529, %r2591;
	mul.lo.s32 	%r2595, %r2591, -845247145;
	xor.b32  	%r2596, %r2587, %r2594;
	xor.b32  	%r2597, %r2596, %r19;
	xor.b32  	%r2598, %r2585, %r2592;
	xor.b32  	%r2599, %r2598, %r20;
	mul.hi.u32 	%r2600, %r2526, %r2597;
	mul.lo.s32 	%r506, %r2597, -766435501;
	mul.hi.u32 	%r2601, %r2529, %r2599;
	mul.lo.s32 	%r3173, %r2599, -845247145;
	xor.b32  	%r2602, %r2595, %r2601;
	xor.b32  	%r3435, %r2602, %r21;
	xor.b32  	%r2603, %r2593, %r2600;
	xor.b32  	%r3172, %r2603, %r22;
	mov.b32 	%r3437, 1;
	mov.u32 	%r3436, %r3421;
	mov.u32 	%r3421, %r506;
	mov.u32 	%r3174, %r3435;
	bra.uni 	$L__BB0_330;
$L__BB0_325:
	add.s32 	%r3178, %r3178, 1;
	setp.ne.s32 	%p408, %r3178, 0;
	@%p408 bra 	$L__BB0_328;
	add.s32 	%r3177, %r3177, 1;
	setp.ne.s32 	%p409, %r3177, 0;
	@%p409 bra 	$L__BB0_328;
	add.s32 	%r3176, %r3176, 1;
	setp.eq.s32 	%p410, %r3176, 0;
	selp.u32 	%r2605, 1, 0, %p410;
	add.s32 	%r3175, %r3175, %r2605;
	mov.b32 	%r3177, 0;
$L__BB0_328:
	mov.b32 	%r2607, -766435501;
	mul.hi.u32 	%r2608, %r2607, %r3178;
	mul.lo.s32 	%r2609, %r3178, -766435501;
	mov.b32 	%r2610, -845247145;
	mul.hi.u32 	%r2611, %r2610, %r3176;
	mul.lo.s32 	%r2612, %r3176, -845247145;
	xor.b32  	%r2613, %r2611, %r2;
	xor.b32  	%r2614, %r2613, %r3177;
	xor.b32  	%r2615, %r2608, %r3;
	xor.b32  	%r2616, %r2615, %r3175;
	mul.hi.u32 	%r2617, %r2607, %r2614;
	mul.lo.s32 	%r2618, %r2614, -766435501;
	mul.hi.u32 	%r2619, %r2610, %r2616;
	mul.lo.s32 	%r2620, %r2616, -845247145;
	xor.b32  	%r2621, %r2612, %r2619;
	xor.b32  	%r2622, %r2621, %r5;
	xor.b32  	%r2623, %r2609, %r2617;
	xor.b32  	%r2624, %r2623, %r6;
	mul.hi.u32 	%r2625, %r2607, %r2622;
	mul.lo.s32 	%r2626, %r2622, -766435501;
	mul.hi.u32 	%r2627, %r2610, %r2624;
	mul.lo.s32 	%r2628, %r2624, -845247145;
	xor.b32  	%r2629, %r2620, %r2627;
	xor.b32  	%r2630, %r2629, %r7;
	xor.b32  	%r2631, %r2618, %r2625;
	xor.b32  	%r2632, %r2631, %r8;
	mul.hi.u32 	%r2633, %r2607, %r2630;
	mul.lo.s32 	%r2634, %r2630, -766435501;
	mul.hi.u32 	%r2635, %r2610, %r2632;
	mul.lo.s32 	%r2636, %r2632, -845247145;
	xor.b32  	%r2637, %r2628, %r2635;
	xor.b32  	%r2638, %r2637, %r9;
	xor.b32  	%r2639, %r2626, %r2633;
	xor.b32  	%r2640, %r2639, %r10;
	mul.hi.u32 	%r2641, %r2607, %r2638;
	mul.lo.s32 	%r2642, %r2638, -766435501;
	mul.hi.u32 	%r2643, %r2610, %r2640;
	mul.lo.s32 	%r2644, %r2640, -845247145;
	xor.b32  	%r2645, %r2636, %r2643;
	xor.b32  	%r2646, %r2645, %r11;
	xor.b32  	%r2647, %r2634, %r2641;
	xor.b32  	%r2648, %r2647, %r12;
	mul.hi.u32 	%r2649, %r2607, %r2646;
	mul.lo.s32 	%r2650, %r2646, -766435501;
	mul.hi.u32 	%r2651, %r2610, %r2648;
	mul.lo.s32 	%r2652, %r2648, -845247145;
	xor.b32  	%r2653, %r2644, %r2651;
	xor.b32  	%r2654, %r2653, %r13;
	xor.b32  	%r2655, %r2642, %r2649;
	xor.b32  	%r2656, %r2655, %r14;
	mul.hi.u32 	%r2657, %r2607, %r2654;
	mul.lo.s32 	%r2658, %r2654, -766435501;
	mul.hi.u32 	%r2659, %r2610, %r2656;
	mul.lo.s32 	%r2660, %r2656, -845247145;
	xor.b32  	%r2661, %r2652, %r2659;
	xor.b32  	%r2662, %r2661, %r15;
	xor.b32  	%r2663, %r2650, %r2657;
	xor.b32  	%r2664, %r2663, %r16;
	mul.hi.u32 	%r2665, %r2607, %r2662;
	mul.lo.s32 	%r2666, %r2662, -766435501;
	mul.hi.u32 	%r2667, %r2610, %r2664;
	mul.lo.s32 	%r2668, %r2664, -845247145;
	xor.b32  	%r2669, %r2660, %r2667;
	xor.b32  	%r2670, %r2669, %r17;
	xor.b32  	%r2671, %r2658, %r2665;
	xor.b32  	%r2672, %r2671, %r18;
	mul.hi.u32 	%r2673, %r2607, %r2670;
	mul.lo.s32 	%r2674, %r2670, -766435501;
	mul.hi.u32 	%r2675, %r2610, %r2672;
	mul.lo.s32 	%r2676, %r2672, -845247145;
	xor.b32  	%r2677, %r2668, %r2675;
	xor.b32  	%r2678, %r2677, %r19;
	xor.b32  	%r2679, %r2666, %r2673;
	xor.b32  	%r2680, %r2679, %r20;
	mul.hi.u32 	%r2681, %r2607, %r2678;
	mul.lo.s32 	%r517, %r2678, -766435501;
	mul.hi.u32 	%r2682, %r2610, %r2680;
	mul.lo.s32 	%r3173, %r2680, -845247145;
	xor.b32  	%r2683, %r2676, %r2682;
	xor.b32  	%r3174, %r2683, %r21;
	xor.b32  	%r2684, %r2674, %r2681;
	xor.b32  	%r520, %r2684, %r22;
	mov.b32 	%r3437, 0;
	mov.u32 	%r3435, %r3421;
	mov.u32 	%r3436, %r3172;
	mov.u32 	%r3421, %r517;
	mov.u32 	%r3172, %r520;
	bra.uni 	$L__BB0_330;
$L__BB0_329:
	add.s32 	%r3437, %r3419, 2;
	setp.eq.s32 	%p411, %r3419, 0;
	selp.b32 	%r3435, %r3173, %r3174, %p411;
	mov.u32 	%r3436, %r3174;
$L__BB0_330:
	cvt.rn.f32.u32 	%f2676, %r3436;
	fma.rn.f32 	%f2677, %f2676, 0f2F800000, 0f2F000000;
	cvt.rn.f32.u32 	%f2678, %r3435;
	fma.rn.f32 	%f2679, %f2678, 0f30C90FDB, 0f30490FDB;
	setp.lt.f32 	%p412, %f2677, 0f00800000;
	mul.f32 	%f2680, %f2677, 0f4B000000;
	selp.f32 	%f2681, %f2680, %f2677, %p412;
	selp.f32 	%f2682, 0fC1B80000, 0f00000000, %p412;
	mov.b32 	%r2686, %f2681;
	add.s32 	%r2687, %r2686, -1059760811;
	and.b32  	%r2688, %r2687, -8388608;
	sub.s32 	%r2689, %r2686, %r2688;
	mov.b32 	%f2683, %r2689;
	cvt.rn.f32.s32 	%f2684, %r2688;
	fma.rn.f32 	%f2685, %f2684, 0f34000000, %f2682;
	add.f32 	%f2686, %f2683, 0fBF800000;
	fma.rn.f32 	%f2687, %f2686, 0fBE055027, 0f3E1039F6;
	fma.rn.f32 	%f2688, %f2687, %f2686, 0fBDF8CDCC;
	fma.rn.f32 	%f2689, %f2688, %f2686, 0f3E0F2955;
	fma.rn.f32 	%f2690, %f2689, %f2686, 0fBE2AD8B9;
	fma.rn.f32 	%f2691, %f2690, %f2686, 0f3E4CED0B;
	fma.rn.f32 	%f2692, %f2691, %f2686, 0fBE7FFF22;
	fma.rn.f32 	%f2693, %f2692, %f2686, 0f3EAAAA78;
	fma.rn.f32 	%f2694, %f2693, %f2686, 0fBF000000;
	mul.f32 	%f2695, %f2686, %f2694;
	fma.rn.f32 	%f2696, %f2695, %f2686, %f2686;
	fma.rn.f32 	%f2697, %f2685, 0f3F317218, %f2696;
	setp.gt.u32 	%p413, %r2686, 2139095039;
	fma.rn.f32 	%f2698, %f2681, 0f7F800000, 0f7F800000;
	selp.f32 	%f2699, %f2698, %f2697, %p413;
	setp.eq.f32 	%p414, %f2681, 0f00000000;
	mul.f32 	%f2700, %f2699, 0fC0000000;
	selp.f32 	%f2701, 0f7F800000, %f2700, %p414;
	sqrt.rn.f32 	%f2702, %f2701;
	sin.approx.f32 	%f2703, %f2679;
	cos.approx.f32 	%f2704, %f2679;
	mul.f32 	%f3532, %f2702, %f2703;
	mul.f32 	%f3461, %f2702, %f2704;
	mov.b32 	%r3170, 1;
	mov.u32 	%r3419, %r3437;
$L__BB0_331:
	fma.rn.f32 	%f253, %f247, %f3532, 0f3F800000;
	setp.le.f32 	%p415, %f253, 0f00000000;
	@%p415 bra 	$L__BB0_317;
	mul.f32 	%f2705, %f253, %f253;
	mul.f32 	%f254, %f253, %f2705;
	mov.b32 	%r3469, 2;
	setp.eq.s32 	%p416, %r3419, 1;
	mov.u32 	%r3459, %r3173;
	mov.u32 	%r3471, %r3421;
	@%p416 bra 	$L__BB0_341;
	setp.eq.s32 	%p417, %r3419, 3;
	@%p417 bra 	$L__BB0_337;
	setp.ne.s32 	%p418, %r3419, 2;
	@%p418 bra 	$L__BB0_336;
	mov.b32 	%r3469, 3;
	mov.u32 	%r3459, %r3172;
	mov.u32 	%r3471, %r3421;
	bra.uni 	$L__BB0_341;
$L__BB0_336:
	add.s32 	%r3469, %r3419, 1;
	mov.u32 	%r3459, %r3174;
	mov.u32 	%r3471, %r3421;
	bra.uni 	$L__BB0_341;
$L__BB0_337:
	add.s32 	%r3178, %r3178, 1;
	setp.ne.s32 	%p419, %r3178, 0;
	@%p419 bra 	$L__BB0_340;
	add.s32 	%r3177, %r3177, 1;
	setp.ne.s32 	%p420, %r3177, 0;
	@%p420 bra 	$L__BB0_340;
	add.s32 	%r3176, %r3176, 1;
	setp.eq.s32 	%p421, %r3176, 0;
	selp.u32 	%r2692, 1, 0, %p421;
	add.s32 	%r3175, %r3175, %r2692;
	mov.b32 	%r3177, 0;
$L__BB0_340:
	mov.b32 	%r2694, -766435501;
	mul.hi.u32 	%r2695, %r2694, %r3178;
	mul.lo.s32 	%r2696, %r3178, -766435501;
	mov.b32 	%r2697, -845247145;
	mul.hi.u32 	%r2698, %r2697, %r3176;
	mul.lo.s32 	%r2699, %r3176, -845247145;
	xor.b32  	%r2700, %r2698, %r2;
	xor.b32  	%r2701, %r2700, %r3177;
	xor.b32  	%r2702, %r2695, %r3;
	xor.b32  	%r2703, %r2702, %r3175;
	mul.hi.u32 	%r2704, %r2694, %r2701;
	mul.lo.s32 	%r2705, %r2701, -766435501;
	mul.hi.u32 	%r2706, %r2697, %r2703;
	mul.lo.s32 	%r2707, %r2703, -845247145;
	xor.b32  	%r2708, %r2699, %r2706;
	xor.b32  	%r2709, %r2708, %r5;
	xor.b32  	%r2710, %r2696, %r2704;
	xor.b32  	%r2711, %r2710, %r6;
	mul.hi.u32 	%r2712, %r2694, %r2709;
	mul.lo.s32 	%r2713, %r2709, -766435501;
	mul.hi.u32 	%r2714, %r2697, %r2711;
	mul.lo.s32 	%r2715, %r2711, -845247145;
	xor.b32  	%r2716, %r2707, %r2714;
	xor.b32  	%r2717, %r2716, %r7;
	xor.b32  	%r2718, %r2705, %r2712;
	xor.b32  	%r2719, %r2718, %r8;
	mul.hi.u32 	%r2720, %r2694, %r2717;
	mul.lo.s32 	%r2721, %r2717, -766435501;
	mul.hi.u32 	%r2722, %r2697, %r2719;
	mul.lo.s32 	%r2723, %r2719, -845247145;
	xor.b32  	%r2724, %r2715, %r2722;
	xor.b32  	%r2725, %r2724, %r9;
	xor.b32  	%r2726, %r2713, %r2720;
	xor.b32  	%r2727, %r2726, %r10;
	mul.hi.u32 	%r2728, %r2694, %r2725;
	mul.lo.s32 	%r2729, %r2725, -766435501;
	mul.hi.u32 	%r2730, %r2697, %r2727;
	mul.lo.s32 	%r2731, %r2727, -845247145;
	xor.b32  	%r2732, %r2723, %r2730;
	xor.b32  	%r2733, %r2732, %r11;
	xor.b32  	%r2734, %r2721, %r2728;
	xor.b32  	%r2735, %r2734, %r12;
	mul.hi.u32 	%r2736, %r2694, %r2733;
	mul.lo.s32 	%r2737, %r2733, -766435501;
	mul.hi.u32 	%r2738, %r2697, %r2735;
	mul.lo.s32 	%r2739, %r2735, -845247145;
	xor.b32  	%r2740, %r2731, %r2738;
	xor.b32  	%r2741, %r2740, %r13;
	xor.b32  	%r2742, %r2729, %r2736;
	xor.b32  	%r2743, %r2742, %r14;
	mul.hi.u32 	%r2744, %r2694, %r2741;
	mul.lo.s32 	%r2745, %r2741, -766435501;
	mul.hi.u32 	%r2746, %r2697, %r2743;
	mul.lo.s32 	%r2747, %r2743, -845247145;
	xor.b32  	%r2748, %r2739, %r2746;
	xor.b32  	%r2749, %r2748, %r15;
	xor.b32  	%r2750, %r2737, %r2744;
	xor.b32  	%r2751, %r2750, %r16;
	mul.hi.u32 	%r2752, %r2694, %r2749;
	mul.lo.s32 	%r2753, %r2749, -766435501;
	mul.hi.u32 	%r2754, %r2697, %r2751;
	mul.lo.s32 	%r2755, %r2751, -845247145;
	xor.b32  	%r2756, %r2747, %r2754;
	xor.b32  	%r2757, %r2756, %r17;
	xor.b32  	%r2758, %r2745, %r2752;
	xor.b32  	%r2759, %r2758, %r18;
	mul.hi.u32 	%r2760, %r2694, %r2757;
	mul.lo.s32 	%r2761, %r2757, -766435501;
	mul.hi.u32 	%r2762, %r2697, %r2759;
	mul.lo.s32 	%r2763, %r2759, -845247145;
	xor.b32  	%r2764, %r2755, %r2762;
	xor.b32  	%r2765, %r2764, %r19;
	xor.b32  	%r2766, %r2753, %r2760;
	xor.b32  	%r2767, %r2766, %r20;
	mul.hi.u32 	%r2768, %r2694, %r2765;
	mul.lo.s32 	%r3471, %r2765, -766435501;
	mul.hi.u32 	%r2769, %r2697, %r2767;
	mul.lo.s32 	%r3173, %r2767, -845247145;
	xor.b32  	%r2770, %r2763, %r2769;
	xor.b32  	%r3174, %r2770, %r21;
	xor.b32  	%r2771, %r2761, %r2768;
	xor.b32  	%r3172, %r2771, %r22;
	mov.b32 	%r3469, 0;
	mov.u32 	%r3459, %r3421;
$L__BB0_341:
	cvt.rn.f32.u32 	%f2706, %r3459;
	fma.rn.f32 	%f255, %f2706, 0f2F800000, 0f2F000000;
	mul.f32 	%f2707, %f3532, 0fBD0793DE;
	mul.f32 	%f2708, %f3532, %f2707;
	mul.f32 	%f2709, %f3532, %f2708;
	fma.rn.f32 	%f2710, %f3532, %f2709, 0f3F800000;
	setp.lt.f32 	%p422, %f255, %f2710;
	@%p422 bra 	$L__BB0_343;
	setp.lt.f32 	%p423, %f255, 0f00800000;
	mul.f32 	%f2711, %f255, 0f4B000000;
	selp.f32 	%f2712, %f2711, %f255, %p423;
	selp.f32 	%f2713, 0fC1B80000, 0f00000000, %p423;
	mov.b32 	%r2773, %f2712;
	add.s32 	%r2774, %r2773, -1059760811;
	and.b32  	%r2775, %r2774, -8388608;
	sub.s32 	%r2776, %r2773, %r2775;
	mov.b32 	%f2714, %r2776;
	cvt.rn.f32.s32 	%f2715, %r2775;
	fma.rn.f32 	%f2716, %f2715, 0f34000000, %f2713;
	add.f32 	%f2717, %f2714, 0fBF800000;
	fma.rn.f32 	%f2718, %f2717, 0fBE055027, 0f3E1039F6;
	fma.rn.f32 	%f2719, %f2718, %f2717, 0fBDF8CDCC;
	fma.rn.f32 	%f2720, %f2719, %f2717, 0f3E0F2955;
	fma.rn.f32 	%f2721, %f2720, %f2717, 0fBE2AD8B9;
	fma.rn.f32 	%f2722, %f2721, %f2717, 0f3E4CED0B;
	fma.rn.f32 	%f2723, %f2722, %f2717, 0fBE7FFF22;
	fma.rn.f32 	%f2724, %f2723, %f2717, 0f3EAAAA78;
	fma.rn.f32 	%f2725, %f2724, %f2717, 0fBF000000;
	mul.f32 	%f2726, %f2717, %f2725;
	fma.rn.f32 	%f2727, %f2726, %f2717, %f2717;
	fma.rn.f32 	%f2728, %f2716, 0f3F317218, %f2727;
	setp.gt.u32 	%p424, %r2773, 2139095039;
	fma.rn.f32 	%f2729, %f2712, 0f7F800000, 0f7F800000;
	selp.f32 	%f2730, %f2729, %f2728, %p424;
	setp.eq.f32 	%p425, %f2712, 0f00000000;
	selp.f32 	%f2731, 0fFF800000, %f2730, %p425;
	mul.f32 	%f2732, %f3532, 0f3F000000;
	mov.f32 	%f2733, 0f3F800000;
	sub.f32 	%f2734, %f2733, %f254;
	setp.lt.f32 	%p426, %f254, 0f00800000;
	mul.f32 	%f2735, %f254, 0f4B000000;
	selp.f32 	%f2736, %f2735, %f254, %p426;
	selp.f32 	%f2737, 0fC1B80000, 0f00000000, %p426;
	mov.b32 	%r2777, %f2736;
	add.s32 	%r2778, %r2777, -1059760811;
	and.b32  	%r2779, %r2778, -8388608;
	sub.s32 	%r2780, %r2777, %r2779;
	mov.b32 	%f2738, %r2780;
	cvt.rn.f32.s32 	%f2739, %r2779;
	fma.rn.f32 	%f2740, %f2739, 0f34000000, %f2737;
	add.f32 	%f2741, %f2738, 0fBF800000;
	fma.rn.f32 	%f2742, %f2741, 0fBE055027, 0f3E1039F6;
	fma.rn.f32 	%f2743, %f2742, %f2741, 0fBDF8CDCC;
	fma.rn.f32 	%f2744, %f2743, %f2741, 0f3E0F2955;
	fma.rn.f32 	%f2745, %f2744, %f2741, 0fBE2AD8B9;
	fma.rn.f32 	%f2746, %f2745, %f2741, 0f3E4CED0B;
	fma.rn.f32 	%f2747, %f2746, %f2741, 0fBE7FFF22;
	fma.rn.f32 	%f2748, %f2747, %f2741, 0f3EAAAA78;
	fma.rn.f32 	%f2749, %f2748, %f2741, 0fBF000000;
	mul.f32 	%f2750, %f2741, %f2749;
	fma.rn.f32 	%f2751, %f2750, %f2741, %f2741;
	fma.rn.f32 	%f2752, %f2740, 0f3F317218, %f2751;
	setp.gt.u32 	%p427, %r2777, 2139095039;
	fma.rn.f32 	%f2753, %f2736, 0f7F800000, 0f7F800000;
	selp.f32 	%f2754, %f2753, %f2752, %p427;
	setp.eq.f32 	%p428, %f2736, 0f00000000;
	selp.f32 	%f2755, 0fFF800000, %f2754, %p428;
	add.f32 	%f2756, %f2734, %f2755;
	mul.f32 	%f2757, %f246, %f2756;
	fma.rn.f32 	%f2758, %f3532, %f2732, %f2757;
	setp.geu.f32 	%p429, %f2731, %f2758;
	mov.u32 	%r3419, %r3469;
	mov.u32 	%r3421, %r3471;
	@%p429 bra 	$L__BB0_317;
$L__BB0_343:
	mul.f32 	%f256, %f246, %f254;
	add.f32 	%f257, %f3548, 0fBEAAAAAB;
	mul.f32 	%f2759, %f257, 0f41100000;
	sqrt.rn.f32 	%f2760, %f2759;
	rcp.rn.f32 	%f258, %f2760;
$L__BB0_344:
	setp.eq.s32 	%p430, %r3170, 1;
	mov.b32 	%r3170, 0;
	mov.f32 	%f3535, %f3461;
	@%p430 bra 	$L__BB0_358;
	mov.b32 	%r3487, 3;
	setp.eq.s32 	%p431, %r3469, 1;
	mov.u32 	%r3485, %r3172;
	mov.u32 	%r3486, %r3173;
	@%p431 bra 	$L__BB0_357;
	setp.eq.s32 	%p432, %r3469, 2;
	@%p432 bra 	$L__BB0_352;
	setp.ne.s32 	%p433, %r3469, 3;
	@%p433 bra 	$L__BB0_356;
	add.s32 	%r3178, %r3178, 1;
	setp.ne.s32 	%p434, %r3178, 0;
	@%p434 bra 	$L__BB0_351;
	add.s32 	%r3177, %r3177, 1;
	setp.ne.s32 	%p435, %r3177, 0;
	@%p435 bra 	$L__BB0_351;
	add.s32 	%r3176, %r3176, 1;
	setp.eq.s32 	%p436, %r3176, 0;
	selp.u32 	%r2784, 1, 0, %p436;
	add.s32 	%r3175, %r3175, %r2784;
	mov.b32 	%r3177, 0;
$L__BB0_351:
	mov.b32 	%r2786, -766435501;
	mul.hi.u32 	%r2787, %r2786, %r3178;
	mul.lo.s32 	%r2788, %r3178, -766435501;
	mov.b32 	%r2789, -845247145;
	mul.hi.u32 	%r2790, %r2789, %r3176;
	mul.lo.s32 	%r2791, %r3176, -845247145;
	xor.b32  	%r2792, %r2790, %r2;
	xor.b32  	%r2793, %r2792, %r3177;
	xor.b32  	%r2794, %r2787, %r3;
	xor.b32  	%r2795, %r2794, %r3175;
	mul.hi.u32 	%r2796, %r2786, %r2793;
	mul.lo.s32 	%r2797, %r2793, -766435501;
	mul.hi.u32 	%r2798, %r2789, %r2795;
	mul.lo.s32 	%r2799, %r2795, -845247145;
	xor.b32  	%r2800, %r2791, %r2798;
	xor.b32  	%r2801, %r2800, %r5;
	xor.b32  	%r2802, %r2788, %r2796;
	xor.b32  	%r2803, %r2802, %r6;
	mul.hi.u32 	%r2804, %r2786, %r2801;
	mul.lo.s32 	%r2805, %r2801, -766435501;
	mul.hi.u32 	%r2806, %r2789, %r2803;
	mul.lo.s32 	%r2807, %r2803, -845247145;
	xor.b32  	%r2808, %r2799, %r2806;
	xor.b32  	%r2809, %r2808, %r7;
	xor.b32  	%r2810, %r2797, %r2804;
	xor.b32  	%r2811, %r2810, %r8;
	mul.hi.u32 	%r2812, %r2786, %r2809;
	mul.lo.s32 	%r2813, %r2809, -766435501;
	mul.hi.u32 	%r2814, %r2789, %r2811;
	mul.lo.s32 	%r2815, %r2811, -845247145;
	xor.b32  	%r2816, %r2807, %r2814;
	xor.b32  	%r2817, %r2816, %r9;
	xor.b32  	%r2818, %r2805, %r2812;
	xor.b32  	%r2819, %r2818, %r10;
	mul.hi.u32 	%r2820, %r2786, %r2817;
	mul.lo.s32 	%r2821, %r2817, -766435501;
	mul.hi.u32 	%r2822, %r2789, %r2819;
	mul.lo.s32 	%r2823, %r2819, -845247145;
	xor.b32  	%r2824, %r2815, %r2822;
	xor.b32  	%r2825, %r2824, %r11;
	xor.b32  	%r2826, %r2813, %r2820;
	xor.b32  	%r2827, %r2826, %r12;
	mul.hi.u32 	%r2828, %r2786, %r2825;
	mul.lo.s32 	%r2829, %r2825, -766435501;
	mul.hi.u32 	%r2830, %r2789, %r2827;
	mul.lo.s32 	%r2831, %r2827, -845247145;
	xor.b32  	%r2832, %r2823, %r2830;
	xor.b32  	%r2833, %r2832, %r13;
	xor.b32  	%r2834, %r2821, %r2828;
	xor.b32  	%r2835, %r2834, %r14;
	mul.hi.u32 	%r2836, %r2786, %r2833;
	mul.lo.s32 	%r2837, %r2833, -766435501;
	mul.hi.u32 	%r2838, %r2789, %r2835;
	mul.lo.s32 	%r2839, %r2835, -845247145;
	xor.b32  	%r2840, %r2831, %r2838;
	xor.b32  	%r2841, %r2840, %r15;
	xor.b32  	%r2842, %r2829, %r2836;
	xor.b32  	%r2843, %r2842, %r16;
	mul.hi.u32 	%r2844, %r2786, %r2841;
	mul.lo.s32 	%r2845, %r2841, -766435501;
	mul.hi.u32 	%r2846, %r2789, %r2843;
	mul.lo.s32 	%r2847, %r2843, -845247145;
	xor.b32  	%r2848, %r2839, %r2846;
	xor.b32  	%r2849, %r2848, %r17;
	xor.b32  	%r2850, %r2837, %r2844;
	xor.b32  	%r2851, %r2850, %r18;
	mul.hi.u32 	%r2852, %r2786, %r2849;
	mul.lo.s32 	%r2853, %r2849, -766435501;
	mul.hi.u32 	%r2854, %r2789, %r2851;
	mul.lo.s32 	%r2855, %r2851, -845247145;
	xor.b32  	%r2856, %r2847, %r2854;
	xor.b32  	%r2857, %r2856, %r19;
	xor.b32  	%r2858, %r2845, %r2852;
	xor.b32  	%r2859, %r2858, %r20;
	mul.hi.u32 	%r2860, %r2786, %r2857;
	mul.lo.s32 	%r583, %r2857, -766435501;
	mul.hi.u32 	%r2861, %r2789, %r2859;
	mul.lo.s32 	%r3173, %r2859, -845247145;
	xor.b32  	%r2862, %r2855, %r2861;
	xor.b32  	%r3485, %r2862, %r21;
	xor.b32  	%r2863, %r2853, %r2860;
	xor.b32  	%r3172, %r2863, %r22;
	mov.b32 	%r3487, 1;
	mov.u32 	%r3486, %r3471;
	mov.u32 	%r3471, %r583;
	mov.u32 	%r3174, %r3485;
	bra.uni 	$L__BB0_357;
$L__BB0_352:
	add.s32 	%r3178, %r3178, 1;
	setp.ne.s32 	%p437, %r3178, 0;
	@%p437 bra 	$L__BB0_355;
	add.s32 	%r3177, %r3177, 1;
	setp.ne.s32 	%p438, %r3177, 0;
	@%p438 bra 	$L__BB0_355;
	add.s32 	%r3176, %r3176, 1;
	setp.eq.s32 	%p439, %r3176, 0;
	selp.u32 	%r2865, 1, 0, %p439;
	add.s32 	%r3175, %r3175, %r2865;
	mov.b32 	%r3177, 0;
$L__BB0_355:
	mov.b32 	%r2867, -766435501;
	mul.hi.u32 	%r2868, %r2867, %r3178;
	mul.lo.s32 	%r2869, %r3178, -766435501;
	mov.b32 	%r2870, -845247145;
	mul.hi.u32 	%r2871, %r2870, %r3176;
	mul.lo.s32 	%r2872, %r3176, -845247145;
	xor.b32  	%r2873, %r2871, %r2;
	xor.b32  	%r2874, %r2873, %r3177;
	xor.b32  	%r2875, %r2868, %r3;
	xor.b32  	%r2876, %r2875, %r3175;
	mul.hi.u32 	%r2877, %r2867, %r2874;
	mul.lo.s32 	%r2878, %r2874, -766435501;
	mul.hi.u32 	%r2879, %r2870, %r2876;
	mul.lo.s32 	%r2880, %r2876, -845247145;
	xor.b32  	%r2881, %r2872, %r2879;
	xor.b32  	%r2882, %r2881, %r5;
	xor.b32  	%r2883, %r2869, %r2877;
	xor.b32  	%r2884, %r2883, %r6;
	mul.hi.u32 	%r2885, %r2867, %r2882;
	mul.lo.s32 	%r2886, %r2882, -766435501;
	mul.hi.u32 	%r2887, %r2870, %r2884;
	mul.lo.s32 	%r2888, %r2884, -845247145;
	xor.b32  	%r2889, %r2880, %r2887;
	xor.b32  	%r2890, %r2889, %r7;
	xor.b32  	%r2891, %r2878, %r2885;
	xor.b32  	%r2892, %r2891, %r8;
	mul.hi.u32 	%r2893, %r2867, %r2890;
	mul.lo.s32 	%r2894, %r2890, -766435501;
	mul.hi.u32 	%r2895, %r2870, %r2892;
	mul.lo.s32 	%r2896, %r2892, -845247145;
	xor.b32  	%r2897, %r2888, %r2895;
	xor.b32  	%r2898, %r2897, %r9;
	xor.b32  	%r2899, %r2886, %r2893;
	xor.b32  	%r2900, %r2899, %r10;
	mul.hi.u32 	%r2901, %r2867, %r2898;
	mul.lo.s32 	%r2902, %r2898, -766435501;
	mul.hi.u32 	%r2903, %r2870, %r2900;
	mul.lo.s32 	%r2904, %r2900, -845247145;
	xor.b32  	%r2905, %r2896, %r2903;
	xor.b32  	%r2906, %r2905, %r11;
	xor.b32  	%r2907, %r2894, %r2901;
	xor.b32  	%r2908, %r2907, %r12;
	mul.hi.u32 	%r2909, %r2867, %r2906;
	mul.lo.s32 	%r2910, %r2906, -766435501;
	mul.hi.u32 	%r2911, %r2870, %r2908;
	mul.lo.s32 	%r2912, %r2908, -845247145;
	xor.b32  	%r2913, %r2904, %r2911;
	xor.b32  	%r2914, %r2913, %r13;
	xor.b32  	%r2915, %r2902, %r2909;
	xor.b32  	%r2916, %r2915, %r14;
	mul.hi.u32 	%r2917, %r2867, %r2914;
	mul.lo.s32 	%r2918, %r2914, -766435501;
	mul.hi.u32 	%r2919, %r2870, %r2916;
	mul.lo.s32 	%r2920, %r2916, -845247145;
	xor.b32  	%r2921, %r2912, %r2919;
	xor.b32  	%r2922, %r2921, %r15;
	xor.b32  	%r2923, %r2910, %r2917;
	xor.b32  	%r2924, %r2923, %r16;
	mul.hi.u32 	%r2925, %r2867, %r2922;
	mul.lo.s32 	%r2926, %r2922, -766435501;
	mul.hi.u32 	%r2927, %r2870, %r2924;
	mul.lo.s32 	%r2928, %r2924, -845247145;
	xor.b32  	%r2929, %r2920, %r2927;
	xor.b32  	%r2930, %r2929, %r17;
	xor.b32  	%r2931, %r2918, %r2925;
	xor.b32  	%r2932, %r2931, %r18;
	mul.hi.u32 	%r2933, %r2867, %r2930;
	mul.lo.s32 	%r2934, %r2930, -766435501;
	mul.hi.u32 	%r2935, %r2870, %r2932;
	mul.lo.s32 	%r2936, %r2932, -845247145;
	xor.b32  	%r2937, %r2928, %r2935;
	xor.b32  	%r2938, %r2937, %r19;
	xor.b32  	%r2939, %r2926, %r2933;
	xor.b32  	%r2940, %r2939, %r20;
	mul.hi.u32 	%r2941, %r2867, %r2938;
	mul.lo.s32 	%r594, %r2938, -766435501;
	mul.hi.u32 	%r2942, %r2870, %r2940;
	mul.lo.s32 	%r3173, %r2940, -845247145;
	xor.b32  	%r2943, %r2936, %r2942;
	xor.b32  	%r3174, %r2943, %r21;
	xor.b32  	%r2944, %r2934, %r2941;
	xor.b32  	%r597, %r2944, %r22;
	mov.b32 	%r3487, 0;
	mov.u32 	%r3485, %r3471;
	mov.u32 	%r3486, %r3172;
	mov.u32 	%r3471, %r594;
	mov.u32 	%r3172, %r597;
	bra.uni 	$L__BB0_357;
$L__BB0_356:
	add.s32 	%r3487, %r3469, 2;
	setp.eq.s32 	%p440, %r3469, 0;
	selp.b32 	%r3485, %r3173, %r3174, %p440;
	mov.u32 	%r3486, %r3174;
$L__BB0_357:
	cvt.rn.f32.u32 	%f2761, %r3486;
	fma.rn.f32 	%f2762, %f2761, 0f2F800000, 0f2F000000;
	cvt.rn.f32.u32 	%f2763, %r3485;
	fma.rn.f32 	%f2764, %f2763, 0f30C90FDB, 0f30490FDB;
	setp.lt.f32 	%p441, %f2762, 0f00800000;
	mul.f32 	%f2765, %f2762, 0f4B000000;
	selp.f32 	%f2766, %f2765, %f2762, %p441;
	selp.f32 	%f2767, 0fC1B80000, 0f00000000, %p441;
	mov.b32 	%r2946, %f2766;
	add.s32 	%r2947, %r2946, -1059760811;
	and.b32  	%r2948, %r2947, -8388608;
	sub.s32 	%r2949, %r2946, %r2948;
	mov.b32 	%f2768, %r2949;
	cvt.rn.f32.s32 	%f2769, %r2948;
	fma.rn.f32 	%f2770, %f2769, 0f34000000, %f2767;
	add.f32 	%f2771, %f2768, 0fBF800000;
	fma.rn.f32 	%f2772, %f2771, 0fBE055027, 0f3E1039F6;
	fma.rn.f32 	%f2773, %f2772, %f2771, 0fBDF8CDCC;
	fma.rn.f32 	%f2774, %f2773, %f2771, 0f3E0F2955;
	fma.rn.f32 	%f2775, %f2774, %f2771, 0fBE2AD8B9;
	fma.rn.f32 	%f2776, %f2775, %f2771, 0f3E4CED0B;
	fma.rn.f32 	%f2777, %f2776, %f2771, 0fBE7FFF22;
	fma.rn.f32 	%f2778, %f2777, %f2771, 0f3EAAAA78;
	fma.rn.f32 	%f2779, %f2778, %f2771, 0fBF000000;
	mul.f32 	%f2780, %f2771, %f2779;
	fma.rn.f32 	%f2781, %f2780, %f2771, %f2771;
	fma.rn.f32 	%f2782, %f2770, 0f3F317218, %f2781;
	setp.gt.u32 	%p442, %r2946, 2139095039;
	fma.rn.f32 	%f2783, %f2766, 0f7F800000, 0f7F800000;
	selp.f32 	%f2784, %f2783, %f2782, %p442;
	setp.eq.f32 	%p443, %f2766, 0f00000000;
	mul.f32 	%f2785, %f2784, 0fC0000000;
	selp.f32 	%f2786, 0f7F800000, %f2785, %p443;
	sqrt.rn.f32 	%f2787, %f2786;
	sin.approx.f32 	%f2788, %f2764;
	cos.approx.f32 	%f2789, %f2764;
	mul.f32 	%f3535, %f2787, %f2788;
	mul.f32 	%f3461, %f2787, %f2789;
	mov.b32 	%r3170, 1;
	mov.u32 	%r3469, %r3487;
$L__BB0_358:
	fma.rn.f32 	%f264, %f258, %f3535, 0f3F800000;
	setp.le.f32 	%p444, %f264, 0f00000000;
	@%p444 bra 	$L__BB0_344;
	mul.f32 	%f2790, %f264, %f264;
	mul.f32 	%f265, %f264, %f2790;
	mov.b32 	%r3510, 2;
	setp.eq.s32 	%p445, %r3469, 1;
	mov.u32 	%r3509, %r3173;
	mov.u32 	%r3511, %r3471;
	@%p445 bra 	$L__BB0_368;
	setp.eq.s32 	%p446, %r3469, 3;
	@%p446 bra 	$L__BB0_364;
	setp.ne.s32 	%p447, %r3469, 2;
	@%p447 bra 	$L__BB0_363;
	mov.b32 	%r3510, 3;
	mov.u32 	%r3509, %r3172;
	mov.u32 	%r3511, %r3471;
	bra.uni 	$L__BB0_368;
$L__BB0_363:
	add.s32 	%r3510, %r3469, 1;
	mov.u32 	%r3509, %r3174;
	mov.u32 	%r3511, %r3471;
	bra.uni 	$L__BB0_368;
$L__BB0_364:
	add.s32 	%r3178, %r3178, 1;
	setp.ne.s32 	%p448, %r3178, 0;
	@%p448 bra 	$L__BB0_367;
	add.s32 	%r3177, %r3177, 1;
	setp.ne.s32 	%p449, %r3177, 0;
	@%p449 bra 	$L__BB0_367;
	add.s32 	%r3176, %r3176, 1;
	setp.eq.s32 	%p450, %r3176, 0;
	selp.u32 	%r2952, 1, 0, %p450;
	add.s32 	%r3175, %r3175, %r2952;
	mov.b32 	%r3177, 0;
$L__BB0_367:
	mov.b32 	%r2954, -766435501;
	mul.hi.u32 	%r2955, %r2954, %r3178;
	mul.lo.s32 	%r2956, %r3178, -766435501;
	mov.b32 	%r2957, -845247145;
	mul.hi.u32 	%r2958, %r2957, %r3176;
	mul.lo.s32 	%r2959, %r3176, -845247145;
	xor.b32  	%r2960, %r2958, %r2;
	xor.b32  	%r2961, %r2960, %r3177;
	xor.b32  	%r2962, %r2955, %r3;
	xor.b32  	%r2963, %r2962, %r3175;
	mul.hi.u32 	%r2964, %r2954, %r2961;
	mul.lo.s32 	%r2965, %r2961, -766435501;
	mul.hi.u32 	%r2966, %r2957, %r2963;
	mul.lo.s32 	%r2967, %r2963, -845247145;
	xor.b32  	%r2968, %r2959, %r2966;
	xor.b32  	%r2969, %r2968, %r5;
	xor.b32  	%r2970, %r2956, %r2964;
	xor.b32  	%r2971, %r2970, %r6;
	mul.hi.u32 	%r2972, %r2954, %r2969;
	mul.lo.s32 	%r2973, %r2969, -766435501;
	mul.hi.u32 	%r2974, %r2957, %r2971;
	mul.lo.s32 	%r2975, %r2971, -845247145;
	xor.b32  	%r2976, %r2967, %r2974;
	xor.b32  	%r2977, %r2976, %r7;
	xor.b32  	%r2978, %r2965, %r2972;
	xor.b32  	%r2979, %r2978, %r8;
	mul.hi.u32 	%r2980, %r2954, %r2977;
	mul.lo.s32 	%r2981, %r2977, -766435501;
	mul.hi.u32 	%r2982, %r2957, %r2979;
	mul.lo.s32 	%r2983, %r2979, -845247145;
	xor.b32  	%r2984, %r2975, %r2982;
	xor.b32  	%r2985, %r2984, %r9;
	xor.b32  	%r2986, %r2973, %r2980;
	xor.b32  	%r2987, %r2986, %r10;
	mul.hi.u32 	%r2988, %r2954, %r2985;
	mul.lo.s32 	%r2989, %r2985, -766435501;
	mul.hi.u32 	%r2990, %r2957, %r2987;
	mul.lo.s32 	%r2991, %r2987, -845247145;
	xor.b32  	%r2992, %r2983, %r2990;
	xor.b32  	%r2993, %r2992, %r11;
	xor.b32  	%r2994, %r2981, %r2988;
	xor.b32  	%r2995, %r2994, %r12;
	mul.hi.u32 	%r2996, %r2954, %r2993;
	mul.lo.s32 	%r2997, %r2993, -766435501;
	mul.hi.u32 	%r2998, %r2957, %r2995;
	mul.lo.s32 	%r2999, %r2995, -845247145;
	xor.b32  	%r3000, %r2991, %r2998;
	xor.b32  	%r3001, %r3000, %r13;
	xor.b32  	%r3002, %r2989, %r2996;
	xor.b32  	%r3003, %r3002, %r14;
	mul.hi.u32 	%r3004, %r2954, %r3001;
	mul.lo.s32 	%r3005, %r3001, -766435501;
	mul.hi.u32 	%r3006, %r2957, %r3003;
	mul.lo.s32 	%r3007, %r3003, -845247145;
	xor.b32  	%r3008, %r2999, %r3006;
	xor.b32  	%r3009, %r3008, %r15;
	xor.b32  	%r3010, %r2997, %r3004;
	xor.b32  	%r3011, %r3010, %r16;
	mul.hi.u32 	%r3012, %r2954, %r3009;
	mul.lo.s32 	%r3013, %r3009, -766435501;
	mul.hi.u32 	%r3014, %r2957, %r3011;
	mul.lo.s32 	%r3015, %r3011, -845247145;
	xor.b32  	%r3016, %r3007, %r3014;
	xor.b32  	%r3017, %r3016, %r17;
	xor.b32  	%r3018, %r3005, %r3012;
	xor.b32  	%r3019, %r3018, %r18;
	mul.hi.u32 	%r3020, %r2954, %r3017;
	mul.lo.s32 	%r3021, %r3017, -766435501;
	mul.hi.u32 	%r3022, %r2957, %r3019;
	mul.lo.s32 	%r3023, %r3019, -845247145;
	xor.b32  	%r3024, %r3015, %r3022;
	xor.b32  	%r3025, %r3024, %r19;
	xor.b32  	%r3026, %r3013, %r3020;
	xor.b32  	%r3027, %r3026, %r20;
	mul.hi.u32 	%r3028, %r2954, %r3025;
	mul.lo.s32 	%r3511, %r3025, -766435501;
	mul.hi.u32 	%r3029, %r2957, %r3027;
	mul.lo.s32 	%r3173, %r3027, -845247145;
	xor.b32  	%r3030, %r3023, %r3029;
	xor.b32  	%r3174, %r3030, %r21;
	xor.b32  	%r3031, %r3021, %r3028;
	xor.b32  	%r3172, %r3031, %r22;
	mov.b32 	%r3510, 0;
	mov.u32 	%r3509, %r3471;
$L__BB0_368:
	cvt.rn.f32.u32 	%f2791, %r3509;
	fma.rn.f32 	%f266, %f2791, 0f2F800000, 0f2F000000;
	mul.f32 	%f2792, %f3535, 0fBD0793DE;
	mul.f32 	%f2793, %f3535, %f2792;
	mul.f32 	%f2794, %f3535, %f2793;
	fma.rn.f32 	%f2795, %f3535, %f2794, 0f3F800000;
	setp.lt.f32 	%p451, %f266, %f2795;
	@%p451 bra 	$L__BB0_370;
	setp.lt.f32 	%p452, %f266, 0f00800000;
	mul.f32 	%f2796, %f266, 0f4B000000;
	selp.f32 	%f2797, %f2796, %f266, %p452;
	selp.f32 	%f2798, 0fC1B80000, 0f00000000, %p452;
	mov.b32 	%r3033, %f2797;
	add.s32 	%r3034, %r3033, -1059760811;
	and.b32  	%r3035, %r3034, -8388608;
	sub.s32 	%r3036, %r3033, %r3035;
	mov.b32 	%f2799, %r3036;
	cvt.rn.f32.s32 	%f2800, %r3035;
	fma.rn.f32 	%f2801, %f2800, 0f34000000, %f2798;
	add.f32 	%f2802, %f2799, 0fBF800000;
	fma.rn.f32 	%f2803, %f2802, 0fBE055027, 0f3E1039F6;
	fma.rn.f32 	%f2804, %f2803, %f2802, 0fBDF8CDCC;
	fma.rn.f32 	%f2805, %f2804, %f2802, 0f3E0F2955;
	fma.rn.f32 	%f2806, %f2805, %f2802, 0fBE2AD8B9;
	fma.rn.f32 	%f2807, %f2806, %f2802, 0f3E4CED0B;
	fma.rn.f32 	%f2808, %f2807, %f2802, 0fBE7FFF22;
	fma.rn.f32 	%f2809, %f2808, %f2802, 0f3EAAAA78;
	fma.rn.f32 	%f2810, %f2809, %f2802, 0fBF000000;
	mul.f32 	%f2811, %f2802, %f2810;
	fma.rn.f32 	%f2812, %f2811, %f2802, %f2802;
	fma.rn.f32 	%f2813, %f2801, 0f3F317218, %f2812;
	setp.gt.u32 	%p453, %r3033, 2139095039;
	fma.rn.f32 	%f2814, %f2797, 0f7F800000, 0f7F800000;
	selp.f32 	%f2815, %f2814, %f2813, %p453;
	setp.eq.f32 	%p454, %f2797, 0f00000000;
	selp.f32 	%f2816, 0fFF800000, %f2815, %p454;
	mul.f32 	%f2817, %f3535, 0f3F000000;
	mov.f32 	%f2818, 0f3F800000;
	sub.f32 	%f2819, %f2818, %f265;
	setp.lt.f32 	%p455, %f265, 0f00800000;
	mul.f32 	%f2820, %f265, 0f4B000000;
	selp.f32 	%f2821, %f2820, %f265, %p455;
	selp.f32 	%f2822, 0fC1B80000, 0f00000000, %p455;
	mov.b32 	%r3037, %f2821;
	add.s32 	%r3038, %r3037, -1059760811;
	and.b32  	%r3039, %r3038, -8388608;
	sub.s32 	%r3040, %r3037, %r3039;
	mov.b32 	%f2823, %r3040;
	cvt.rn.f32.s32 	%f2824, %r3039;
	fma.rn.f32 	%f2825, %f2824, 0f34000000, %f2822;
	add.f32 	%f2826, %f2823, 0fBF800000;
	fma.rn.f32 	%f2827, %f2826, 0fBE055027, 0f3E1039F6;
	fma.rn.f32 	%f2828, %f2827, %f2826, 0fBDF8CDCC;
	fma.rn.f32 	%f2829, %f2828, %f2826, 0f3E0F2955;
	fma.rn.f32 	%f2830, %f2829, %f2826, 0fBE2AD8B9;
	fma.rn.f32 	%f2831, %f2830, %f2826, 0f3E4CED0B;
	fma.rn.f32 	%f2832, %f2831, %f2826, 0fBE7FFF22;
	fma.rn.f32 	%f2833, %f2832, %f2826, 0f3EAAAA78;
	fma.rn.f32 	%f2834, %f2833, %f2826, 0fBF000000;
	mul.f32 	%f2835, %f2826, %f2834;
	fma.rn.f32 	%f2836, %f2835, %f2826, %f2826;
	fma.rn.f32 	%f2837, %f2825, 0f3F317218, %f2836;
	setp.gt.u32 	%p456, %r3037, 2139095039;
	fma.rn.f32 	%f2838, %f2821, 0f7F800000, 0f7F800000;
	selp.f32 	%f2839, %f2838, %f2837, %p456;
	setp.eq.f32 	%p457, %f2821, 0f00000000;
	selp.f32 	%f2840, 0fFF800000, %f2839, %p457;
	add.f32 	%f2841, %f2819, %f2840;
	mul.f32 	%f2842, %f257, %f2841;
	fma.rn.f32 	%f2843, %f3535, %f2817, %f2842;
	setp.geu.f32 	%p458, %f2816, %f2843;
	mov.u32 	%r3469, %r3510;
	mov.u32 	%r3471, %r3511;
	@%p458 bra 	$L__BB0_344;
$L__BB0_370:
	ld.param.u64 	%rd55, [beta4_forward_kernel_param_2];
	fma.rn.f32 	%f2844, %f257, %f265, %f256;
	div.rn.f32 	%f267, %f256, %f2844;
	cvta.to.global.u64 	%rd36, %rd55;
	shl.b32 	%r3041, %r1, 2;
	mul.wide.s32 	%rd37, %r3041, 4;
	add.s64 	%rd38, %rd36, %rd37;
	st.global.f32 	[%rd38+12], %f267;
	abs.f32 	%f268, %f3544;
	setp.ltu.f32 	%p459, %f268, 0f40400000;
	@%p459 bra 	$L__BB0_374;
	setp.ltu.f32 	%p460, %f268, 0f40F9999A;
	@%p460 bra 	$L__BB0_373;
	rcp.approx.ftz.f32 	%f2845, %f268;
	mul.f32 	%f2846, %f2845, %f2845;
	fma.rn.f32 	%f2847, %f2846, 0f3A4BE755, 0fBB360953;
	fma.rn.f32 	%f2848, %f2847, %f2846, 0f3DAAAAA3;
	fma.rn.f32 	%f2849, %f2848, %f2845, 0f3F6B3F8E;
	mov.b32 	%r3042, %f268;
	add.s32 	%r3043, %r3042, -1059760811;
	and.b32  	%r3044, %r3043, -8388608;
	sub.s32 	%r3045, %r3042, %r3044;
	mov.b32 	%f2850, %r3045;
	cvt.rn.f32.s32 	%f2851, %r3044;
	fma.rn.f32 	%f2852, %f2851, 0f34000000, 0f00000000;
	add.f32 	%f2853, %f2850, 0fBF800000;
	fma.rn.f32 	%f2854, %f2853, 0fBE055027, 0f3E1039F6;
	fma.rn.f32 	%f2855, %f2854, %f2853, 0fBDF8CDCC;
	fma.rn.f32 	%f2856, %f2855, %f2853, 0f3E0F2955;
	fma.rn.f32 	%f2857, %f2856, %f2853, 0fBE2AD8B9;
	fma.rn.f32 	%f2858, %f2857, %f2853, 0f3E4CED0B;
	fma.rn.f32 	%f2859, %f2858, %f2853, 0fBE7FFF22;
	fma.rn.f32 	%f2860, %f2859, %f2853, 0f3EAAAA78;
	fma.rn.f32 	%f2861, %f2860, %f2853, 0fBF000000;
	mul.f32 	%f2862, %f2853, %f2861;
	fma.rn.f32 	%f2863, %f2862, %f2853, %f2853;
	fma.rn.f32 	%f2864, %f2852, 0f3F317218, %f2863;
	setp.gt.u32 	%p461, %r3042, 2139095039;
	fma.rn.f32 	%f2865, %f268, 0f7F800000, 0f7F800000;
	selp.f32 	%f2866, %f2865, %f2864, %p461;
	mul.f32 	%f2867, %f2866, 0f3F000000;
	add.f32 	%f2868, %f268, 0fBF000000;
	mul.rn.f32 	%f2869, %f2867, %f2868;
	sub.f32 	%f2870, %f2869, %f268;
	add.rn.f32 	%f2871, %f2869, %f2849;
	add.f32 	%f2872, %f2870, %f2871;
	setp.eq.f32 	%p462, %f268, 0f7F800000;
	selp.f32 	%f3536, 0f7F800000, %f2872, %p462;
	bra.uni 	$L__BB0_379;
$L__BB0_373:
	add.f32 	%f2873, %f268, 0fC0400000;
	fma.rn.f32 	%f2874, %f2873, 0fC43B38FB, 0fC640F6F8;
	fma.rn.f32 	%f2875, %f2874, %f2873, 0fC7206560;
	fma.rn.f32 	%f2876, %f2875, %f2873, 0fC73CB6AA;
	fma.rn.f32 	%f2877, %f2876, %f2873, 0fC80BAE5A;
	add.f32 	%f2878, %f2873, 0fC381A020;
	fma.rn.f32 	%f2879, %f2878, %f2873, 0fC62864B8;
	fma.rn.f32 	%f2880, %f2879, %f2873, 0fC7B50686;
	fma.rn.f32 	%f2881, %f2880, %f2873, 0fC8498465;
	rcp.approx.ftz.f32 	%f2882, %f2881;
	fma.rn.f32 	%f3536, %f2877, %f2882, %f2873;
	bra.uni 	$L__BB0_379;
$L__BB0_374:
	setp.ltu.f32 	%p463, %f268, 0f3FC00000;
	@%p463 bra 	$L__BB0_376;
	add.f32 	%f2883, %f268, 0fC0000000;
	fma.rn.f32 	%f2884, %f2883, 0f385007FA, 0fB967A002;
	fma.rn.f32 	%f2885, %f2884, %f2883, 0f3A0DE6FC;
	fma.rn.f32 	%f2886, %f2885, %f2883, 0fBA9DE0E2;
	fma.rn.f32 	%f2887, %f2886, %f2883, 0f3B3D05B7;
	fma.rn.f32 	%f2888, %f2887, %f2883, 0fBBF1EB10;
	fma.rn.f32 	%f2889, %f2888, %f2883, 0f3CA89A28;
	fma.rn.f32 	%f2890, %f2889, %f2883, 0fBD89F01A;
	fma.rn.f32 	%f2891, %f2890, %f2883, 0f3EA51A66;
	fma.rn.f32 	%f2892, %f2891, %f2883, 0f3ED87730;
	mul.f32 	%f3536, %f2883, %f2892;
	bra.uni 	$L__BB0_379;
$L__BB0_376:
	setp.ltu.f32 	%p464, %f268, 0f3F333333;
	@%p464 bra 	$L__BB0_378;
	mov.f32 	%f2893, 0f3F800000;
	sub.f32 	%f2894, %f2893, %f268;
	fma.rn.f32 	%f2895, %f2894, 0f3D3BEF76, 0f3DD47577;
	fma.rn.f32 	%f2896, %f2895, %f2894, 0f3DFB8079;
	fma.rn.f32 	%f2897, %f2896, %f2894, 0f3E0295B5;
	fma.rn.f32 	%f2898, %f2897, %f2894, 0f3E12A765;
	fma.rn.f32 	%f2899, %f2898, %f2894, 0f3E2D6867;
	fma.rn.f32 	%f2900, %f2899, %f2894, 0f3E5462BF;
	fma.rn.f32 	%f2901, %f2900, %f2894, 0f3E8A8A72;
	fma.rn.f32 	%f2902, %f2901, %f2894, 0f3ECD26A4;
	fma.rn.f32 	%f2903, %f2902, %f2894, 0f3F528D32;
	fma.rn.f32 	%f2904, %f2903, %f2894, 0f3F13C468;
	mul.f32 	%f3536, %f2894, %f2904;
	bra.uni 	$L__BB0_379;
$L__BB0_378:
	fma.rn.f32 	%f2905, %f268, 0f3B6B1C86, 0fBBB34878;
	fma.rn.f32 	%f2906, %f2905, %f268, 0fBD36CAEF;
	fma.rn.f32 	%f2907, %f2906, %f268, 0f3E2B5555;
	fma.rn.f32 	%f2908, %f2907, %f268, 0fBD2C96C7;
	fma.rn.f32 	%f2909, %f2908, %f268, 0fBF27E6EB;
	fma.rn.f32 	%f2910, %f2909, %f268, 0f3F13C463;
	mul.f32 	%f2911, %f268, %f2910;
	fma.rn.f32 	%f2912, %f2911, %f268, %f268;
	setp.lt.f32 	%p465, %f2912, 0f00800000;
	mul.f32 	%f2913, %f2912, 0f4B000000;
	selp.f32 	%f2914, %f2913, %f2912, %p465;
	selp.f32 	%f2915, 0fC1B80000, 0f00000000, %p465;
	mov.b32 	%r3046, %f2914;
	add.s32 	%r3047, %r3046, -1059760811;
	and.b32  	%r3048, %r3047, -8388608;
	sub.s32 	%r3049, %r3046, %r3048;
	mov.b32 	%f2916, %r3049;
	cvt.rn.f32.s32 	%f2917, %r3048;
	fma.rn.f32 	%f2918, %f2917, 0f34000000, %f2915;
	add.f32 	%f2919, %f2916, 0fBF800000;
	fma.rn.f32 	%f2920, %f2919, 0fBE055027, 0f3E1039F6;
	fma.rn.f32 	%f2921, %f2920, %f2919, 0fBDF8CDCC;
	fma.rn.f32 	%f2922, %f2921, %f2919, 0f3E0F2955;
	fma.rn.f32 	%f2923, %f2922, %f2919, 0fBE2AD8B9;
	fma.rn.f32 	%f2924, %f2923, %f2919, 0f3E4CED0B;
	fma.rn.f32 	%f2925, %f2924, %f2919, 0fBE7FFF22;
	fma.rn.f32 	%f2926, %f2925, %f2919, 0f3EAAAA78;
	fma.rn.f32 	%f2927, %f2926, %f2919, 0fBF000000;
	mul.f32 	%f2928, %f2919, %f2927;
	fma.rn.f32 	%f2929, %f2928, %f2919, %f2919;
	fma.rn.f32 	%f2930, %f2918, 0f3F317218, %f2929;
	setp.gt.u32 	%p466, %r3046, 2139095039;
	fma.rn.f32 	%f2931, %f2914, 0f7F800000, 0f7F800000;
	selp.f32 	%f2932, %f2931, %f2930, %p466;
	setp.eq.f32 	%p467, %f2914, 0f00000000;
	neg.f32 	%f2933, %f2932;
	selp.f32 	%f3536, 0f7F800000, %f2933, %p467;
$L__BB0_379:
	setp.ge.f32 	%p468, %f3544, 0f00000000;
	mov.f32 	%f3537, %f3536;
	@%p468 bra 	$L__BB0_384;
	cvt.rmi.f32.f32 	%f2935, %f268;
	setp.eq.f32 	%p469, %f268, %f2935;
	mov.f32 	%f3537, 0f7F800000;
	@%p469 bra 	$L__BB0_384;
	setp.lt.f32 	%p470, %f268, 0f1FEC1E4A;
	@%p470 bra 	$L__BB0_383;
	add.f32 	%f2936, %f268, %f268;
	cvt.rni.f32.f32 	%f2937, %f2936;
	cvt.rzi.s32.f32 	%r3050, %f2937;
	fma.rn.f32 	%f2938, %f2937, 0fBF000000, %f268;
	mul.f32 	%f2939, %f2938, 0f40490FDB;
	mul.rn.f32 	%f2940, %f2939, %f2939;
	and.b32  	%r3051, %r3050, 1;
	setp.eq.b32 	%p471, %r3051, 1;
	selp.f32 	%f2941, 0f3F800000, %f2939, %p471;
	fma.rn.f32 	%f2942, %f2940, %f2941, 0f00000000;
	fma.rn.f32 	%f2943, %f2940, 0f37CBAC00, 0fBAB607ED;
	selp.f32 	%f2944, %f2943, 0fB94D4153, %p471;
	selp.f32 	%f2945, 0f3D2AAABB, 0f3C0885E4, %p471;
	fma.rn.f32 	%f2946, %f2944, %f2940, %f2945;
	selp.f32 	%f2947, 0fBEFFFFFF, 0fBE2AAAA8, %p471;
	fma.rn.f32 	%f2948, %f2946, %f2940, %f2947;
	fma.rn.f32 	%f2949, %f2948, %f2942, %f2941;
	and.b32  	%r3052, %r3050, 2;
	setp.eq.s32 	%p472, %r3052, 0;
	mov.f32 	%f2950, 0f00000000;
	sub.f32 	%f2951, %f2950, %f2949;
	selp.f32 	%f2952, %f2949, %f2951, %p472;
	abs.f32 	%f2953, %f2952;
	mul.f32 	%f2954, %f268, %f2953;
	setp.lt.f32 	%p473, %f2954, 0f00800000;
	mul.f32 	%f2955, %f2954, 0f4B000000;
	selp.f32 	%f2956, 0fC1B80000, 0f00000000, %p473;
	selp.f32 	%f2957, %f2955, %f2954, %p473;
	mov.b32 	%r3053, %f2957;
	add.s32 	%r3054, %r3053, -1059760811;
	and.b32  	%r3055, %r3054, -8388608;
	sub.s32 	%r3056, %r3053, %r3055;
	mov.b32 	%f2958, %r3056;
	cvt.rn.f32.s32 	%f2959, %r3055;
	fma.rn.f32 	%f2960, %f2959, 0f34000000, %f2956;
	add.f32 	%f2961, %f2958, 0fBF800000;
	fma.rn.f32 	%f2962, %f2961, 0fBE055027, 0f3E1039F6;
	fma.rn.f32 	%f2963, %f2962, %f2961, 0fBDF8CDCC;
	fma.rn.f32 	%f2964, %f2963, %f2961, 0f3E0F2955;
	fma.rn.f32 	%f2965, %f2964, %f2961, 0fBE2AD8B9;
	fma.rn.f32 	%f2966, %f2965, %f2961, 0f3E4CED0B;
	fma.rn.f32 	%f2967, %f2966, %f2961, 0fBE7FFF22;
	fma.rn.f32 	%f2968, %f2967, %f2961, 0f3EAAAA78;
	fma.rn.f32 	%f2969, %f2968, %f2961, 0fBF000000;
	mul.f32 	%f2970, %f2961, %f2969;
	fma.rn.f32 	%f2971, %f2970, %f2961, %f2961;
	fma.rn.f32 	%f2972, %f2960, 0f3F317218, %f2971;
	setp.gt.u32 	%p474, %r3053, 2139095039;
	fma.rn.f32 	%f2973, %f2957, 0f7F800000, 0f7F800000;
	selp.f32 	%f2974, %f2973, %f2972, %p474;
	setp.eq.f32 	%p475, %f2957, 0f00000000;
	mov.f32 	%f2975, 0f3F928682;
	sub.f32 	%f2976, %f2975, %f2974;
	selp.f32 	%f2977, 0f7F800000, %f2976, %p475;
	sub.f32 	%f3537, %f2977, %f3536;
	bra.uni 	$L__BB0_384;
$L__BB0_383:
	setp.lt.f32 	%p476, %f268, 0f00800000;
	mul.f32 	%f2978, %f268, 0f4B000000;
	selp.f32 	%f2979, %f2978, %f268, %p476;
	selp.f32 	%f2980, 0fC1B80000, 0f00000000, %p476;
	mov.b32 	%r3057, %f2979;
	add.s32 	%r3058, %r3057, -1059760811;
	and.b32  	%r3059, %r3058, -8388608;
	sub.s32 	%r3060, %r3057, %r3059;
	mov.b32 	%f2981, %r3060;
	cvt.rn.f32.s32 	%f2982, %r3059;
	fma.rn.f32 	%f2983, %f2982, 0f34000000, %f2980;
	add.f32 	%f2984, %f2981, 0fBF800000;
	fma.rn.f32 	%f2985, %f2984, 0fBE055027, 0f3E1039F6;
	fma.rn.f32 	%f2986, %f2985, %f2984, 0fBDF8CDCC;
	fma.rn.f32 	%f2987, %f2986, %f2984, 0f3E0F2955;
	fma.rn.f32 	%f2988, %f2987, %f2984, 0fBE2AD8B9;
	fma.rn.f32 	%f2989, %f2988, %f2984, 0f3E4CED0B;
	fma.rn.f32 	%f2990, %f2989, %f2984, 0fBE7FFF22;
	fma.rn.f32 	%f2991, %f2990, %f2984, 0f3EAAAA78;
	fma.rn.f32 	%f2992, %f2991, %f2984, 0fBF000000;
	mul.f32 	%f2993, %f2984, %f2992;
	fma.rn.f32 	%f2994, %f2993, %f2984, %f2984;
	fma.rn.f32 	%f2995, %f2983, 0f3F317218, %f2994;
	setp.gt.u32 	%p477, %r3057, 2139095039;
	fma.rn.f32 	%f2996, %f2979, 0f7F800000, 0f7F800000;
	selp.f32 	%f2997, %f2996, %f2995, %p477;
	setp.eq.f32 	%p478, %f2979, 0f00000000;
	neg.f32 	%f2998, %f2997;
	selp.f32 	%f3537, 0f7F800000, %f2998, %p478;
$L__BB0_384:
	abs.f32 	%f278, %f3548;
	setp.ltu.f32 	%p479, %f278, 0f40400000;
	@%p479 bra 	$L__BB0_388;
	setp.ltu.f32 	%p480, %f278, 0f40F9999A;
	@%p480 bra 	$L__BB0_387;
	rcp.approx.ftz.f32 	%f2999, %f278;
	mul.f32 	%f3000, %f2999, %f2999;
	fma.rn.f32 	%f3001, %f3000, 0f3A4BE755, 0fBB360953;
	fma.rn.f32 	%f3002, %f3001, %f3000, 0f3DAAAAA3;
	fma.rn.f32 	%f3003, %f3002, %f2999, 0f3F6B3F8E;
	mov.b32 	%r3061, %f278;
	add.s32 	%r3062, %r3061, -1059760811;
	and.b32  	%r3063, %r3062, -8388608;
	sub.s32 	%r3064, %r3061, %r3063;
	mov.b32 	%f3004, %r3064;
	cvt.rn.f32.s32 	%f3005, %r3063;
	fma.rn.f32 	%f3006, %f3005, 0f34000000, 0f00000000;
	add.f32 	%f3007, %f3004, 0fBF800000;
	fma.rn.f32 	%f3008, %f3007, 0fBE055027, 0f3E1039F6;
	fma.rn.f32 	%f3009, %f3008, %f3007, 0fBDF8CDCC;
	fma.rn.f32 	%f3010, %f3009, %f3007, 0f3E0F2955;
	fma.rn.f32 	%f3011, %f3010, %f3007, 0fBE2AD8B9;
	fma.rn.f32 	%f3012, %f3011, %f3007, 0f3E4CED0B;
	fma.rn.f32 	%f3013, %f3012, %f3007, 0fBE7FFF22;
	fma.rn.f32 	%f3014, %f3013, %f3007, 0f3EAAAA78;
	fma.rn.f32 	%f3015, %f3014, %f3007, 0fBF000000;
	mul.f32 	%f3016, %f3007, %f3015;
	fma.rn.f32 	%f3017, %f3016, %f3007, %f3007;
	fma.rn.f32 	%f3018, %f3006, 0f3F317218, %f3017;
	setp.gt.u32 	%p481, %r3061, 2139095039;
	fma.rn.f32 	%f3019, %f278, 0f7F800000, 0f7F800000;
	selp.f32 	%f3020, %f3019, %f3018, %p481;
	mul.f32 	%f3021, %f3020, 0f3F000000;
	add.f32 	%f3022, %f278, 0fBF000000;
	mul.rn.f32 	%f3023, %f3021, %f3022;
	sub.f32 	%f3024, %f3023, %f278;
	add.rn.f32 	%f3025, %f3023, %f3003;
	add.f32 	%f3026, %f3024, %f3025;
	setp.eq.f32 	%p482, %f278, 0f7F800000;
	selp.f32 	%f3538, 0f7F800000, %f3026, %p482;
	bra.uni 	$L__BB0_393;
$L__BB0_387:
	add.f32 	%f3027, %f278, 0fC0400000;
	fma.rn.f32 	%f3028, %f3027, 0fC43B38FB, 0fC640F6F8;
	fma.rn.f32 	%f3029, %f3028, %f3027, 0fC7206560;
	fma.rn.f32 	%f3030, %f3029, %f3027, 0fC73CB6AA;
	fma.rn.f32 	%f3031, %f3030, %f3027, 0fC80BAE5A;
	add.f32 	%f3032, %f3027, 0fC381A020;
	fma.rn.f32 	%f3033, %f3032, %f3027, 0fC62864B8;
	fma.rn.f32 	%f3034, %f3033, %f3027, 0fC7B50686;
	fma.rn.f32 	%f3035, %f3034, %f3027, 0fC8498465;
	rcp.approx.ftz.f32 	%f3036, %f3035;
	fma.rn.f32 	%f3538, %f3031, %f3036, %f3027;
	bra.uni 	$L__BB0_393;
$L__BB0_388:
	setp.ltu.f32 	%p483, %f278, 0f3FC00000;
	@%p483 bra 	$L__BB0_390;
	add.f32 	%f3037, %f278, 0fC0000000;
	fma.rn.f32 	%f3038, %f3037, 0f385007FA, 0fB967A002;
	fma.rn.f32 	%f3039, %f3038, %f3037, 0f3A0DE6FC;
	fma.rn.f32 	%f3040, %f3039, %f3037, 0fBA9DE0E2;
	fma.rn.f32 	%f3041, %f3040, %f3037, 0f3B3D05B7;
	fma.rn.f32 	%f3042, %f3041, %f3037, 0fBBF1EB10;
	fma.rn.f32 	%f3043, %f3042, %f3037, 0f3CA89A28;
	fma.rn.f32 	%f3044, %f3043, %f3037, 0fBD89F01A;
	fma.rn.f32 	%f3045, %f3044, %f3037, 0f3EA51A66;
	fma.rn.f32 	%f3046, %f3045, %f3037, 0f3ED87730;
	mul.f32 	%f3538, %f3037, %f3046;
	bra.uni 	$L__BB0_393;
$L__BB0_390:
	setp.ltu.f32 	%p484, %f278, 0f3F333333;
	@%p484 bra 	$L__BB0_392;
	mov.f32 	%f3047, 0f3F800000;
	sub.f32 	%f3048, %f3047, %f278;
	fma.rn.f32 	%f3049, %f3048, 0f3D3BEF76, 0f3DD47577;
	fma.rn.f32 	%f3050, %f3049, %f3048, 0f3DFB8079;
	fma.rn.f32 	%f3051, %f3050, %f3048, 0f3E0295B5;
	fma.rn.f32 	%f3052, %f3051, %f3048, 0f3E12A765;
	fma.rn.f32 	%f3053, %f3052, %f3048, 0f3E2D6867;
	fma.rn.f32 	%f3054, %f3053, %f3048, 0f3E5462BF;
	fma.rn.f32 	%f3055, %f3054, %f3048, 0f3E8A8A72;
	fma.rn.f32 	%f3056, %f3055, %f3048, 0f3ECD26A4;
	fma.rn.f32 	%f3057, %f3056, %f3048, 0f3F528D32;
	fma.rn.f32 	%f3058, %f3057, %f3048, 0f3F13C468;
	mul.f32 	%f3538, %f3048, %f3058;
	bra.uni 	$L__BB0_393;
$L__BB0_392:
	fma.rn.f32 	%f3059, %f278, 0f3B6B1C86, 0fBBB34878;
	fma.rn.f32 	%f3060, %f3059, %f278, 0fBD36CAEF;
	fma.rn.f32 	%f3061, %f3060, %f278, 0f3E2B5555;
	fma.rn.f32 	%f3062, %f3061, %f278, 0fBD2C96C7;
	fma.rn.f32 	%f3063, %f3062, %f278, 0fBF27E6EB;
	fma.rn.f32 	%f3064, %f3063, %f278, 0f3F13C463;
	mul.f32 	%f3065, %f278, %f3064;
	fma.rn.f32 	%f3066, %f3065, %f278, %f278;
	setp.lt.f32 	%p485, %f3066, 0f00800000;
	mul.f32 	%f3067, %f3066, 0f4B000000;
	selp.f32 	%f3068, %f3067, %f3066, %p485;
	selp.f32 	%f3069, 0fC1B80000, 0f00000000, %p485;
	mov.b32 	%r3065, %f3068;
	add.s32 	%r3066, %r3065, -1059760811;
	and.b32  	%r3067, %r3066, -8388608;
	sub.s32 	%r3068, %r3065, %r3067;
	mov.b32 	%f3070, %r3068;
	cvt.rn.f32.s32 	%f3071, %r3067;
	fma.rn.f32 	%f3072, %f3071, 0f34000000, %f3069;
	add.f32 	%f3073, %f3070, 0fBF800000;
	fma.rn.f32 	%f3074, %f3073, 0fBE055027, 0f3E1039F6;
	fma.rn.f32 	%f3075, %f3074, %f3073, 0fBDF8CDCC;
	fma.rn.f32 	%f3076, %f3075, %f3073, 0f3E0F2955;
	fma.rn.f32 	%f3077, %f3076, %f3073, 0fBE2AD8B9;
	fma.rn.f32 	%f3078, %f3077, %f3073, 0f3E4CED0B;
	fma.rn.f32 	%f3079, %f3078, %f3073, 0fBE7FFF22;
	fma.rn.f32 	%f3080, %f3079, %f3073, 0f3EAAAA78;
	fma.rn.f32 	%f3081, %f3080, %f3073, 0fBF000000;
	mul.f32 	%f3082, %f3073, %f3081;
	fma.rn.f32 	%f3083, %f3082, %f3073, %f3073;
	fma.rn.f32 	%f3084, %f3072, 0f3F317218, %f3083;
	setp.gt.u32 	%p486, %r3065, 2139095039;
	fma.rn.f32 	%f3085, %f3068, 0f7F800000, 0f7F800000;
	selp.f32 	%f3086, %f3085, %f3084, %p486;
	setp.eq.f32 	%p487, %f3068, 0f00000000;
	neg.f32 	%f3087, %f3086;
	selp.f32 	%f3538, 0f7F800000, %f3087, %p487;
$L__BB0_393:
	setp.ge.f32 	%p488, %f3548, 0f00000000;
	mov.f32 	%f3539, %f3538;
	@%p488 bra 	$L__BB0_398;
	cvt.rmi.f32.f32 	%f3089, %f278;
	setp.eq.f32 	%p489, %f278, %f3089;
	mov.f32 	%f3539, 0f7F800000;
	@%p489 bra 	$L__BB0_398;
	setp.lt.f32 	%p490, %f278, 0f1FEC1E4A;
	@%p490 bra 	$L__BB0_397;
	add.f32 	%f3090, %f278, %f278;
	cvt.rni.f32.f32 	%f3091, %f3090;
	cvt.rzi.s32.f32 	%r3069, %f3091;
	fma.rn.f32 	%f3092, %f3091, 0fBF000000, %f278;
	mul.f32 	%f3093, %f3092, 0f40490FDB;
	mul.rn.f32 	%f3094, %f3093, %f3093;
	and.b32  	%r3070, %r3069, 1;
	setp.eq.b32 	%p491, %r3070, 1;
	selp.f32 	%f3095, 0f3F800000, %f3093, %p491;
	fma.rn.f32 	%f3096, %f3094, %f3095, 0f00000000;
	fma.rn.f32 	%f3097, %f3094, 0f37CBAC00, 0fBAB607ED;
	selp.f32 	%f3098, %f3097, 0fB94D4153, %p491;
	selp.f32 	%f3099, 0f3D2AAABB, 0f3C0885E4, %p491;
	fma.rn.f32 	%f3100, %f3098, %f3094, %f3099;
	selp.f32 	%f3101, 0fBEFFFFFF, 0fBE2AAAA8, %p491;
	fma.rn.f32 	%f3102, %f3100, %f3094, %f3101;
	fma.rn.f32 	%f3103, %f3102, %f3096, %f3095;
	and.b32  	%r3071, %r3069, 2;
	setp.eq.s32 	%p492, %r3071, 0;
	mov.f32 	%f3104, 0f00000000;
	sub.f32 	%f3105, %f3104, %f3103;
	selp.f32 	%f3106, %f3103, %f3105, %p492;
	abs.f32 	%f3107, %f3106;
	mul.f32 	%f3108, %f278, %f3107;
	setp.lt.f32 	%p493, %f3108, 0f00800000;
	mul.f32 	%f3109, %f3108, 0f4B000000;
	selp.f32 	%f3110, 0fC1B80000, 0f00000000, %p493;
	selp.f32 	%f3111, %f3109, %f3108, %p493;
	mov.b32 	%r3072, %f3111;
	add.s32 	%r3073, %r3072, -1059760811;
	and.b32  	%r3074, %r3073, -8388608;
	sub.s32 	%r3075, %r3072, %r3074;
	mov.b32 	%f3112, %r3075;
	cvt.rn.f32.s32 	%f3113, %r3074;
	fma.rn.f32 	%f3114, %f3113, 0f34000000, %f3110;
	add.f32 	%f3115, %f3112, 0fBF800000;
	fma.rn.f32 	%f3116, %f3115, 0fBE055027, 0f3E1039F6;
	fma.rn.f32 	%f3117, %f3116, %f3115, 0fBDF8CDCC;
	fma.rn.f32 	%f3118, %f3117, %f3115, 0f3E0F2955;
	fma.rn.f32 	%f3119, %f3118, %f3115, 0fBE2AD8B9;
	fma.rn.f32 	%f3120, %f3119, %f3115, 0f3E4CED0B;
	fma.rn.f32 	%f3121, %f3120, %f3115, 0fBE7FFF22;
	fma.rn.f32 	%f3122, %f3121, %f3115, 0f3EAAAA78;
	fma.rn.f32 	%f3123, %f3122, %f3115, 0fBF000000;
	mul.f32 	%f3124, %f3115, %f3123;
	fma.rn.f32 	%f3125, %f3124, %f3115, %f3115;
	fma.rn.f32 	%f3126, %f3114, 0f3F317218, %f3125;
	setp.gt.u32 	%p494, %r3072, 2139095039;
	fma.rn.f32 	%f3127, %f3111, 0f7F800000, 0f7F800000;
	selp.f32 	%f3128, %f3127, %f3126, %p494;
	setp.eq.f32 	%p495, %f3111, 0f00000000;
	mov.f32 	%f3129, 0f3F928682;
	sub.f32 	%f3130, %f3129, %f3128;
	selp.f32 	%f3131, 0f7F800000, %f3130, %p495;
	sub.f32 	%f3539, %f3131, %f3538;
	bra.uni 	$L__BB0_398;
$L__BB0_397:
	setp.lt.f32 	%p496, %f278, 0f00800000;
	mul.f32 	%f3132, %f278, 0f4B000000;
	selp.f32 	%f3133, %f3132, %f278, %p496;
	selp.f32 	%f3134, 0fC1B80000, 0f00000000, %p496;
	mov.b32 	%r3076, %f3133;
	add.s32 	%r3077, %r3076, -1059760811;
	and.b32  	%r3078, %r3077, -8388608;
	sub.s32 	%r3079, %r3076, %r3078;
	mov.b32 	%f3135, %r3079;
	cvt.rn.f32.s32 	%f3136, %r3078;
	fma.rn.f32 	%f3137, %f3136, 0f34000000, %f3134;
	add.f32 	%f3138, %f3135, 0fBF800000;
	fma.rn.f32 	%f3139, %f3138, 0fBE055027, 0f3E1039F6;
	fma.rn.f32 	%f3140, %f3139, %f3138, 0fBDF8CDCC;
	fma.rn.f32 	%f3141, %f3140, %f3138, 0f3E0F2955;
	fma.rn.f32 	%f3142, %f3141, %f3138, 0fBE2AD8B9;
	fma.rn.f32 	%f3143, %f3142, %f3138, 0f3E4CED0B;
	fma.rn.f32 	%f3144, %f3143, %f3138, 0fBE7FFF22;
	fma.rn.f32 	%f3145, %f3144, %f3138, 0f3EAAAA78;
	fma.rn.f32 	%f3146, %f3145, %f3138, 0fBF000000;
	mul.f32 	%f3147, %f3138, %f3146;
	fma.rn.f32 	%f3148, %f3147, %f3138, %f3138;
	fma.rn.f32 	%f3149, %f3137, 0f3F317218, %f3148;
	setp.gt.u32 	%p497, %r3076, 2139095039;
	fma.rn.f32 	%f3150, %f3133, 0f7F800000, 0f7F800000;
	selp.f32 	%f3151, %f3150, %f3149, %p497;
	setp.eq.f32 	%p498, %f3133, 0f00000000;
	neg.f32 	%f3152, %f3151;
	selp.f32 	%f3539, 0f7F800000, %f3152, %p498;
$L__BB0_398:
	add.f32 	%f288, %f3537, %f3539;
	add.f32 	%f289, %f3544, %f3548;
	abs.f32 	%f290, %f289;
	setp.ltu.f32 	%p499, %f290, 0f40400000;
	@%p499 bra 	$L__BB0_402;
	setp.ltu.f32 	%p500, %f290, 0f40F9999A;
	@%p500 bra 	$L__BB0_401;
	rcp.approx.ftz.f32 	%f3153, %f290;
	mul.f32 	%f3154, %f3153, %f3153;
	fma.rn.f32 	%f3155, %f3154, 0f3A4BE755, 0fBB360953;
	fma.rn.f32 	%f3156, %f3155, %f3154, 0f3DAAAAA3;
	fma.rn.f32 	%f3157, %f3156, %f3153, 0f3F6B3F8E;
	mov.b32 	%r3080, %f290;
	add.s32 	%r3081, %r3080, -1059760811;
	and.b32  	%r3082, %r3081, -8388608;
	sub.s32 	%r3083, %r3080, %r3082;
	mov.b32 	%f3158, %r3083;
	cvt.rn.f32.s32 	%f3159, %r3082;
	fma.rn.f32 	%f3160, %f3159, 0f34000000, 0f00000000;
	add.f32 	%f3161, %f3158, 0fBF800000;
	fma.rn.f32 	%f3162, %f3161, 0fBE055027, 0f3E1039F6;
	fma.rn.f32 	%f3163, %f3162, %f3161, 0fBDF8CDCC;
	fma.rn.f32 	%f3164, %f3163, %f3161, 0f3E0F2955;
	fma.rn.f32 	%f3165, %f3164, %f3161, 0fBE2AD8B9;
	fma.rn.f32 	%f3166, %f3165, %f3161, 0f3E4CED0B;
	fma.rn.f32 	%f3167, %f3166, %f3161, 0fBE7FFF22;
	fma.rn.f32 	%f3168, %f3167, %f3161, 0f3EAAAA78;
	fma.rn.f32 	%f3169, %f3168, %f3161, 0fBF000000;
	mul.f32 	%f3170, %f3161, %f3169;
	fma.rn.f32 	%f3171, %f3170, %f3161, %f3161;
	fma.rn.f32 	%f3172, %f3160, 0f3F317218, %f3171;
	setp.gt.u32 	%p501, %r3080, 2139095039;
	fma.rn.f32 	%f3173, %f290, 0f7F800000, 0f7F800000;
	selp.f32 	%f3174, %f3173, %f3172, %p501;
	mul.f32 	%f3175, %f3174, 0f3F000000;
	add.f32 	%f3176, %f290, 0fBF000000;
	mul.rn.f32 	%f3177, %f3175, %f3176;
	sub.f32 	%f3178, %f3177, %f290;
	add.rn.f32 	%f3179, %f3177, %f3157;
	add.f32 	%f3180, %f3178, %f3179;
	setp.eq.f32 	%p502, %f290, 0f7F800000;
	selp.f32 	%f3540, 0f7F800000, %f3180, %p502;
	bra.uni 	$L__BB0_407;
$L__BB0_401:
	add.f32 	%f3181, %f290, 0fC0400000;
	fma.rn.f32 	%f3182, %f3181, 0fC43B38FB, 0fC640F6F8;
	fma.rn.f32 	%f3183, %f3182, %f3181, 0fC7206560;
	fma.rn.f32 	%f3184, %f3183, %f3181, 0fC73CB6AA;
	fma.rn.f32 	%f3185, %f3184, %f3181, 0fC80BAE5A;
	add.f32 	%f3186, %f3181, 0fC381A020;
	fma.rn.f32 	%f3187, %f3186, %f3181, 0fC62864B8;
	fma.rn.f32 	%f3188, %f3187, %f3181, 0fC7B50686;
	fma.rn.f32 	%f3189, %f3188, %f3181, 0fC8498465;
	rcp.approx.ftz.f32 	%f3190, %f3189;
	fma.rn.f32 	%f3540, %f3185, %f3190, %f3181;
	bra.uni 	$L__BB0_407;
$L__BB0_402:
	setp.ltu.f32 	%p503, %f290, 0f3FC00000;
	@%p503 bra 	$L__BB0_404;
	add.f32 	%f3191, %f290, 0fC0000000;
	fma.rn.f32 	%f3192, %f3191, 0f385007FA, 0fB967A002;
	fma.rn.f32 	%f3193, %f3192, %f3191, 0f3A0DE6FC;
	fma.rn.f32 	%f3194, %f3193, %f3191, 0fBA9DE0E2;
	fma.rn.f32 	%f3195, %f3194, %f3191, 0f3B3D05B7;
	fma.rn.f32 	%f3196, %f3195, %f3191, 0fBBF1EB10;
	fma.rn.f32 	%f3197, %f3196, %f3191, 0f3CA89A28;
	fma.rn.f32 	%f3198, %f3197, %f3191, 0fBD89F01A;
	fma.rn.f32 	%f3199, %f3198, %f3191, 0f3EA51A66;
	fma.rn.f32 	%f3200, %f3199, %f3191, 0f3ED87730;
	mul.f32 	%f3540, %f3191, %f3200;
	bra.uni 	$L__BB0_407;
$L__BB0_404:
	setp.ltu.f32 	%p504, %f290, 0f3F333333;
	@%p504 bra 	$L__BB0_406;
	mov.f32 	%f3201, 0f3F800000;
	sub.f32 	%f3202, %f3201, %f290;
	fma.rn.f32 	%f3203, %f3202, 0f3D3BEF76, 0f3DD47577;
	fma.rn.f32 	%f3204, %f3203, %f3202, 0f3DFB8079;
	fma.rn.f32 	%f3205, %f3204, %f3202, 0f3E0295B5;
	fma.rn.f32 	%f3206, %f3205, %f3202, 0f3E12A765;
	fma.rn.f32 	%f3207, %f3206, %f3202, 0f3E2D6867;
	fma.rn.f32 	%f3208, %f3207, %f3202, 0f3E5462BF;
	fma.rn.f32 	%f3209, %f3208, %f3202, 0f3E8A8A72;
	fma.rn.f32 	%f3210, %f3209, %f3202, 0f3ECD26A4;
	fma.rn.f32 	%f3211, %f3210, %f3202, 0f3F528D32;
	fma.rn.f32 	%f3212, %f3211, %f3202, 0f3F13C468;
	mul.f32 	%f3540, %f3202, %f3212;
	bra.uni 	$L__BB0_407;
$L__BB0_406:
	fma.rn.f32 	%f3213, %f290, 0f3B6B1C86, 0fBBB34878;
	fma.rn.f32 	%f3214, %f3213, %f290, 0fBD36CAEF;
	fma.rn.f32 	%f3215, %f3214, %f290, 0f3E2B5555;
	fma.rn.f32 	%f3216, %f3215, %f290, 0fBD2C96C7;
	fma.rn.f32 	%f3217, %f3216, %f290, 0fBF27E6EB;
	fma.rn.f32 	%f3218, %f3217, %f290, 0f3F13C463;
	mul.f32 	%f3219, %f290, %f3218;
	fma.rn.f32 	%f3220, %f3219, %f290, %f290;
	setp.lt.f32 	%p505, %f3220, 0f00800000;
	mul.f32 	%f3221, %f3220, 0f4B000000;
	selp.f32 	%f3222, %f3221, %f3220, %p505;
	selp.f32 	%f3223, 0fC1B80000, 0f00000000, %p505;
	mov.b32 	%r3084, %f3222;
	add.s32 	%r3085, %r3084, -1059760811;
	and.b32  	%r3086, %r3085, -8388608;
	sub.s32 	%r3087, %r3084, %r3086;
	mov.b32 	%f3224, %r3087;
	cvt.rn.f32.s32 	%f3225, %r3086;
	fma.rn.f32 	%f3226, %f3225, 0f34000000, %f3223;
	add.f32 	%f3227, %f3224, 0fBF800000;
	fma.rn.f32 	%f3228, %f3227, 0fBE055027, 0f3E1039F6;
	fma.rn.f32 	%f3229, %f3228, %f3227, 0fBDF8CDCC;
	fma.rn.f32 	%f3230, %f3229, %f3227, 0f3E0F2955;
	fma.rn.f32 	%f3231, %f3230, %f3227, 0fBE2AD8B9;
	fma.rn.f32 	%f3232, %f3231, %f3227, 0f3E4CED0B;
	fma.rn.f32 	%f3233, %f3232, %f3227, 0fBE7FFF22;
	fma.rn.f32 	%f3234, %f3233, %f3227, 0f3EAAAA78;
	fma.rn.f32 	%f3235, %f3234, %f3227, 0fBF000000;
	mul.f32 	%f3236, %f3227, %f3235;
	fma.rn.f32 	%f3237, %f3236, %f3227, %f3227;
	fma.rn.f32 	%f3238, %f3226, 0f3F317218, %f3237;
	setp.gt.u32 	%p506, %r3084, 2139095039;
	fma.rn.f32 	%f3239, %f3222, 0f7F800000, 0f7F800000;
	selp.f32 	%f3240, %f3239, %f3238, %p506;
	setp.eq.f32 	%p507, %f3222, 0f00000000;
	neg.f32 	%f3241, %f3240;
	selp.f32 	%f3540, 0f7F800000, %f3241, %p507;
$L__BB0_407:
	setp.ge.f32 	%p508, %f289, 0f00000000;
	mov.f32 	%f3541, %f3540;
	@%p508 bra 	$L__BB0_412;
	cvt.rmi.f32.f32 	%f3243, %f290;
	setp.eq.f32 	%p509, %f290, %f3243;
	mov.f32 	%f3541, 0f7F800000;
	@%p509 bra 	$L__BB0_412;
	setp.lt.f32 	%p510, %f290, 0f1FEC1E4A;
	@%p510 bra 	$L__BB0_411;
	add.f32 	%f3244, %f290, %f290;
	cvt.rni.f32.f32 	%f3245, %f3244;
	cvt.rzi.s32.f32 	%r3088, %f3245;
	fma.rn.f32 	%f3246, %f3245, 0fBF000000, %f290;
	mul.f32 	%f3247, %f3246, 0f40490FDB;
	mul.rn.f32 	%f3248, %f3247, %f3247;
	and.b32  	%r3089, %r3088, 1;
	setp.eq.b32 	%p511, %r3089, 1;
	selp.f32 	%f3249, 0f3F800000, %f3247, %p511;
	fma.rn.f32 	%f3250, %f3248, %f3249, 0f00000000;
	fma.rn.f32 	%f3251, %f3248, 0f37CBAC00, 0fBAB607ED;
	selp.f32 	%f3252, %f3251, 0fB94D4153, %p511;
	selp.f32 	%f3253, 0f3D2AAABB, 0f3C0885E4, %p511;
	fma.rn.f32 	%f3254, %f3252, %f3248, %f3253;
	selp.f32 	%f3255, 0fBEFFFFFF, 0fBE2AAAA8, %p511;
	fma.rn.f32 	%f3256, %f3254, %f3248, %f3255;
	fma.rn.f32 	%f3257, %f3256, %f3250, %f3249;
	and.b32  	%r3090, %r3088, 2;
	setp.eq.s32 	%p512, %r3090, 0;
	mov.f32 	%f3258, 0f00000000;
	sub.f32 	%f3259, %f3258, %f3257;
	selp.f32 	%f3260, %f3257, %f3259, %p512;
	abs.f32 	%f3261, %f3260;
	mul.f32 	%f3262, %f290, %f3261;
	setp.lt.f32 	%p513, %f3262, 0f00800000;
	mul.f32 	%f3263, %f3262, 0f4B000000;
	selp.f32 	%f3264, 0fC1B80000, 0f00000000, %p513;
	selp.f32 	%f3265, %f3263, %f3262, %p513;
	mov.b32 	%r3091, %f3265;
	add.s32 	%r3092, %r3091, -1059760811;
	and.b32  	%r3093, %r3092, -8388608;
	sub.s32 	%r3094, %r3091, %r3093;
	mov.b32 	%f3266, %r3094;
	cvt.rn.f32.s32 	%f3267, %r3093;
	fma.rn.f32 	%f3268, %f3267, 0f34000000, %f3264;
	add.f32 	%f3269, %f3266, 0fBF800000;
	fma.rn.f32 	%f3270, %f3269, 0fBE055027, 0f3E1039F6;
	fma.rn.f32 	%f3271, %f3270, %f3269, 0fBDF8CDCC;
	fma.rn.f32 	%f3272, %f3271, %f3269, 0f3E0F2955;
	fma.rn.f32 	%f3273, %f3272, %f3269, 0fBE2AD8B9;
	fma.rn.f32 	%f3274, %f3273, %f3269, 0f3E4CED0B;
	fma.rn.f32 	%f3275, %f3274, %f3269, 0fBE7FFF22;
	fma.rn.f32 	%f3276, %f3275, %f3269, 0f3EAAAA78;
	fma.rn.f32 	%f3277, %f3276, %f3269, 0fBF000000;
	mul.f32 	%f3278, %f3269, %f3277;
	fma.rn.f32 	%f3279, %f3278, %f3269, %f3269;
	fma.rn.f32 	%f3280, %f3268, 0f3F317218, %f3279;
	setp.gt.u32 	%p514, %r3091, 2139095039;
	fma.rn.f32 	%f3281, %f3265, 0f7F800000, 0f7F800000;
	selp.f32 	%f3282, %f3281, %f3280, %p514;
	setp.eq.f32 	%p515, %f3265, 0f00000000;
	mov.f32 	%f3283, 0f3F928682;
	sub.f32 	%f3284, %f3283, %f3282;
	selp.f32 	%f3285, 0f7F800000, %f3284, %p515;
	sub.f32 	%f3541, %f3285, %f3540;
	bra.uni 	$L__BB0_412;
$L__BB0_411:
	setp.lt.f32 	%p516, %f290, 0f00800000;
	mul.f32 	%f3286, %f290, 0f4B000000;
	selp.f32 	%f3287, %f3286, %f290, %p516;
	selp.f32 	%f3288, 0fC1B80000, 0f00000000, %p516;
	mov.b32 	%r3095, %f3287;
	add.s32 	%r3096, %r3095, -1059760811;
	and.b32  	%r3097, %r3096, -8388608;
	sub.s32 	%r3098, %r3095, %r3097;
	mov.b32 	%f3289, %r3098;
	cvt.rn.f32.s32 	%f3290, %r3097;
	fma.rn.f32 	%f3291, %f3290, 0f34000000, %f3288;
	add.f32 	%f3292, %f3289, 0fBF800000;
	fma.rn.f32 	%f3293, %f3292, 0fBE055027, 0f3E1039F6;
	fma.rn.f32 	%f3294, %f3293, %f3292, 0fBDF8CDCC;
	fma.rn.f32 	%f3295, %f3294, %f3292, 0f3E0F2955;
	fma.rn.f32 	%f3296, %f3295, %f3292, 0fBE2AD8B9;
	fma.rn.f32 	%f3297, %f3296, %f3292, 0f3E4CED0B;
	fma.rn.f32 	%f3298, %f3297, %f3292, 0fBE7FFF22;
	fma.rn.f32 	%f3299, %f3298, %f3292, 0f3EAAAA78;
	fma.rn.f32 	%f3300, %f3299, %f3292, 0fBF000000;
	mul.f32 	%f3301, %f3292, %f3300;
	fma.rn.f32 	%f3302, %f3301, %f3292, %f3292;
	fma.rn.f32 	%f3303, %f3291, 0f3F317218, %f3302;
	setp.gt.u32 	%p517, %r3095, 2139095039;
	fma.rn.f32 	%f3304, %f3287, 0f7F800000, 0f7F800000;
	selp.f32 	%f3305, %f3304, %f3303, %p517;
	setp.eq.f32 	%p518, %f3287, 0f00000000;
	neg.f32 	%f3306, %f3305;
	selp.f32 	%f3541, 0f7F800000, %f3306, %p518;
$L__BB0_412:
	sub.f32 	%f300, %f288, %f3541;
	add.f32 	%f301, %f3544, 0fBF800000;
	setp.lt.f32 	%p519, %f267, 0f00800000;
	mul.f32 	%f3308, %f267, 0f4B000000;
	selp.f32 	%f3309, %f3308, %f267, %p519;
	selp.f32 	%f3310, 0fC1B80000, 0f00000000, %p519;
	mov.b32 	%r3099, %f3309;
	add.s32 	%r3100, %r3099, -1059760811;
	and.b32  	%r3101, %r3100, -8388608;
	sub.s32 	%r3102, %r3099, %r3101;
	mov.b32 	%f3311, %r3102;
	cvt.rn.f32.s32 	%f3312, %r3101;
	fma.rn.f32 	%f3313, %f3312, 0f34000000, %f3310;
	add.f32 	%f3314, %f3311, 0fBF800000;
	fma.rn.f32 	%f3315, %f3314, 0fBE055027, 0f3E1039F6;
	fma.rn.f32 	%f3316, %f3315, %f3314, 0fBDF8CDCC;
	fma.rn.f32 	%f3317, %f3316, %f3314, 0f3E0F2955;
	fma.rn.f32 	%f3318, %f3317, %f3314, 0fBE2AD8B9;
	fma.rn.f32 	%f3319, %f3318, %f3314, 0f3E4CED0B;
	fma.rn.f32 	%f3320, %f3319, %f3314, 0fBE7FFF22;
	fma.rn.f32 	%f3321, %f3320, %f3314, 0f3EAAAA78;
	fma.rn.f32 	%f3322, %f3321, %f3314, 0fBF000000;
	mul.f32 	%f3323, %f3314, %f3322;
	fma.rn.f32 	%f3324, %f3323, %f3314, %f3314;
	fma.rn.f32 	%f3325, %f3313, 0f3F317218, %f3324;
	setp.gt.u32 	%p520, %r3099, 2139095039;
	fma.rn.f32 	%f3326, %f3309, 0f7F800000, 0f7F800000;
	selp.f32 	%f3327, %f3326, %f3325, %p520;
	setp.eq.f32 	%p521, %f3309, 0f00000000;
	selp.f32 	%f3328, 0fFF800000, %f3327, %p521;
	add.f32 	%f302, %f3548, 0fBF800000;
	mov.f32 	%f3329, 0f3F800000;
	sub.f32 	%f3330, %f3329, %f267;
	setp.lt.f32 	%p522, %f3330, 0f00800000;
	mul.f32 	%f3331, %f3330, 0f4B000000;
	selp.f32 	%f3332, %f3331, %f3330, %p522;
	selp.f32 	%f3333, 0fC1B80000, 0f00000000, %p522;
	mov.b32 	%r3103, %f3332;
	add.s32 	%r3104, %r3103, -1059760811;
	and.b32  	%r3105, %r3104, -8388608;
	sub.s32 	%r3106, %r3103, %r3105;
	mov.b32 	%f3334, %r3106;
	cvt.rn.f32.s32 	%f3335, %r3105;
	fma.rn.f32 	%f3336, %f3335, 0f34000000, %f3333;
	add.f32 	%f3337, %f3334, 0fBF800000;
	fma.rn.f32 	%f3338, %f3337, 0fBE055027, 0f3E1039F6;
	fma.rn.f32 	%f3339, %f3338, %f3337, 0fBDF8CDCC;
	fma.rn.f32 	%f3340, %f3339, %f3337, 0f3E0F2955;
	fma.rn.f32 	%f3341, %f3340, %f3337, 0fBE2AD8B9;
	fma.rn.f32 	%f3342, %f3341, %f3337, 0f3E4CED0B;
	fma.rn.f32 	%f3343, %f3342, %f3337, 0fBE7FFF22;
	fma.rn.f32 	%f3344, %f3343, %f3337, 0f3EAAAA78;
	fma.rn.f32 	%f3345, %f3344, %f3337, 0fBF000000;
	mul.f32 	%f3346, %f3337, %f3345;
	fma.rn.f32 	%f3347, %f3346, %f3337, %f3337;
	fma.rn.f32 	%f3348, %f3336, 0f3F317218, %f3347;
	setp.gt.u32 	%p523, %r3103, 2139095039;
	fma.rn.f32 	%f3349, %f3332, 0f7F800000, 0f7F800000;
	selp.f32 	%f3350, %f3349, %f3348, %p523;
	setp.eq.f32 	%p524, %f3332, 0f00000000;
	selp.f32 	%f3351, 0fFF800000, %f3350, %p524;
	mul.f32 	%f3352, %f302, %f3351;
	fma.rn.f32 	%f3353, %f301, %f3328, %f3352;
	sub.f32 	%f3354, %f3353, %f300;
	add.f32 	%f303, %f222, %f3354;
	setp.geu.f32 	%p525, %f3544, 0f40A00000;
	mov.f32 	%f3545, 0f00000000;
	@%p525 bra 	$L__BB0_415;
	mov.f32 	%f3545, 0f00000000;
$L__BB0_414:
	rcp.rn.f32 	%f3356, %f3544;
	sub.f32 	%f3545, %f3545, %f3356;
	add.f32 	%f3544, %f3544, 0f3F800000;
	setp.lt.f32 	%p526, %f3544, 0f40A00000;
	@%p526 bra 	$L__BB0_414;
$L__BB0_415:
	mul.f32 	%f3358, %f3544, %f3544;
	rcp.rn.f32 	%f3359, %f3358;
	mov.b32 	%r3107, %f3544;
	add.s32 	%r3108, %r3107, -1059760811;
	and.b32  	%r3109, %r3108, -8388608;
	sub.s32 	%r3110, %r3107, %r3109;
	mov.b32 	%f3360, %r3110;
	cvt.rn.f32.s32 	%f3361, %r3109;
	fma.rn.f32 	%f3362, %f3361, 0f34000000, 0f00000000;
	add.f32 	%f3363, %f3360, 0fBF800000;
	fma.rn.f32 	%f3364, %f3363, 0fBE055027, 0f3E1039F6;
	fma.rn.f32 	%f3365, %f3364, %f3363, 0fBDF8CDCC;
	fma.rn.f32 	%f3366, %f3365, %f3363, 0f3E0F2955;
	fma.rn.f32 	%f3367, %f3366, %f3363, 0fBE2AD8B9;
	fma.rn.f32 	%f3368, %f3367, %f3363, 0f3E4CED0B;
	fma.rn.f32 	%f3369, %f3368, %f3363, 0fBE7FFF22;
	fma.rn.f32 	%f3370, %f3369, %f3363, 0f3EAAAA78;
	fma.rn.f32 	%f3371, %f3370, %f3363, 0fBF000000;
	mul.f32 	%f3372, %f3363, %f3371;
	fma.rn.f32 	%f3373, %f3372, %f3363, %f3363;
	fma.rn.f32 	%f3374, %f3362, 0f3F317218, %f3373;
	setp.gt.u32 	%p527, %r3107, 2139095039;
	fma.rn.f32 	%f3375, %f3544, 0f7F800000, 0f7F800000;
	selp.f32 	%f3376, %f3375, %f3374, %p527;
	mov.f32 	%f3377, 0fBF000000;
	div.rn.f32 	%f3378, %f3377, %f3544;
	add.f32 	%f3379, %f3376, %f3378;
	div.rn.f32 	%f3380, %f3359, 0fC37C0000;
	add.f32 	%f3381, %f3380, 0f3C088889;
	mul.f32 	%f3382, %f3359, %f3381;
	mov.f32 	%f3383, 0f3DAAAAAB;
	sub.f32 	%f3384, %f3383, %f3382;
	mul.f32 	%f3385, %f3359, %f3384;
	sub.f32 	%f3386, %f3379, %f3385;
	add.f32 	%f3387, %f3545, %f3386;
	mul.f32 	%f3388, %f301, %f3387;
	sub.f32 	%f310, %f300, %f3388;
	setp.geu.f32 	%p528, %f3548, 0f40A00000;
	mov.f32 	%f3549, 0f00000000;
	@%p528 bra 	$L__BB0_418;
	mov.f32 	%f3549, 0f00000000;
$L__BB0_417:
	rcp.rn.f32 	%f3390, %f3548;
	sub.f32 	%f3549, %f3549, %f3390;
	add.f32 	%f3548, %f3548, 0f3F800000;
	setp.lt.f32 	%p529, %f3548, 0f40A00000;
	@%p529 bra 	$L__BB0_417;
$L__BB0_418:
	mul.f32 	%f3392, %f3548, %f3548;
	rcp.rn.f32 	%f3393, %f3392;
	mov.b32 	%r3111, %f3548;
	add.s32 	%r3112, %r3111, -1059760811;
	and.b32  	%r3113, %r3112, -8388608;
	sub.s32 	%r3114, %r3111, %r3113;
	mov.b32 	%f3394, %r3114;
	cvt.rn.f32.s32 	%f3395, %r3113;
	fma.rn.f32 	%f3396, %f3395, 0f34000000, 0f00000000;
	add.f32 	%f3397, %f3394, 0fBF800000;
	fma.rn.f32 	%f3398, %f3397, 0fBE055027, 0f3E1039F6;
	fma.rn.f32 	%f3399, %f3398, %f3397, 0fBDF8CDCC;
	fma.rn.f32 	%f3400, %f3399, %f3397, 0f3E0F2955;
	fma.rn.f32 	%f3401, %f3400, %f3397, 0fBE2AD8B9;
	fma.rn.f32 	%f3402, %f3401, %f3397, 0f3E4CED0B;
	fma.rn.f32 	%f3403, %f3402, %f3397, 0fBE7FFF22;
	fma.rn.f32 	%f3404, %f3403, %f3397, 0f3EAAAA78;
	fma.rn.f32 	%f3405, %f3404, %f3397, 0fBF000000;
	mul.f32 	%f3406, %f3397, %f3405;
	fma.rn.f32 	%f3407, %f3406, %f3397, %f3397;
	fma.rn.f32 	%f3408, %f3396, 0f3F317218, %f3407;
	setp.gt.u32 	%p530, %r3111, 2139095039;
	fma.rn.f32 	%f3409, %f3548, 0f7F800000, 0f7F800000;
	selp.f32 	%f3410, %f3409, %f3408, %p530;
	mov.f32 	%f3411, 0fBF000000;
	div.rn.f32 	%f3412, %f3411, %f3548;
	add.f32 	%f3413, %f3410, %f3412;
	div.rn.f32 	%f3414, %f3393, 0fC37C0000;
	add.f32 	%f3415, %f3414, 0f3C088889;
	mul.f32 	%f3416, %f3393, %f3415;
	mov.f32 	%f3417, 0f3DAAAAAB;
	sub.f32 	%f3418, %f3417, %f3416;
	mul.f32 	%f3419, %f3393, %f3418;
	sub.f32 	%f3420, %f3413, %f3419;
	add.f32 	%f3421, %f3549, %f3420;
	mul.f32 	%f3422, %f302, %f3421;
	sub.f32 	%f317, %f310, %f3422;
	setp.geu.f32 	%p531, %f289, 0f40A00000;
	mov.f32 	%f3553, 0f00000000;
	mov.f32 	%f3552, %f289;
	@%p531 bra 	$L__BB0_421;
	mov.f32 	%f3553, 0f00000000;
	mov.f32 	%f3552, %f289;
$L__BB0_420:
	rcp.rn.f32 	%f3424, %f3552;
	sub.f32 	%f3553, %f3553, %f3424;
	add.f32 	%f3552, %f3552, 0f3F800000;
	setp.lt.f32 	%p532, %f3552, 0f40A00000;
	@%p532 bra 	$L__BB0_420;
$L__BB0_421:
	ld.param.u64 	%rd57, [beta4_forward_kernel_param_4];
	ld.param.u64 	%rd56, [beta4_forward_kernel_param_3];
	mul.f32 	%f3425, %f3552, %f3552;
	rcp.rn.f32 	%f3426, %f3425;
	mov.b32 	%r3115, %f3552;
	add.s32 	%r3116, %r3115, -1059760811;
	and.b32  	%r3117, %r3116, -8388608;
	sub.s32 	%r3118, %r3115, %r3117;
	mov.b32 	%f3427, %r3118;
	cvt.rn.f32.s32 	%f3428, %r3117;
	fma.rn.f32 	%f3429, %f3428, 0f34000000, 0f00000000;
	add.f32 	%f3430, %f3427, 0fBF800000;
	fma.rn.f32 	%f3431, %f3430, 0fBE055027, 0f3E1039F6;
	fma.rn.f32 	%f3432, %f3431, %f3430, 0fBDF8CDCC;
	fma.rn.f32 	%f3433, %f3432, %f3430, 0f3E0F2955;
	fma.rn.f32 	%f3434, %f3433, %f3430, 0fBE2AD8B9;
	fma.rn.f32 	%f3435, %f3434, %f3430, 0f3E4CED0B;
	fma.rn.f32 	%f3436, %f3435, %f3430, 0fBE7FFF22;
	fma.rn.f32 	%f3437, %f3436, %f3430, 0f3EAAAA78;
	fma.rn.f32 	%f3438, %f3437, %f3430, 0fBF000000;
	mul.f32 	%f3439, %f3430, %f3438;
	fma.rn.f32 	%f3440, %f3439, %f3430, %f3430;
	fma.rn.f32 	%f3441, %f3429, 0f3F317218, %f3440;
	setp.gt.u32 	%p533, %r3115, 2139095039;
	fma.rn.f32 	%f3442, %f3552, 0f7F800000, 0f7F800000;
	selp.f32 	%f3443, %f3442, %f3441, %p533;
	mov.f32 	%f3444, 0fBF000000;
	div.rn.f32 	%f3445, %f3444, %f3552;
	add.f32 	%f3446, %f3443, %f3445;
	div.rn.f32 	%f3447, %f3426, 0fC37C0000;
	add.f32 	%f3448, %f3447, 0f3C088889;
	mul.f32 	%f3449, %f3426, %f3448;
	mov.f32 	%f3450, 0f3DAAAAAB;
	sub.f32 	%f3451, %f3450, %f3449;
	mul.f32 	%f3452, %f3426, %f3451;
	sub.f32 	%f3453, %f3446, %f3452;
	add.f32 	%f3454, %f3553, %f3453;
	add.f32 	%f3455, %f289, 0fC0000000;
	fma.rn.f32 	%f3456, %f3455, %f3454, %f317;
	add.f32 	%f3457, %f243, %f3456;
	cvta.to.global.u64 	%rd39, %rd56;
	mul.wide.s32 	%rd40, %r1, 4;
	add.s64 	%rd41, %rd39, %rd40;
	st.global.f32 	[%rd41], %f303;
	cvta.to.global.u64 	%rd42, %rd57;
	add.s64 	%rd43, %rd42, %rd40;
	st.global.f32 	[%rd43], %f3457;
$L__BB0_422:
	ret;

}
	// .globl	beta4_backward_kernel
.visible .entry beta4_backward_kernel(
	.param .u64 .ptr .align 1 beta4_backward_kernel_param_0,
	.param .u64 .ptr .align 1 beta4_backward_kernel_param_1,
	.param .u64 .ptr .align 1 beta4_backward_kernel_param_2,
	.param .u64 .ptr .align 1 beta4_backward_kernel_param_3,
	.param .u64 .ptr .align 1 beta4_backward_kernel_param_4,
	.param .u64 .ptr .align 1 beta4_backward_kernel_param_5,
	.param .u64 .ptr .align 1 beta4_backward_kernel_param_6,
	.param .u64 .ptr .align 1 beta4_backward_kernel_param_7,
	.param .u64 .ptr .align 1 beta4_backward_kernel_param_8,
	.param .u32 beta4_backward_kernel_param_9
)
{
	.reg .pred 	%p<86>;
	.reg .b32 	%r<87>;
	.reg .b32 	%f<983>;
	.reg .b64 	%rd<40>;
	.reg .b64 	%fd<109>;

	ld.param.u32 	%r3, [beta4_backward_kernel_param_9];
	mov.u32 	%r4, %ctaid.x;
	mov.u32 	%r5, %ntid.x;
	mov.u32 	%r6, %tid.x;
	mad.lo.s32 	%r1, %r4, %r5, %r6;
	setp.ge.s32 	%p1, %r1, %r3;
	@%p1 bra 	$L__BB1_74;
	ld.param.u64 	%rd35, [beta4_backward_kernel_param_4];
	ld.param.u64 	%rd34, [beta4_backward_kernel_param_3];
	ld.param.u64 	%rd33, [beta4_backward_kernel_param_2];
	ld.param.u64 	%rd32, [beta4_backward_kernel_param_1];
	ld.param.u64 	%rd31, [beta4_backward_kernel_param_0];
	cvta.to.global.u64 	%rd17, %rd31;
	cvta.to.global.u64 	%rd18, %rd32;
	cvta.to.global.u64 	%rd19, %rd33;
	cvta.to.global.u64 	%rd20, %rd34;
	cvta.to.global.u64 	%rd21, %rd35;
	mul.wide.s32 	%rd22, %r1, 4;
	add.s64 	%rd23, %rd20, %rd22;
	ld.global.f32 	%f1, [%rd23];
	add.s64 	%rd24, %rd21, %rd22;
	ld.global.f32 	%f2, [%rd24];
	shl.b32 	%r2, %r1, 2;
	mul.wide.s32 	%rd25, %r2, 4;
	add.s64 	%rd1, %rd17, %rd25;
	ld.global.f32 	%f3, [%rd1];
	add.s64 	%rd2, %rd18, %rd25;
	ld.global.f32 	%f4, [%rd2];
	add.s64 	%rd3, %rd19, %rd25;
	ld.global.f32 	%f5, [%rd3];
	add.f32 	%f6, %f3, %f4;
	setp.geu.f32 	%p2, %f6, 0f40A00000;
	mov.f32 	%f890, 0f00000000;
	mov.f32 	%f889, %f6;
	@%p2 bra 	$L__BB1_4;
	mov.f32 	%f890, 0f00000000;
	mov.f32 	%f889, %f6;
$L__BB1_3:
	rcp.rn.f32 	%f195, %f889;
	sub.f32 	%f890, %f890, %f195;
	add.f32 	%f889, %f889, 0f3F800000;
	setp.lt.f32 	%p3, %f889, 0f40A00000;
	@%p3 bra 	$L__BB1_3;
$L__BB1_4:
	mul.f32 	%f197, %f889, %f889;
	rcp.rn.f32 	%f198, %f197;
	mov.b32 	%r7, %f889;
	add.s32 	%r8, %r7, -1059760811;
	and.b32  	%r9, %r8, -8388608;
	sub.s32 	%r10, %r7, %r9;
	mov.b32 	%f199, %r10;
	cvt.rn.f32.s32 	%f200, %r9;
	fma.rn.f32 	%f201, %f200, 0f34000000, 0f00000000;
	add.f32 	%f202, %f199, 0fBF800000;
	fma.rn.f32 	%f203, %f202, 0fBE055027, 0f3E1039F6;
	fma.rn.f32 	%f204, %f203, %f202, 0fBDF8CDCC;
	fma.rn.f32 	%f205, %f204, %f202, 0f3E0F2955;
	fma.rn.f32 	%f206, %f205, %f202, 0fBE2AD8B9;
	fma.rn.f32 	%f207, %f206, %f202, 0f3E4CED0B;
	fma.rn.f32 	%f208, %f207, %f202, 0fBE7FFF22;
	fma.rn.f32 	%f209, %f208, %f202, 0f3EAAAA78;
	fma.rn.f32 	%f210, %f209, %f202, 0fBF000000;
	mul.f32 	%f211, %f202, %f210;
	fma.rn.f32 	%f212, %f211, %f202, %f202;
	fma.rn.f32 	%f213, %f201, 0f3F317218, %f212;
	setp.gt.u32 	%p4, %r7, 2139095039;
	fma.rn.f32 	%f214, %f889, 0f7F800000, 0f7F800000;
	selp.f32 	%f215, %f214, %f213, %p4;
	mov.f32 	%f216, 0fBF000000;
	div.rn.f32 	%f217, %f216, %f889;
	add.f32 	%f218, %f215, %f217;
	div.rn.f32 	%f219, %f198, 0fC37C0000;
	add.f32 	%f220, %f219, 0f3C088889;
	mul.f32 	%f221, %f198, %f220;
	mov.f32 	%f222, 0f3DAAAAAB;
	sub.f32 	%f223, %f222, %f221;
	mul.f32 	%f224, %f198, %f223;
	sub.f32 	%f225, %f218, %f224;
	add.f32 	%f13, %f890, %f225;
	setp.geu.f32 	%p5, %f3, 0f40A00000;
	mov.f32 	%f894, 0f00000000;
	mov.f32 	%f893, %f3;
	@%p5 bra 	$L__BB1_7;
	mov.f32 	%f894, 0f00000000;
	mov.f32 	%f893, %f3;
$L__BB1_6:
	rcp.rn.f32 	%f227, %f893;
	sub.f32 	%f894, %f894, %f227;
	add.f32 	%f893, %f893, 0f3F800000;
	setp.lt.f32 	%p6, %f893, 0f40A00000;
	@%p6 bra 	$L__BB1_6;
$L__BB1_7:
	setp.lt.f32 	%p7, %f5, 0f00800000;
	mul.f32 	%f229, %f5, 0f4B000000;
	selp.f32 	%f230, %f229, %f5, %p7;
	mov.b32 	%r11, %f230;
	add.s32 	%r12, %r11, -1059760811;
	and.b32  	%r13, %r12, -8388608;
	sub.s32 	%r14, %r11, %r13;
	mov.b32 	%f231, %r14;
	add.f32 	%f232, %f231, 0fBF800000;
	mul.f32 	%f233, %f893, %f893;
	rcp.rn.f32 	%f234, %f233;
	mov.b32 	%r15, %f893;
	add.s32 	%r16, %r15, -1059760811;
	and.b32  	%r17, %r16, -8388608;
	sub.s32 	%r18, %r15, %r17;
	mov.b32 	%f235, %r18;
	cvt.rn.f32.s32 	%f236, %r17;
	fma.rn.f32 	%f237, %f236, 0f34000000, 0f00000000;
	add.f32 	%f238, %f235, 0fBF800000;
	fma.rn.f32 	%f239, %f238, 0fBE055027, 0f3E1039F6;
	fma.rn.f32 	%f240, %f239, %f238, 0fBDF8CDCC;
	fma.rn.f32 	%f241, %f240, %f238, 0f3E0F2955;
	fma.rn.f32 	%f242, %f241, %f238, 0fBE2AD8B9;
	fma.rn.f32 	%f243, %f242, %f238, 0f3E4CED0B;
	fma.rn.f32 	%f244, %f243, %f238, 0fBE7FFF22;
	fma.rn.f32 	%f245, %f244, %f238, 0f3EAAAA78;
	fma.rn.f32 	%f246, %f245, %f238, 0fBF000000;
	mul.f32 	%f247, %f238, %f246;
	fma.rn.f32 	%f248, %f247, %f238, %f238;
	fma.rn.f32 	%f249, %f237, 0f3F317218, %f248;
	setp.gt.u32 	%p8, %r15, 2139095039;
	fma.rn.f32 	%f250, %f893, 0f7F800000, 0f7F800000;
	selp.f32 	%f251, %f250, %f249, %p8;
	mov.f32 	%f252, 0fBF000000;
	div.rn.f32 	%f253, %f252, %f893;
	add.f32 	%f254, %f251, %f253;
	div.rn.f32 	%f255, %f234, 0fC37C0000;
	add.f32 	%f256, %f255, 0f3C088889;
	mul.f32 	%f257, %f234, %f256;
	mov.f32 	%f258, 0f3DAAAAAB;
	sub.f32 	%f259, %f258, %f257;
	mul.f32 	%f260, %f234, %f259;
	sub.f32 	%f261, %f254, %f260;
	add.f32 	%f262, %f894, %f261;
	setp.eq.f32 	%p9, %f230, 0f00000000;
	fma.rn.f32 	%f263, %f230, 0f7F800000, 0f7F800000;
	setp.gt.u32 	%p10, %r11, 2139095039;
	fma.rn.f32 	%f264, %f232, 0fBE055027, 0f3E1039F6;
	fma.rn.f32 	%f265, %f264, %f232, 0fBDF8CDCC;
	fma.rn.f32 	%f266, %f265, %f232, 0f3E0F2955;
	fma.rn.f32 	%f267, %f266, %f232, 0fBE2AD8B9;
	fma.rn.f32 	%f268, %f267, %f232, 0f3E4CED0B;
	fma.rn.f32 	%f269, %f268, %f232, 0fBE7FFF22;
	fma.rn.f32 	%f270, %f269, %f232, 0f3EAAAA78;
	fma.rn.f32 	%f271, %f270, %f232, 0fBF000000;
	mul.f32 	%f272, %f232, %f271;
	fma.rn.f32 	%f273, %f272, %f232, %f232;
	cvt.rn.f32.s32 	%f274, %r13;
	selp.f32 	%f275, 0fC1B80000, 0f00000000, %p7;
	fma.rn.f32 	%f276, %f274, 0f34000000, %f275;
	fma.rn.f32 	%f277, %f276, 0f3F317218, %f273;
	selp.f32 	%f278, %f263, %f277, %p10;
	selp.f32 	%f279, 0fFF800000, %f278, %p9;
	sub.f32 	%f20, %f279, %f262;
	mov.f32 	%f280, 0f3F800000;
	sub.f32 	%f21, %f280, %f5;
	setp.geu.f32 	%p11, %f4, 0f40A00000;
	mov.f32 	%f898, 0f00000000;
	mov.f32 	%f897, %f4;
	@%p11 bra 	$L__BB1_10;
	mov.f32 	%f898, 0f00000000;
	mov.f32 	%f897, %f4;
$L__BB1_9:
	rcp.rn.f32 	%f282, %f897;
	sub.f32 	%f898, %f898, %f282;
	add.f32 	%f897, %f897, 0f3F800000;
	setp.lt.f32 	%p12, %f897, 0f40A00000;
	@%p12 bra 	$L__BB1_9;
$L__BB1_10:
	setp.lt.f32 	%p13, %f21, 0f00800000;
	mul.f32 	%f284, %f21, 0f4B000000;
	selp.f32 	%f285, %f284, %f21, %p13;
	mov.b32 	%r19, %f285;
	add.s32 	%r20, %r19, -1059760811;
	and.b32  	%r21, %r20, -8388608;
	sub.s32 	%r22, %r19, %r21;
	mov.b32 	%f286, %r22;
	add.f32 	%f287, %f286, 0fBF800000;
	setp.geu.f32 	%p14, %f6, 0f40A00000;
	mul.f32 	%f288, %f897, %f897;
	rcp.rn.f32 	%f289, %f288;
	mov.b32 	%r23, %f897;
	add.s32 	%r24, %r23, -1059760811;
	and.b32  	%r25, %r24, -8388608;
	sub.s32 	%r26, %r23, %r25;
	mov.b32 	%f290, %r26;
	cvt.rn.f32.s32 	%f291, %r25;
	fma.rn.f32 	%f292, %f291, 0f34000000, 0f00000000;
	add.f32 	%f293, %f290, 0fBF800000;
	fma.rn.f32 	%f294, %f293, 0fBE055027, 0f3E1039F6;
	fma.rn.f32 	%f295, %f294, %f293, 0fBDF8CDCC;
	fma.rn.f32 	%f296, %f295, %f293, 0f3E0F2955;
	fma.rn.f32 	%f297, %f296, %f293, 0fBE2AD8B9;
	fma.rn.f32 	%f298, %f297, %f293, 0f3E4CED0B;
	fma.rn.f32 	%f299, %f298, %f293, 0fBE7FFF22;
	fma.rn.f32 	%f300, %f299, %f293, 0f3EAAAA78;
	fma.rn.f32 	%f301, %f300, %f293, 0fBF000000;
	mul.f32 	%f302, %f293, %f301;
	fma.rn.f32 	%f303, %f302, %f293, %f293;
	fma.rn.f32 	%f304, %f292, 0f3F317218, %f303;
	setp.gt.u32 	%p15, %r23, 2139095039;
	fma.rn.f32 	%f305, %f897, 0f7F800000, 0f7F800000;
	selp.f32 	%f306, %f305, %f304, %p15;
	mov.f32 	%f307, 0fBF000000;
	div.rn.f32 	%f308, %f307, %f897;
	add.f32 	%f309, %f306, %f308;
	div.rn.f32 	%f310, %f289, 0fC37C0000;
	add.f32 	%f311, %f310, 0f3C088889;
	mul.f32 	%f312, %f289, %f311;
	mov.f32 	%f313, 0f3DAAAAAB;
	sub.f32 	%f314, %f313, %f312;
	mul.f32 	%f315, %f289, %f314;
	sub.f32 	%f316, %f309, %f315;
	add.f32 	%f317, %f898, %f316;
	setp.eq.f32 	%p16, %f285, 0f00000000;
	fma.rn.f32 	%f318, %f285, 0f7F800000, 0f7F800000;
	setp.gt.u32 	%p17, %r19, 2139095039;
	fma.rn.f32 	%f319, %f287, 0fBE055027, 0f3E1039F6;
	fma.rn.f32 	%f320, %f319, %f287, 0fBDF8CDCC;
	fma.rn.f32 	%f321, %f320, %f287, 0f3E0F2955;
	fma.rn.f32 	%f322, %f321, %f287, 0fBE2AD8B9;
	fma.rn.f32 	%f323, %f322, %f287, 0f3E4CED0B;
	fma.rn.f32 	%f324, %f323, %f287, 0fBE7FFF22;
	fma.rn.f32 	%f325, %f324, %f287, 0f3EAAAA78;
	fma.rn.f32 	%f326, %f325, %f287, 0fBF000000;
	mul.f32 	%f327, %f287, %f326;
	fma.rn.f32 	%f328, %f327, %f287, %f287;
	cvt.rn.f32.s32 	%f329, %r21;
	selp.f32 	%f330, 0fC1B80000, 0f00000000, %p13;
	fma.rn.f32 	%f331, %f329, 0f34000000, %f330;
	fma.rn.f32 	%f332, %f331, 0f3F317218, %f328;
	selp.f32 	%f333, %f318, %f332, %p17;
	selp.f32 	%f334, 0fFF800000, %f333, %p16;
	sub.f32 	%f335, %f334, %f317;
	add.f32 	%f28, %f13, %f335;
	mov.f32 	%f902, 0f00000000;
	mov.f32 	%f901, %f6;
	@%p14 bra 	$L__BB1_13;
	mov.f32 	%f902, 0f00000000;
	mov.f32 	%f901, %f6;
$L__BB1_12:
	mul.f32 	%f337, %f901, %f901;
	cvt.f64.f32 	%fd1, %f337;
	rcp.rn.f64 	%fd2, %fd1;
	cvt.f64.f32 	%fd3, %f902;
	add.f64 	%fd4, %fd2, %fd3;
	cvt.rn.f32.f64 	%f902, %fd4;
	add.f32 	%f901, %f901, 0f3F800000;
	setp.lt.f32 	%p18, %f901, 0f40A00000;
	@%p18 bra 	$L__BB1_12;
$L__BB1_13:
	setp.geu.f32 	%p19, %f3, 0f40A00000;
	rcp.rn.f32 	%f339, %f901;
	mul.f32 	%f340, %f339, %f339;
	cvt.f64.f32 	%fd5, %f339;
	cvt.f64.f32 	%fd6, %f340;
	fma.rn.f64 	%fd7, %fd6, 0dBFA1111111111111, 0d3FC5555555555555;
	fma.rn.f64 	%fd8, %fd7, %fd5, 0d3FE0000000000000;
	fma.rn.f64 	%fd9, %fd8, %fd6, %fd5;
	cvt.rn.f32.f64 	%f341, %fd9;
	add.f32 	%f35, %f902, %f341;
	mov.f32 	%f906, 0f00000000;
	mov.f32 	%f905, %f3;
	@%p19 bra 	$L__BB1_16;
	mov.f32 	%f906, 0f00000000;
	mov.f32 	%f905, %f3;
$L__BB1_15:
	mul.f32 	%f343, %f905, %f905;
	cvt.f64.f32 	%fd10, %f343;
	rcp.rn.f64 	%fd11, %fd10;
	cvt.f64.f32 	%fd12, %f906;
	add.f64 	%fd13, %fd11, %fd12;
	cvt.rn.f32.f64 	%f906, %fd13;
	add.f32 	%f905, %f905, 0f3F800000;
	setp.lt.f32 	%p20, %f905, 0f40A00000;
	@%p20 bra 	$L__BB1_15;
$L__BB1_16:
	setp.geu.f32 	%p21, %f4, 0f40A00000;
	rcp.rn.f32 	%f345, %f905;
	mul.f32 	%f346, %f345, %f345;
	cvt.f64.f32 	%fd14, %f345;
	cvt.f64.f32 	%fd15, %f346;
	fma.rn.f64 	%fd16, %fd15, 0dBFA1111111111111, 0d3FC5555555555555;
	fma.rn.f64 	%fd17, %fd16, %fd14, 0d3FE0000000000000;
	fma.rn.f64 	%fd18, %fd17, %fd15, %fd14;
	cvt.rn.f32.f64 	%f347, %fd18;
	add.f32 	%f348, %f906, %f347;
	add.f32 	%f349, %f6, 0fC0000000;
	mul.f32 	%f42, %f349, %f35;
	add.f32 	%f350, %f3, 0fBF800000;
	mul.f32 	%f43, %f350, %f348;
	mov.f32 	%f910, 0f00000000;
	mov.f32 	%f909, %f4;
	@%p21 bra 	$L__BB1_19;
	mov.f32 	%f910, 0f00000000;
	mov.f32 	%f909, %f4;
$L__BB1_18:
	mul.f32 	%f352, %f909, %f909;
	cvt.f64.f32 	%fd19, %f352;
	rcp.rn.f64 	%fd20, %fd19;
	cvt.f64.f32 	%fd21, %f910;
	add.f64 	%fd22, %fd20, %fd21;
	cvt.rn.f32.f64 	%f910, %fd22;
	add.f32 	%f909, %f909, 0f3F800000;
	setp.lt.f32 	%p22, %f909, 0f40A00000;
	@%p22 bra 	$L__BB1_18;
$L__BB1_19:
	ld.param.u64 	%rd39, [beta4_backward_kernel_param_8];
	ld.param.u64 	%rd38, [beta4_backward_kernel_param_7];
	ld.param.u64 	%rd37, [beta4_backward_kernel_param_6];
	ld.param.u64 	%rd36, [beta4_backward_kernel_param_5];
	rcp.rn.f32 	%f354, %f909;
	mul.f32 	%f355, %f354, %f354;
	cvt.f64.f32 	%fd23, %f354;
	cvt.f64.f32 	%fd24, %f355;
	fma.rn.f64 	%fd25, %fd24, 0dBFA1111111111111, 0d3FC5555555555555;
	fma.rn.f64 	%fd26, %fd25, %fd23, 0d3FE0000000000000;
	fma.rn.f64 	%fd27, %fd26, %fd24, %fd23;
	cvt.rn.f32.f64 	%f356, %fd27;
	add.f32 	%f357, %f910, %f356;
	add.f32 	%f358, %f4, 0fBF800000;
	mul.f32 	%f359, %f358, %f357;
	sub.f32 	%f360, %f42, %f359;
	add.f32 	%f361, %f13, %f20;
	mul.f32 	%f362, %f1, %f361;
	cvta.to.global.u64 	%rd26, %rd36;
	mul.wide.s32 	%rd27, %r2, 4;
	add.s64 	%rd4, %rd26, %rd27;
	st.global.f32 	[%rd4], %f362;
	mul.f32 	%f363, %f1, %f28;
	cvta.to.global.u64 	%rd28, %rd37;
	add.s64 	%rd5, %rd28, %rd27;
	st.global.f32 	[%rd5], %f363;
	sub.f32 	%f364, %f42, %f43;
	mul.f32 	%f365, %f2, %f364;
	cvta.to.global.u64 	%rd29, %rd38;
	add.s64 	%rd6, %rd29, %rd27;
	st.global.f32 	[%rd6], %f365;
	mul.f32 	%f366, %f2, %f360;
	cvta.to.global.u64 	%rd30, %rd39;
	add.s64 	%rd7, %rd30, %rd27;
	st.global.f32 	[%rd7], %f366;
	ld.global.f32 	%f50, [%rd1+4];
	ld.global.f32 	%f51, [%rd2+4];
	ld.global.f32 	%f52, [%rd3+4];
	add.f32 	%f913, %f50, %f51;
	setp.geu.f32 	%p23, %f913, 0f40A00000;
	mov.f32 	%f914, 0f00000000;
	@%p23 bra 	$L__BB1_22;
	mov.f32 	%f914, 0f00000000;
$L__BB1_21:
	rcp.rn.f32 	%f368, %f913;
	sub.f32 	%f914, %f914, %f368;
	add.f32 	%f913, %f913, 0f3F800000;
	setp.lt.f32 	%p24, %f913, 0f40A00000;
	@%p24 bra 	$L__BB1_21;
$L__BB1_22:
	mul.f32 	%f370, %f913, %f913;
	rcp.rn.f32 	%f371, %f370;
	mov.b32 	%r27, %f913;
	add.s32 	%r28, %r27, -1059760811;
	and.b32  	%r29, %r28, -8388608;
	sub.s32 	%r30, %r27, %r29;
	mov.b32 	%f372, %r30;
	cvt.rn.f32.s32 	%f373, %r29;
	fma.rn.f32 	%f374, %f373, 0f34000000, 0f00000000;
	add.f32 	%f375, %f372, 0fBF800000;
	fma.rn.f32 	%f376, %f375, 0fBE055027, 0f3E1039F6;
	fma.rn.f32 	%f377, %f376, %f375, 0fBDF8CDCC;
	fma.rn.f32 	%f378, %f377, %f375, 0f3E0F2955;
	fma.rn.f32 	%f379, %f378, %f375, 0fBE2AD8B9;
	fma.rn.f32 	%f380, %f379, %f375, 0f3E4CED0B;
	fma.rn.f32 	%f381, %f380, %f375, 0fBE7FFF22;
	fma.rn.f32 	%f382, %f381, %f375, 0f3EAAAA78;
	fma.rn.f32 	%f383, %f382, %f375, 0fBF000000;
	mul.f32 	%f384, %f375, %f383;
	fma.rn.f32 	%f385, %f384, %f375, %f375;
	fma.rn.f32 	%f386, %f374, 0f3F317218, %f385;
	setp.gt.u32 	%p25, %r27, 2139095039;
	fma.rn.f32 	%f387, %f913, 0f7F800000, 0f7F800000;
	selp.f32 	%f388, %f387, %f386, %p25;
	mov.f32 	%f389, 0fBF000000;
	div.rn.f32 	%f390, %f389, %f913;
	add.f32 	%f391, %f388, %f390;
	div.rn.f32 	%f392, %f371, 0fC37C0000;
	add.f32 	%f393, %f392, 0f3C088889;
	mul.f32 	%f394, %f371, %f393;
	mov.f32 	%f395, 0f3DAAAAAB;
	sub.f32 	%f396, %f395, %f394;
	mul.f32 	%f397, %f371, %f396;
	sub.f32 	%f398, %f391, %f397;
	add.f32 	%f60, %f914, %f398;
	setp.geu.f32 	%p26, %f50, 0f40A00000;
	mov.f32 	%f918, 0f00000000;
	mov.f32 	%f917, %f50;
	@%p26 bra 	$L__BB1_25;
	mov.f32 	%f918, 0f00000000;
	mov.f32 	%f917, %f50;
$L__BB1_24:
	rcp.rn.f32 	%f400, %f917;
	sub.f32 	%f918, %f918, %f400;
	add.f32 	%f917, %f917, 0f3F800000;
	setp.lt.f32 	%p27, %f917, 0f40A00000;
	@%p27 bra 	$L__BB1_24;
$L__BB1_25:
	setp.lt.f32 	%p28, %f52, 0f00800000;
	mul.f32 	%f402, %f52, 0f4B000000;
	selp.f32 	%f403, %f402, %f52, %p28;
	mov.b32 	%r31, %f403;
	add.s32 	%r32, %r31, -1059760811;
	and.b32  	%r33, %r32, -8388608;
	sub.s32 	%r34, %r31, %r33;
	mov.b32 	%f404, %r34;
	add.f32 	%f405, %f404, 0fBF800000;
	mul.f32 	%f406, %f917, %f917;
	rcp.rn.f32 	%f407, %f406;
	mov.b32 	%r35, %f917;
	add.s32 	%r36, %r35, -1059760811;
	and.b32  	%r37, %r36, -8388608;
	sub.s32 	%r38, %r35, %r37;
	mov.b32 	%f408, %r38;
	cvt.rn.f32.s32 	%f409, %r37;
	fma.rn.f32 	%f410, %f409, 0f34000000, 0f00000000;
	add.f32 	%f411, %f408, 0fBF800000;
	fma.rn.f32 	%f412, %f411, 0fBE055027, 0f3E1039F6;
	fma.rn.f32 	%f413, %f412, %f411, 0fBDF8CDCC;
	fma.rn.f32 	%f414, %f413, %f411, 0f3E0F2955;
	fma.rn.f32 	%f415, %f414, %f411, 0fBE2AD8B9;
	fma.rn.f32 	%f416, %f415, %f411, 0f3E4CED0B;
	fma.rn.f32 	%f417, %f416, %f411, 0fBE7FFF22;
	fma.rn.f32 	%f418, %f417, %f411, 0f3EAAAA78;
	fma.rn.f32 	%f419, %f418, %f411, 0fBF000000;
	mul.f32 	%f420, %f411, %f419;
	fma.rn.f32 	%f421, %f420, %f411, %f411;
	fma.rn.f32 	%f422, %f410, 0f3F317218, %f421;
	setp.gt.u32 	%p29, %r35, 2139095039;
	fma.rn.f32 	%f423, %f917, 0f7F800000, 0f7F800000;
	selp.f32 	%f424, %f423, %f422, %p29;
	mov.f32 	%f425, 0fBF000000;
	div.rn.f32 	%f426, %f425, %f917;
	add.f32 	%f427, %f424, %f426;
	div.rn.f32 	%f428, %f407, 0fC37C0000;
	add.f32 	%f429, %f428, 0f3C088889;
	mul.f32 	%f430, %f407, %f429;
	mov.f32 	%f431, 0f3DAAAAAB;
	sub.f32 	%f432, %f431, %f430;
	mul.f32 	%f433, %f407, %f432;
	sub.f32 	%f434, %f427, %f433;
	add.f32 	%f435, %f918, %f434;
	setp.eq.f32 	%p30, %f403, 0f00000000;
	fma.rn.f32 	%f436, %f403, 0f7F800000, 0f7F800000;
	setp.gt.u32 	%p31, %r31, 2139095039;
	fma.rn.f32 	%f437, %f405, 0fBE055027, 0f3E1039F6;
	fma.rn.f32 	%f438, %f437, %f405, 0fBDF8CDCC;
	fma.rn.f32 	%f439, %f438, %f405, 0f3E0F2955;
	fma.rn.f32 	%f440, %f439, %f405, 0fBE2AD8B9;
	fma.rn.f32 	%f441, %f440, %f405, 0f3E4CED0B;
	fma.rn.f32 	%f442, %f441, %f405, 0fBE7FFF22;
	fma.rn.f32 	%f443, %f442, %f405, 0f3EAAAA78;
	fma.rn.f32 	%f444, %f443, %f405, 0fBF000000;
	mul.f32 	%f445, %f405, %f444;
	fma.rn.f32 	%f446, %f445, %f405, %f405;
	cvt.rn.f32.s32 	%f447, %r33;
	selp.f32 	%f448, 0fC1B80000, 0f00000000, %p28;
	fma.rn.f32 	%f449, %f447, 0f34000000, %f448;
	fma.rn.f32 	%f450, %f449, 0f3F317218, %f446;
	selp.f32 	%f451, %f436, %f450, %p31;
	selp.f32 	%f452, 0fFF800000, %f451, %p30;
	sub.f32 	%f67, %f452, %f435;
	mov.f32 	%f453, 0f3F800000;
	sub.f32 	%f68, %f453, %f52;
	setp.geu.f32 	%p32, %f51, 0f40A00000;
	mov.f32 	%f922, 0f00000000;
	mov.f32 	%f921, %f51;
	@%p32 bra 	$L__BB1_28;
	mov.f32 	%f922, 0f00000000;
	mov.f32 	%f921, %f51;
$L__BB1_27:
	rcp.rn.f32 	%f455, %f921;
	sub.f32 	%f922, %f922, %f455;
	add.f32 	%f921, %f921, 0f3F800000;
	setp.lt.f32 	%p33, %f921, 0f40A00000;
	@%p33 bra 	$L__BB1_27;
$L__BB1_28:
	setp.lt.f32 	%p34, %f68, 0f00800000;
	mul.f32 	%f457, %f68, 0f4B000000;
	selp.f32 	%f458, %f457, %f68, %p34;
	mov.b32 	%r39, %f458;
	add.s32 	%r40, %r39, -1059760811;
	and.b32  	%r41, %r40, -8388608;
	sub.s32 	%r42, %r39, %r41;
	mov.b32 	%f459, %r42;
	add.f32 	%f460, %f459, 0fBF800000;
	add.f32 	%f925, %f50, %f51;
	setp.geu.f32 	%p35, %f925, 0f40A00000;
	mul.f32 	%f461, %f921, %f921;
	rcp.rn.f32 	%f462, %f461;
	mov.b32 	%r43, %f921;
	add.s32 	%r44, %r43, -1059760811;
	and.b32  	%r45, %r44, -8388608;
	sub.s32 	%r46, %r43, %r45;
	mov.b32 	%f463, %r46;
	cvt.rn.f32.s32 	%f464, %r45;
	fma.rn.f32 	%f465, %f464, 0f34000000, 0f00000000;
	add.f32 	%f466, %f463, 0fBF800000;
	fma.rn.f32 	%f467, %f466, 0fBE055027, 0f3E1039F6;
	fma.rn.f32 	%f468, %f467, %f466, 0fBDF8CDCC;
	fma.rn.f32 	%f469, %f468, %f466, 0f3E0F2955;
	fma.rn.f32 	%f470, %f469, %f466, 0fBE2AD8B9;
	fma.rn.f32 	%f471, %f470, %f466, 0f3E4CED0B;
	fma.rn.f32 	%f472, %f471, %f466, 0fBE7FFF22;
	fma.rn.f32 	%f473, %f472, %f466, 0f3EAAAA78;
	fma.rn.f32 	%f474, %f473, %f466, 0fBF000000;
	mul.f32 	%f475, %f466, %f474;
	fma.rn.f32 	%f476, %f475, %f466, %f466;
	fma.rn.f32 	%f477, %f465, 0f3F317218, %f476;
	setp.gt.u32 	%p36, %r43, 2139095039;
	fma.rn.f32 	%f478, %f921, 0f7F800000, 0f7F800000;
	selp.f32 	%f479, %f478, %f477, %p36;
	mov.f32 	%f480, 0fBF000000;
	div.rn.f32 	%f481, %f480, %f921;
	add.f32 	%f482, %f479, %f481;
	div.rn.f32 	%f483, %f462, 0fC37C0000;
	add.f32 	%f484, %f483, 0f3C088889;
	mul.f32 	%f485, %f462, %f484;
	mov.f32 	%f486, 0f3DAAAAAB;
	sub.f32 	%f487, %f486, %f485;
	mul.f32 	%f488, %f462, %f487;
	sub.f32 	%f489, %f482, %f488;
	add.f32 	%f490, %f922, %f489;
	setp.eq.f32 	%p37, %f458, 0f00000000;
	fma.rn.f32 	%f491, %f458, 0f7F800000, 0f7F800000;
	setp.gt.u32 	%p38, %r39, 2139095039;
	fma.rn.f32 	%f492, %f460, 0fBE055027, 0f3E1039F6;
	fma.rn.f32 	%f493, %f492, %f460, 0fBDF8CDCC;
	fma.rn.f32 	%f494, %f493, %f460, 0f3E0F2955;
	fma.rn.f32 	%f495, %f494, %f460, 0fBE2AD8B9;
	fma.rn.f32 	%f496, %f495, %f460, 0f3E4CED0B;
	fma.rn.f32 	%f497, %f496, %f460, 0fBE7FFF22;
	fma.rn.f32 	%f498, %f497, %f460, 0f3EAAAA78;
	fma.rn.f32 	%f499, %f498, %f460, 0fBF000000;
	mul.f32 	%f500, %f460, %f499;
	fma.rn.f32 	%f501, %f500, %f460, %f460;
	cvt.rn.f32.s32 	%f502, %r41;
	selp.f32 	%f503, 0fC1B80000, 0f00000000, %p34;
	fma.rn.f32 	%f504, %f502, 0f34000000, %f503;
	fma.rn.f32 	%f505, %f504, 0f3F317218, %f501;
	selp.f32 	%f506, %f491, %f505, %p38;
	selp.f32 	%f507, 0fFF800000, %f506, %p37;
	sub.f32 	%f508, %f507, %f490;
	add.f32 	%f76, %f60, %f508;
	mov.f32 	%f926, 0f00000000;
	@%p35 bra 	$L__BB1_31;
	mov.f32 	%f926, 0f00000000;
$L__BB1_30:
	mul.f32 	%f510, %f925, %f925;
	cvt.f64.f32 	%fd28, %f510;
	rcp.rn.f64 	%fd29, %fd28;
	cvt.f64.f32 	%fd30, %f926;
	add.f64 	%fd31, %fd29, %fd30;
	cvt.rn.f32.f64 	%f926, %fd31;
	add.f32 	%f925, %f925, 0f3F800000;
	setp.lt.f32 	%p39, %f925, 0f40A00000;
	@%p39 bra 	$L__BB1_30;
$L__BB1_31:
	setp.geu.f32 	%p40, %f50, 0f40A00000;
	rcp.rn.f32 	%f512, %f925;
	mul.f32 	%f513, %f512, %f512;
	cvt.f64.f32 	%fd32, %f512;
	cvt.f64.f32 	%fd33, %f513;
	fma.rn.f64 	%fd34, %fd33, 0dBFA1111111111111, 0d3FC5555555555555;
	fma.rn.f64 	%fd35, %fd34, %fd32, 0d3FE0000000000000;
	fma.rn.f64 	%fd36, %fd35, %fd33, %fd32;
	cvt.rn.f32.f64 	%f514, %fd36;
	add.f32 	%f83, %f926, %f514;
	mov.f32 	%f930, 0f00000000;
	mov.f32 	%f929, %f50;
	@%p40 bra 	$L__BB1_34;
	mov.f32 	%f930, 0f00000000;
	mov.f32 	%f929, %f50;
$L__BB1_33:
	mul.f32 	%f516, %f929, %f929;
	cvt.f64.f32 	%fd37, %f516;
	rcp.rn.f64 	%fd38, %fd37;
	cvt.f64.f32 	%fd39, %f930;
	add.f64 	%fd40, %fd38, %fd39;
	cvt.rn.f32.f64 	%f930, %fd40;
	add.f32 	%f929, %f929, 0f3F800000;
	setp.lt.f32 	%p41, %f929, 0f40A00000;
	@%p41 bra 	$L__BB1_33;
$L__BB1_34:
	setp.geu.f32 	%p42, %f51, 0f40A00000;
	rcp.rn.f32 	%f518, %f929;
	mul.f32 	%f519, %f518, %f518;
	cvt.f64.f32 	%fd41, %f518;
	cvt.f64.f32 	%fd42, %f519;
	fma.rn.f64 	%fd43, %fd42, 0dBFA1111111111111, 0d3FC5555555555555;
	fma.rn.f64 	%fd44, %fd43, %fd41, 0d3FE0000000000000;
	fma.rn.f64 	%fd45, %fd44, %fd42, %fd41;
	cvt.rn.f32.f64 	%f520, %fd45;
	add.f32 	%f521, %f930, %f520;
	add.f32 	%f522, %f50, %f51;
	add.f32 	%f523, %f522, 0fC0000000;
	mul.f32 	%f90, %f523, %f83;
	add.f32 	%f524, %f50, 0fBF800000;
	mul.f32 	%f91, %f524, %f521;
	mov.f32 	%f934, 0f00000000;
	mov.f32 	%f933, %f51;
	@%p42 bra 	$L__BB1_37;
	mov.f32 	%f934, 0f00000000;
	mov.f32 	%f933, %f51;
$L__BB1_36:
	mul.f32 	%f526, %f933, %f933;
	cvt.f64.f32 	%fd46, %f526;
	rcp.rn.f64 	%fd47, %fd46;
	cvt.f64.f32 	%fd48, %f934;
	add.f64 	%fd49, %fd47, %fd48;
	cvt.rn.f32.f64 	%f934, %fd49;
	add.f32 	%f933, %f933, 0f3F800000;
	setp.lt.f32 	%p43, %f933, 0f40A00000;
	@%p43 bra 	$L__BB1_36;
$L__BB1_37:
	rcp.rn.f32 	%f528, %f933;
	mul.f32 	%f529, %f528, %f528;
	cvt.f64.f32 	%fd50, %f528;
	cvt.f64.f32 	%fd51, %f529;
	fma.rn.f64 	%fd52, %fd51, 0dBFA1111111111111, 0d3FC5555555555555;
	fma.rn.f64 	%fd53, %fd52, %fd50, 0d3FE0000000000000;
	fma.rn.f64 	%fd54, %fd53, %fd51, %fd50;
	cvt.rn.f32.f64 	%f530, %fd54;
	add.f32 	%f531, %f934, %f530;
	add.f32 	%f532, %f51, 0fBF800000;
	mul.f32 	%f533, %f532, %f531;
	sub.f32 	%f534, %f90, %f533;
	add.f32 	%f535, %f60, %f67;
	mul.f32 	%f536, %f1, %f535;
	st.global.f32 	[%rd4+4], %f536;
	mul.f32 	%f537, %f1, %f76;
	st.global.f32 	[%rd5+4], %f537;
	sub.f32 	%f538, %f90, %f91;
	mul.f32 	%f539, %f2, %f538;
	st.global.f32 	[%rd6+4], %f539;
	mul.f32 	%f540, %f2, %f534;
	st.global.f32 	[%rd7+4], %f540;
	ld.global.f32 	%f98, [%rd1+8];
	ld.global.f32 	%f99, [%rd2+8];
	ld.global.f32 	%f100, [%rd3+8];
	add.f32 	%f937, %f98, %f99;
	setp.geu.f32 	%p44, %f937, 0f40A00000;
	mov.f32 	%f938, 0f00000000;
	@%p44 bra 	$L__BB1_40;
	mov.f32 	%f938, 0f00000000;
$L__BB1_39:
	rcp.rn.f32 	%f542, %f937;
	sub.f32 	%f938, %f938, %f542;
	add.f32 	%f937, %f937, 0f3F800000;
	setp.lt.f32 	%p45, %f937, 0f40A00000;
	@%p45 bra 	$L__BB1_39;
$L__BB1_40:
	mul.f32 	%f544, %f937, %f937;
	rcp.rn.f32 	%f545, %f544;
	mov.b32 	%r47, %f937;
	add.s32 	%r48, %r47, -1059760811;
	and.b32  	%r49, %r48, -8388608;
	sub.s32 	%r50, %r47, %r49;
	mov.b32 	%f546, %r50;
	cvt.rn.f32.s32 	%f547, %r49;
	fma.rn.f32 	%f548, %f547, 0f34000000, 0f00000000;
	add.f32 	%f549, %f546, 0fBF800000;
	fma.rn.f32 	%f550, %f549, 0fBE055027, 0f3E1039F6;
	fma.rn.f32 	%f551, %f550, %f549, 0fBDF8CDCC;
	fma.rn.f32 	%f552, %f551, %f549, 0f3E0F2955;
	fma.rn.f32 	%f553, %f552, %f549, 0fBE2AD8B9;
	fma.rn.f32 	%f554, %f553, %f549, 0f3E4CED0B;
	fma.rn.f32 	%f555, %f554, %f549, 0fBE7FFF22;
	fma.rn.f32 	%f556, %f555, %f549, 0f3EAAAA78;
	fma.rn.f32 	%f557, %f556, %f549, 0fBF000000;
	mul.f32 	%f558, %f549, %f557;
	fma.rn.f32 	%f559, %f558, %f549, %f549;
	fma.rn.f32 	%f560, %f548, 0f3F317218, %f559;
	setp.gt.u32 	%p46, %r47, 2139095039;
	fma.rn.f32 	%f561, %f937, 0f7F800000, 0f7F800000;
	selp.f32 	%f562, %f561, %f560, %p46;
	mov.f32 	%f563, 0fBF000000;
	div.rn.f32 	%f564, %f563, %f937;
	add.f32 	%f565, %f562, %f564;
	div.rn.f32 	%f566, %f545, 0fC37C0000;
	add.f32 	%f567, %f566, 0f3C088889;
	mul.f32 	%f568, %f545, %f567;
	mov.f32 	%f569, 0f3DAAAAAB;
	sub.f32 	%f570, %f569, %f568;
	mul.f32 	%f571, %f545, %f570;
	sub.f32 	%f572, %f565, %f571;
	add.f32 	%f108, %f938, %f572;
	setp.geu.f32 	%p47, %f98, 0f40A00000;
	mov.f32 	%f942, 0f00000000;
	mov.f32 	%f941, %f98;
	@%p47 bra 	$L__BB1_43;
	mov.f32 	%f942, 0f00000000;
	mov.f32 	%f941, %f98;
$L__BB1_42:
	rcp.rn.f32 	%f574, %f941;
	sub.f32 	%f942, %f942, %f574;
	add.f32 	%f941, %f941, 0f3F800000;
	setp.lt.f32 	%p48, %f941, 0f40A00000;
	@%p48 bra 	$L__BB1_42;
$L__BB1_43:
	setp.lt.f32 	%p49, %f100, 0f00800000;
	mul.f32 	%f576, %f100, 0f4B000000;
	selp.f32 	%f577, %f576, %f100, %p49;
	mov.b32 	%r51, %f577;
	add.s32 	%r52, %r51, -1059760811;
	and.b32  	%r53, %r52, -8388608;
	sub.s32 	%r54, %r51, %r53;
	mov.b32 	%f578, %r54;
	add.f32 	%f579, %f578, 0fBF800000;
	mul.f32 	%f580, %f941, %f941;
	rcp.rn.f32 	%f581, %f580;
	mov.b32 	%r55, %f941;
	add.s32 	%r56, %r55, -1059760811;
	and.b32  	%r57, %r56, -8388608;
	sub.s32 	%r58, %r55, %r57;
	mov.b32 	%f582, %r58;
	cvt.rn.f32.s32 	%f583, %r57;
	fma.rn.f32 	%f584, %f583, 0f34000000, 0f00000000;
	add.f32 	%f585, %f582, 0fBF800000;
	fma.rn.f32 	%f586, %f585, 0fBE055027, 0f3E1039F6;
	fma.rn.f32 	%f587, %f586, %f585, 0fBDF8CDCC;
	fma.rn.f32 	%f588, %f587, %f585, 0f3E0F2955;
	fma.rn.f32 	%f589, %f588, %f585, 0fBE2AD8B9;
	fma.rn.f32 	%f590, %f589, %f585, 0f3E4CED0B;
	fma.rn.f32 	%f591, %f590, %f585, 0fBE7FFF22;
	fma.rn.f32 	%f592, %f591, %f585, 0f3EAAAA78;
	fma.rn.f32 	%f593, %f592, %f585, 0fBF000000;
	mul.f32 	%f594, %f585, %f593;
	fma.rn.f32 	%f595, %f594, %f585, %f585;
	fma.rn.f32 	%f596, %f584, 0f3F317218, %f595;
	setp.gt.u32 	%p50, %r55, 2139095039;
	fma.rn.f32 	%f597, %f941, 0f7F800000, 0f7F800000;
	selp.f32 	%f598, %f597, %f596, %p50;
	mov.f32 	%f599, 0fBF000000;
	div.rn.f32 	%f600, %f599, %f941;
	add.f32 	%f601, %f598, %f600;
	div.rn.f32 	%f602, %f581, 0fC37C0000;
	add.f32 	%f603, %f602, 0f3C088889;
	mul.f32 	%f604, %f581, %f603;
	mov.f32 	%f605, 0f3DAAAAAB;
	sub.f32 	%f606, %f605, %f604;
	mul.f32 	%f607, %f581, %f606;
	sub.f32 	%f608, %f601, %f607;
	add.f32 	%f609, %f942, %f608;
	setp.eq.f32 	%p51, %f577, 0f00000000;
	fma.rn.f32 	%f610, %f577, 0f7F800000, 0f7F800000;
	setp.gt.u32 	%p52, %r51, 2139095039;
	fma.rn.f32 	%f611, %f579, 0fBE055027, 0f3E1039F6;
	fma.rn.f32 	%f612, %f611, %f579, 0fBDF8CDCC;
	fma.rn.f32 	%f613, %f612, %f579, 0f3E0F2955;
	fma.rn.f32 	%f614, %f613, %f579, 0fBE2AD8B9;
	fma.rn.f32 	%f615, %f614, %f579, 0f3E4CED0B;
	fma.rn.f32 	%f616, %f615, %f579, 0fBE7FFF22;
	fma.rn.f32 	%f617, %f616, %f579, 0f3EAAAA78;
	fma.rn.f32 	%f618, %f617, %f579, 0fBF000000;
	mul.f32 	%f619, %f579, %f618;
	fma.rn.f32 	%f620, %f619, %f579, %f579;
	cvt.rn.f32.s32 	%f621, %r53;
	selp.f32 	%f622, 0fC1B80000, 0f00000000, %p49;
	fma.rn.f32 	%f623, %f621, 0f34000000, %f622;
	fma.rn.f32 	%f624, %f623, 0f3F317218, %f620;
	selp.f32 	%f625, %f610, %f624, %p52;
	selp.f32 	%f626, 0fFF800000, %f625, %p51;
	sub.f32 	%f115, %f626, %f609;
	mov.f32 	%f627, 0f3F800000;
	sub.f32 	%f116, %f627, %f100;
	setp.geu.f32 	%p53, %f99, 0f40A00000;
	mov.f32 	%f946, 0f00000000;
	mov.f32 	%f945, %f99;
	@%p53 bra 	$L__BB1_46;
	mov.f32 	%f946, 0f00000000;
	mov.f32 	%f945, %f99;
$L__BB1_45:
	rcp.rn.f32 	%f629, %f945;
	sub.f32 	%f946, %f946, %f629;
	add.f32 	%f945, %f945, 0f3F800000;
	setp.lt.f32 	%p54, %f945, 0f40A00000;
	@%p54 bra 	$L__BB1_45;
$L__BB1_46:
	setp.lt.f32 	%p55, %f116, 0f00800000;
	mul.f32 	%f631, %f116, 0f4B000000;
	selp.f32 	%f632, %f631, %f116, %p55;
	mov.b32 	%r59, %f632;
	add.s32 	%r60, %r59, -1059760811;
	and.b32  	%r61, %r60, -8388608;
	sub.s32 	%r62, %r59, %r61;
	mov.b32 	%f633, %r62;
	add.f32 	%f634, %f633, 0fBF800000;
	add.f32 	%f949, %f98, %f99;
	setp.geu.f32 	%p56, %f949, 0f40A00000;
	mul.f32 	%f635, %f945, %f945;
	rcp.rn.f32 	%f636, %f635;
	mov.b32 	%r63, %f945;
	add.s32 	%r64, %r63, -1059760811;
	and.b32  	%r65, %r64, -8388608;
	sub.s32 	%r66, %r63, %r65;
	mov.b32 	%f637, %r66;
	cvt.rn.f32.s32 	%f638, %r65;
	fma.rn.f32 	%f639, %f638, 0f34000000, 0f00000000;
	add.f32 	%f640, %f637, 0fBF800000;
	fma.rn.f32 	%f641, %f640, 0fBE055027, 0f3E1039F6;
	fma.rn.f32 	%f642, %f641, %f640, 0fBDF8CDCC;
	fma.rn.f32 	%f643, %f642, %f640, 0f3E0F2955;
	fma.rn.f32 	%f644, %f643, %f640, 0fBE2AD8B9;
	fma.rn.f32 	%f645, %f644, %f640, 0f3E4CED0B;
	fma.rn.f32 	%f646, %f645, %f640, 0fBE7FFF22;
	fma.rn.f32 	%f647, %f646, %f640, 0f3EAAAA78;
	fma.rn.f32 	%f648, %f647, %f640, 0fBF000000;
	mul.f32 	%f649, %f640, %f648;
	fma.rn.f32 	%f650, %f649, %f640, %f640;
	fma.rn.f32 	%f651, %f639, 0f3F317218, %f650;
	setp.gt.u32 	%p57, %r63, 2139095039;
	fma.rn.f32 	%f652, %f945, 0f7F800000, 0f7F800000;
	selp.f32 	%f653, %f652, %f651, %p57;
	mov.f32 	%f654, 0fBF000000;
	div.rn.f32 	%f655, %f654, %f945;
	add.f32 	%f656, %f653, %f655;
	div.rn.f32 	%f657, %f636, 0fC37C0000;
	add.f32 	%f658, %f657, 0f3C088889;
	mul.f32 	%f659, %f636, %f658;
	mov.f32 	%f660, 0f3DAAAAAB;
	sub.f32 	%f661, %f660, %f659;
	mul.f32 	%f662, %f636, %f661;
	sub.f32 	%f663, %f656, %f662;
	add.f32 	%f664, %f946, %f663;
	setp.eq.f32 	%p58, %f632, 0f00000000;
	fma.rn.f32 	%f665, %f632, 0f7F800000, 0f7F800000;
	setp.gt.u32 	%p59, %r59, 2139095039;
	fma.rn.f32 	%f666, %f634, 0fBE055027, 0f3E1039F6;
	fma.rn.f32 	%f667, %f666, %f634, 0fBDF8CDCC;
	fma.rn.f32 	%f668, %f667, %f634, 0f3E0F2955;
	fma.rn.f32 	%f669, %f668, %f634, 0fBE2AD8B9;
	fma.rn.f32 	%f670, %f669, %f634, 0f3E4CED0B;
	fma.rn.f32 	%f671, %f670, %f634, 0fBE7FFF22;
	fma.rn.f32 	%f672, %f671, %f634, 0f3EAAAA78;
	fma.rn.f32 	%f673, %f672, %f634, 0fBF000000;
	mul.f32 	%f674, %f634, %f673;
	fma.rn.f32 	%f675, %f674, %f634, %f634;
	cvt.rn.f32.s32 	%f676, %r61;
	selp.f32 	%f677, 0fC1B80000, 0f00000000, %p55;
	fma.rn.f32 	%f678, %f676, 0f34000000, %f677;
	fma.rn.f32 	%f679, %f678, 0f3F317218, %f675;
	selp.f32 	%f680, %f665, %f679, %p59;
	selp.f32 	%f681, 0fFF800000, %f680, %p58;
	sub.f32 	%f682, %f681, %f664;
	add.f32 	%f124, %f108, %f682;
	mov.f32 	%f950, 0f00000000;
	@%p56 bra 	$L__BB1_49;
	mov.f32 	%f950, 0f00000000;
$L__BB1_48:
	mul.f32 	%f684, %f949, %f949;
	cvt.f64.f32 	%fd55, %f684;
	rcp.rn.f64 	%fd56, %fd55;
	cvt.f64.f32 	%fd57, %f950;
	add.f64 	%fd58, %fd56, %fd57;
	cvt.rn.f32.f64 	%f950, %fd58;
	add.f32 	%f949, %f949, 0f3F800000;
	setp.lt.f32 	%p60, %f949, 0f40A00000;
	@%p60 bra 	$L__BB1_48;
$L__BB1_49:
	setp.geu.f32 	%p61, %f98, 0f40A00000;
	rcp.rn.f32 	%f686, %f949;
	mul.f32 	%f687, %f686, %f686;
	cvt.f64.f32 	%fd59, %f686;
	cvt.f64.f32 	%fd60, %f687;
	fma.rn.f64 	%fd61, %fd60, 0dBFA1111111111111, 0d3FC5555555555555;
	fma.rn.f64 	%fd62, %fd61, %fd59, 0d3FE0000000000000;
	fma.rn.f64 	%fd63, %fd62, %fd60, %fd59;
	cvt.rn.f32.f64 	%f688, %fd63;
	add.f32 	%f131, %f950, %f688;
	mov.f32 	%f954, 0f00000000;
	mov.f32 	%f953, %f98;
	@%p61 bra 	$L__BB1_52;
	mov.f32 	%f954, 0f00000000;
	mov.f32 	%f953, %f98;
$L__BB1_51:
	mul.f32 	%f690, %f953, %f953;
	cvt.f64.f32 	%fd64, %f690;
	rcp.rn.f64 	%fd65, %fd64;
	cvt.f64.f32 	%fd66, %f954;
	add.f64 	%fd67, %fd65, %fd66;
	cvt.rn.f32.f64 	%f954, %fd67;
	add.f32 	%f953, %f953, 0f3F800000;
	setp.lt.f32 	%p62, %f953, 0f40A00000;
	@%p62 bra 	$L__BB1_51;
$L__BB1_52:
	setp.geu.f32 	%p63, %f99, 0f40A00000;
	rcp.rn.f32 	%f692, %f953;
	mul.f32 	%f693, %f692, %f692;
	cvt.f64.f32 	%fd68, %f692;
	cvt.f64.f32 	%fd69, %f693;
	fma.rn.f64 	%fd70, %fd69, 0dBFA1111111111111, 0d3FC5555555555555;
	fma.rn.f64 	%fd71, %fd70, %fd68, 0d3FE0000000000000;
	fma.rn.f64 	%fd72, %fd71, %fd69, %fd68;
	cvt.rn.f32.f64 	%f694, %fd72;
	add.f32 	%f695, %f954, %f694;
	add.f32 	%f696, %f98, %f99;
	add.f32 	%f697, %f696, 0fC0000000;
	mul.f32 	%f138, %f697, %f131;
	add.f32 	%f698, %f98, 0fBF800000;
	mul.f32 	%f139, %f698, %f695;
	mov.f32 	%f958, 0f00000000;
	mov.f32 	%f957, %f99;
	@%p63 bra 	$L__BB1_55;
	mov.f32 	%f958, 0f00000000;
	mov.f32 	%f957, %f99;
$L__BB1_54:
	mul.f32 	%f700, %f957, %f957;
	cvt.f64.f32 	%fd73, %f700;
	rcp.rn.f64 	%fd74, %fd73;
	cvt.f64.f32 	%fd75, %f958;
	add.f64 	%fd76, %fd74, %fd75;
	cvt.rn.f32.f64 	%f958, %fd76;
	add.f32 	%f957, %f957, 0f3F800000;
	setp.lt.f32 	%p64, %f957, 0f40A00000;
	@%p64 bra 	$L__BB1_54;
$L__BB1_55:
	rcp.rn.f32 	%f702, %f957;
	mul.f32 	%f703, %f702, %f702;
	cvt.f64.f32 	%fd77, %f702;
	cvt.f64.f32 	%fd78, %f703;
	fma.rn.f64 	%fd79, %fd78, 0dBFA1111111111111, 0d3FC5555555555555;
	fma.rn.f64 	%fd80, %fd79, %fd77, 0d3FE0000000000000;
	fma.rn.f64 	%fd81, %fd80, %fd78, %fd77;
	cvt.rn.f32.f64 	%f704, %fd81;
	add.f32 	%f705, %f958, %f704;
	add.f32 	%f706, %f99, 0fBF800000;
	mul.f32 	%f707, %f706, %f705;
	sub.f32 	%f708, %f138, %f707;
	add.f32 	%f709, %f108, %f115;
	mul.f32 	%f710, %f1, %f709;
	st.global.f32 	[%rd4+8], %f710;
	mul.f32 	%f711, %f1, %f124;
	st.global.f32 	[%rd5+8], %f711;
	sub.f32 	%f712, %f138, %f139;
	mul.f32 	%f713, %f2, %f712;
	st.global.f32 	[%rd6+8], %f713;
	mul.f32 	%f714, %f2, %f708;
	st.global.f32 	[%rd7+8], %f714;
	ld.global.f32 	%f146, [%rd1+12];
	ld.global.f32 	%f147, [%rd2+12];
	ld.global.f32 	%f148, [%rd3+12];
	add.f32 	%f149, %f146, %f147;
	setp.geu.f32 	%p65, %f149, 0f40A00000;
	mov.f32 	%f962, 0f00000000;
	mov.f32 	%f961, %f149;
	@%p65 bra 	$L__BB1_58;
	mov.f32 	%f962, 0f00000000;
	mov.f32 	%f961, %f149;
$L__BB1_57:
	rcp.rn.f32 	%f716, %f961;
	sub.f32 	%f962, %f962, %f716;
	add.f32 	%f961, %f961, 0f3F800000;
	setp.lt.f32 	%p66, %f961, 0f40A00000;
	@%p66 bra 	$L__BB1_57;
$L__BB1_58:
	mul.f32 	%f718, %f961, %f961;
	rcp.rn.f32 	%f719, %f718;
	mov.b32 	%r67, %f961;
	add.s32 	%r68, %r67, -1059760811;
	and.b32  	%r69, %r68, -8388608;
	sub.s32 	%r70, %r67, %r69;
	mov.b32 	%f720, %r70;
	cvt.rn.f32.s32 	%f721, %r69;
	fma.rn.f32 	%f722, %f721, 0f34000000, 0f00000000;
	add.f32 	%f723, %f720, 0fBF800000;
	fma.rn.f32 	%f724, %f723, 0fBE055027, 0f3E1039F6;
	fma.rn.f32 	%f725, %f724, %f723, 0fBDF8CDCC;
	fma.rn.f32 	%f726, %f725, %f723, 0f3E0F2955;
	fma.rn.f32 	%f727, %f726, %f723, 0fBE2AD8B9;
	fma.rn.f32 	%f728, %f727, %f723, 0f3E4CED0B;
	fma.rn.f32 	%f729, %f728, %f723, 0fBE7FFF22;
	fma.rn.f32 	%f730, %f729, %f723, 0f3EAAAA78;
	fma.rn.f32 	%f731, %f730, %f723, 0fBF000000;
	mul.f32 	%f732, %f723, %f731;
	fma.rn.f32 	%f733, %f732, %f723, %f723;
	fma.rn.f32 	%f734, %f722, 0f3F317218, %f733;
	setp.gt.u32 	%p67, %r67, 2139095039;
	fma.rn.f32 	%f735, %f961, 0f7F800000, 0f7F800000;
	selp.f32 	%f736, %f735, %f734, %p67;
	mov.f32 	%f737, 0fBF000000;
	div.rn.f32 	%f738, %f737, %f961;
	add.f32 	%f739, %f736, %f738;
	div.rn.f32 	%f740, %f719, 0fC37C0000;
	add.f32 	%f741, %f740, 0f3C088889;
	mul.f32 	%f742, %f719, %f741;
	mov.f32 	%f743, 0f3DAAAAAB;
	sub.f32 	%f744, %f743, %f742;
	mul.f32 	%f745, %f719, %f744;
	sub.f32 	%f746, %f739, %f745;
	add.f32 	%f156, %f962, %f746;
	setp.geu.f32 	%p68, %f146, 0f40A00000;
	mov.f32 	%f966, 0f00000000;
	mov.f32 	%f965, %f146;
	@%p68 bra 	$L__BB1_61;
	mov.f32 	%f966, 0f00000000;
	mov.f32 	%f965, %f146;
$L__BB1_60:
	rcp.rn.f32 	%f748, %f965;
	sub.f32 	%f966, %f966, %f748;
	add.f32 	%f965, %f965, 0f3F800000;
	setp.lt.f32 	%p69, %f965, 0f40A00000;
	@%p69 bra 	$L__BB1_60;
$L__BB1_61:
	setp.lt.f32 	%p70, %f148, 0f00800000;
	mul.f32 	%f750, %f148, 0f4B000000;
	selp.f32 	%f751, %f750, %f148, %p70;
	mov.b32 	%r71, %f751;
	add.s32 	%r72, %r71, -1059760811;
	and.b32  	%r73, %r72, -8388608;
	sub.s32 	%r74, %r71, %r73;
	mov.b32 	%f752, %r74;
	add.f32 	%f753, %f752, 0fBF800000;
	mul.f32 	%f754, %f965, %f965;
	rcp.rn.f32 	%f755, %f754;
	mov.b32 	%r75, %f965;
	add.s32 	%r76, %r75, -1059760811;
	and.b32  	%r77, %r76, -8388608;
	sub.s32 	%r78, %r75, %r77;
	mov.b32 	%f756, %r78;
	cvt.rn.f32.s32 	%f757, %r77;
	fma.rn.f32 	%f758, %f757, 0f34000000, 0f00000000;
	add.f32 	%f759, %f756, 0fBF800000;
	fma.rn.f32 	%f760, %f759, 0fBE055027, 0f3E1039F6;
	fma.rn.f32 	%f761, %f760, %f759, 0fBDF8CDCC;
	fma.rn.f32 	%f762, %f761, %f759, 0f3E0F2955;
	fma.rn.f32 	%f763, %f762, %f759, 0fBE2AD8B9;
	fma.rn.f32 	%f764, %f763, %f759, 0f3E4CED0B;
	fma.rn.f32 	%f765, %f764, %f759, 0fBE7FFF22;
	fma.rn.f32 	%f766, %f765, %f759, 0f3EAAAA78;
	fma.rn.f32 	%f767, %f766, %f759, 0fBF000000;
	mul.f32 	%f768, %f759, %f767;
	fma.rn.f32 	%f769, %f768, %f759, %f759;
	fma.rn.f32 	%f770, %f758, 0f3F317218, %f769;
	setp.gt.u32 	%p71, %r75, 2139095039;
	fma.rn.f32 	%f771, %f965, 0f7F800000, 0f7F800000;
	selp.f32 	%f772, %f771, %f770, %p71;
	mov.f32 	%f773, 0fBF000000;
	div.rn.f32 	%f774, %f773, %f965;
	add.f32 	%f775, %f772, %f774;
	div.rn.f32 	%f776, %f755, 0fC37C0000;
	add.f32 	%f777, %f776, 0f3C088889;
	mul.f32 	%f778, %f755, %f777;
	mov.f32 	%f779, 0f3DAAAAAB;
	sub.f32 	%f780, %f779, %f778;
	mul.f32 	%f781, %f755, %f780;
	sub.f32 	%f782, %f775, %f781;
	add.f32 	%f783, %f966, %f782;
	setp.eq.f32 	%p72, %f751, 0f00000000;
	fma.rn.f32 	%f784, %f751, 0f7F800000, 0f7F800000;
	setp.gt.u32 	%p73, %r71, 2139095039;
	fma.rn.f32 	%f785, %f753, 0fBE055027, 0f3E1039F6;
	fma.rn.f32 	%f786, %f785, %f753, 0fBDF8CDCC;
	fma.rn.f32 	%f787, %f786, %f753, 0f3E0F2955;
	fma.rn.f32 	%f788, %f787, %f753, 0fBE2AD8B9;
	fma.rn.f32 	%f789, %f788, %f753, 0f3E4CED0B;
	fma.rn.f32 	%f790, %f789, %f753, 0fBE7FFF22;
	fma.rn.f32 	%f791, %f790, %f753, 0f3EAAAA78;
	fma.rn.f32 	%f792, %f791, %f753, 0fBF000000;
	mul.f32 	%f793, %f753, %f792;
	fma.rn.f32 	%f794, %f793, %f753, %f753;
	cvt.rn.f32.s32 	%f795, %r73;
	selp.f32 	%f796, 0fC1B80000, 0f00000000, %p70;
	fma.rn.f32 	%f797, %f795, 0f34000000, %f796;
	fma.rn.f32 	%f798, %f797, 0f3F317218, %f794;
	selp.f32 	%f799, %f784, %f798, %p73;
	selp.f32 	%f800, 0fFF800000, %f799, %p72;
	sub.f32 	%f163, %f800, %f783;
	mov.f32 	%f801, 0f3F800000;
	sub.f32 	%f164, %f801, %f148;
	setp.geu.f32 	%p74, %f147, 0f40A00000;
	mov.f32 	%f970, 0f00000000;
	mov.f32 	%f969, %f147;
	@%p74 bra 	$L__BB1_64;
	mov.f32 	%f970, 0f00000000;
	mov.f32 	%f969, %f147;
$L__BB1_63:
	rcp.rn.f32 	%f803, %f969;
	sub.f32 	%f970, %f970, %f803;
	add.f32 	%f969, %f969, 0f3F800000;
	setp.lt.f32 	%p75, %f969, 0f40A00000;
	@%p75 bra 	$L__BB1_63;
$L__BB1_64:
	setp.lt.f32 	%p76, %f164, 0f00800000;
	mul.f32 	%f805, %f164, 0f4B000000;
	selp.f32 	%f806, %f805, %f164, %p76;
	mov.b32 	%r79, %f806;
	add.s32 	%r80, %r79, -1059760811;
	and.b32  	%r81, %r80, -8388608;
	sub.s32 	%r82, %r79, %r81;
	mov.b32 	%f807, %r82;
	add.f32 	%f808, %f807, 0fBF800000;
	setp.geu.f32 	%p77, %f149, 0f40A00000;
	mul.f32 	%f809, %f969, %f969;
	rcp.rn.f32 	%f810, %f809;
	mov.b32 	%r83, %f969;
	add.s32 	%r84, %r83, -1059760811;
	and.b32  	%r85, %r84, -8388608;
	sub.s32 	%r86, %r83, %r85;
	mov.b32 	%f811, %r86;
	cvt.rn.f32.s32 	%f812, %r85;
	fma.rn.f32 	%f813, %f812, 0f34000000, 0f00000000;
	add.f32 	%f814, %f811, 0fBF800000;
	fma.rn.f32 	%f815, %f814, 0fBE055027, 0f3E1039F6;
	fma.rn.f32 	%f816, %f815, %f814, 0fBDF8CDCC;
	fma.rn.f32 	%f817, %f816, %f814, 0f3E0F2955;
	fma.rn.f32 	%f818, %f817, %f814, 0fBE2AD8B9;
	fma.rn.f32 	%f819, %f818, %f814, 0f3E4CED0B;
	fma.rn.f32 	%f820, %f819, %f814, 0fBE7FFF22;
	fma.rn.f32 	%f821, %f820, %f814, 0f3EAAAA78;
	fma.rn.f32 	%f822, %f821, %f814, 0fBF000000;
	mul.f32 	%f823, %f814, %f822;
	fma.rn.f32 	%f824, %f823, %f814, %f814;
	fma.rn.f32 	%f825, %f813, 0f3F317218, %f824;
	setp.gt.u32 	%p78, %r83, 2139095039;
	fma.rn.f32 	%f826, %f969, 0f7F800000, 0f7F800000;
	selp.f32 	%f827, %f826, %f825, %p78;
	mov.f32 	%f828, 0fBF000000;
	div.rn.f32 	%f829, %f828, %f969;
	add.f32 	%f830, %f827, %f829;
	div.rn.f32 	%f831, %f810, 0fC37C0000;
	add.f32 	%f832, %f831, 0f3C088889;
	mul.f32 	%f833, %f810, %f832;
	mov.f32 	%f834, 0f3DAAAAAB;
	sub.f32 	%f835, %f834, %f833;
	mul.f32 	%f836, %f810, %f835;
	sub.f32 	%f837, %f830, %f836;
	add.f32 	%f838, %f970, %f837;
	setp.eq.f32 	%p79, %f806, 0f00000000;
	fma.rn.f32 	%f839, %f806, 0f7F800000, 0f7F800000;
	setp.gt.u32 	%p80, %r79, 2139095039;
	fma.rn.f32 	%f840, %f808, 0fBE055027, 0f3E1039F6;
	fma.rn.f32 	%f841, %f840, %f808, 0fBDF8CDCC;
	fma.rn.f32 	%f842, %f841, %f808, 0f3E0F2955;
	fma.rn.f32 	%f843, %f842, %f808, 0fBE2AD8B9;
	fma.rn.f32 	%f844, %f843, %f808, 0f3E4CED0B;
	fma.rn.f32 	%f845, %f844, %f808, 0fBE7FFF22;
	fma.rn.f32 	%f846, %f845, %f808, 0f3EAAAA78;
	fma.rn.f32 	%f847, %f846, %f808, 0fBF000000;
	mul.f32 	%f848, %f808, %f847;
	fma.rn.f32 	%f849, %f848, %f808, %f808;
	cvt.rn.f32.s32 	%f850, %r81;
	selp.f32 	%f851, 0fC1B80000, 0f00000000, %p76;
	fma.rn.f32 	%f852, %f850, 0f34000000, %f851;
	fma.rn.f32 	%f853, %f852, 0f3F317218, %f849;
	selp.f32 	%f854, %f839, %f853, %p80;
	selp.f32 	%f855, 0fFF800000, %f854, %p79;
	sub.f32 	%f856, %f855, %f838;
	add.f32 	%f171, %f156, %f856;
	mov.f32 	%f974, 0f00000000;
	mov.f32 	%f973, %f149;
	@%p77 bra 	$L__BB1_67;
	mov.f32 	%f974, 0f00000000;
	mov.f32 	%f973, %f149;
$L__BB1_66:
	mul.f32 	%f858, %f973, %f973;
	cvt.f64.f32 	%fd82, %f858;
	rcp.rn.f64 	%fd83, %fd82;
	cvt.f64.f32 	%fd84, %f974;
	add.f64 	%fd85, %fd83, %fd84;
	cvt.rn.f32.f64 	%f974, %fd85;
	add.f32 	%f973, %f973, 0f3F800000;
	setp.lt.f32 	%p81, %f973, 0f40A00000;
	@%p81 bra 	$L__BB1_66;
$L__BB1_67:
	setp.geu.f32 	%p82, %f146, 0f40A00000;
	rcp.rn.f32 	%f860, %f973;
	mul.f32 	%f861, %f860, %f860;
	cvt.f64.f32 	%fd86, %f860;
	cvt.f64.f32 	%fd87, %f861;
	fma.rn.f64 	%fd88, %fd87, 0dBFA1111111111111, 0d3FC5555555555555;
	fma.rn.f64 	%fd89, %fd88, %fd86, 0d3FE0000000000000;
	fma.rn.f64 	%fd90, %fd89, %fd87, %fd86;
	cvt.rn.f32.f64 	%f862, %fd90;
	add.f32 	%f178, %f974, %f862;
	mov.f32 	%f978, 0f00000000;
	mov.f32 	%f977, %f146;
	@%p82 bra 	$L__BB1_70;
	mov.f32 	%f978, 0f00000000;
	mov.f32 	%f977, %f146;
$L__BB1_69:
	mul.f32 	%f864, %f977, %f977;
	cvt.f64.f32 	%fd91, %f864;
	rcp.rn.f64 	%fd92, %fd91;
	cvt.f64.f32 	%fd93, %f978;
	add.f64 	%fd94, %fd92, %fd93;
	cvt.rn.f32.f64 	%f978, %fd94;
	add.f32 	%f977, %f977, 0f3F800000;
	setp.lt.f32 	%p83, %f977, 0f40A00000;
	@%p83 bra 	$L__BB1_69;
$L__BB1_70:
	setp.geu.f32 	%p84, %f147, 0f40A00000;
	rcp.rn.f32 	%f866, %f977;
	mul.f32 	%f867, %f866, %f866;
	cvt.f64.f32 	%fd95, %f866;
	cvt.f64.f32 	%fd96, %f867;
	fma.rn.f64 	%fd97, %fd96, 0dBFA1111111111111, 0d3FC5555555555555;
	fma.rn.f64 	%fd98, %fd97, %fd95, 0d3FE0000000000000;
	fma.rn.f64 	%fd99, %fd98, %fd96, %fd95;
	cvt.rn.f32.f64 	%f868, %fd99;
	add.f32 	%f869, %f978, %f868;
	add.f32 	%f870, %f149, 0fC0000000;
	mul.f32 	%f185, %f870, %f178;
	add.f32 	%f871, %f146, 0fBF800000;
	mul.f32 	%f186, %f871, %f869;
	mov.f32 	%f982, 0f00000000;
	mov.f32 	%f981, %f147;
	@%p84 bra 	$L__BB1_73;
	mov.f32 	%f982, 0f00000000;
	mov.f32 	%f981, %f147;
$L__BB1_72:
	mul.f32 	%f873, %f981, %f981;
	cvt.f64.f32 	%fd100, %f873;
	rcp.rn.f64 	%fd101, %fd100;
	cvt.f64.f32 	%fd102, %f982;
	add.f64 	%fd103, %fd101, %fd102;
	cvt.rn.f32.f64 	%f982, %fd103;
	add.f32 	%f981, %f981, 0f3F800000;
	setp.lt.f32 	%p85, %f981, 0f40A00000;
	@%p85 bra 	$L__BB1_72;
$L__BB1_73:
	rcp.rn.f32 	%f874, %f981;
	mul.f32 	%f875, %f874, %f874;
	cvt.f64.f32 	%fd104, %f874;
	cvt.f64.f32 	%fd105, %f875;
	fma.rn.f64 	%fd106, %fd105, 0dBFA1111111111111, 0d3FC5555555555555;
	fma.rn.f64 	%fd107, %fd106, %fd104, 0d3FE0000000000000;
	fma.rn.f64 	%fd108, %fd107, %fd105, %fd104;
	cvt.rn.f32.f64 	%f876, %fd108;
	add.f32 	%f877, %f982, %f876;
	add.f32 	%f878, %f147, 0fBF800000;
	mul.f32 	%f879, %f878, %f877;
	sub.f32 	%f880, %f185, %f879;
	add.f32 	%f881, %f156, %f163;
	mul.f32 	%f882, %f1, %f881;
	st.global.f32 	[%rd4+12], %f882;
	mul.f32 	%f883, %f1, %f171;
	st.global.f32 	[%rd5+12], %f883;
	sub.f32 	%f884, %f185, %f186;
	mul.f32 	%f885, %f2, %f884;
	st.global.f32 	[%rd6+12], %f885;
	mul.f32 	%f886, %f2, %f880;
	st.global.f32 	[%rd7+12], %f886;
$L__BB1_74:
	ret;

}


// ===== COMPILED SASS (sm_100) =====

	.target	sm_100

	.elftype	@"ET_EXEC"


//--------------------- .note.nv.tkinfo           --------------------------
	.section	.note.nv.tkinfo,"",@"SHT_NOTE"
	.sectionflags	@"SHF_NOTE_NV_TKINFO"
	.tkinfo
        /*0018*/ 	.word	0x00000002
        /*0030*/ 	.string	""
        /*0030*/ 	.string	"ptxas"
        /*0030*/ 	.string	"Cuda compilation tools, release 13.0, V13.0.88"
        /*0030*/ 	.string	"Build cuda_13.0.r13.0/compiler.36424714_0"
        /*0030*/ 	.string	"-arch sm_100 -m 64 "



//--------------------- .note.nv.cuinfo           --------------------------
	.section	.note.nv.cuinfo,"",@"SHT_NOTE"
	.sectionflags	@"SHF_NOTE_NV_CUINFO"
        /*0018*/ 	.short	0x0002
        /*001a*/ 	.short	0x0064
        /*001c*/ 	.short	0x0082
	.zero		2


//--------------------- .nv.info                  --------------------------
	.section	.nv.info,"",@"SHT_CUDA_INFO"
	.align	4


	//----- nvinfo : EIATTR_REGCOUNT
	.align		4
        /*0000*/ 	.byte	0x04, 0x2f
        /*0002*/ 	.short	(.L_10 - .L_9)
	.align		4
.L_9:
        /*0004*/ 	.word	index@(beta4_forward_kernel)
        /*0008*/ 	.word	0x00000024


	//----- nvinfo : EIATTR_FRAME_SIZE
	.align		4
.L_10:
        /*000c*/ 	.byte	0x04, 0x11
        /*000e*/ 	.short	(.L_12 - .L_11)
	.align		4
.L_11:
        /*0010*/ 	.word	index@($__internal_5_$__cuda_sm3x_div_rn_noftz_f32_slowpath)
        /*0014*/ 	.word	0x00000000


	//----- nvinfo : EIATTR_FRAME_SIZE
	.align		4
.L_12:
        /*0018*/ 	.byte	0x04, 0x11
        /*001a*/ 	.short	(.L_14 - .L_13)
	.align		4
.L_13:
        /*001c*/ 	.word	index@($__internal_4_$__cuda_sm20_sqrt_rn_f32_slowpath)
        /*0020*/ 	.word	0x00000000


	//----- nvinfo : EIATTR_FRAME_SIZE
	.align		4
.L_14:
        /*0024*/ 	.byte	0x04, 0x11
        /*0026*/ 	.short	(.L_16 - .L_15)
	.align		4
.L_15:
        /*0028*/ 	.word	index@($__internal_3_$__cuda_sm20_rcp_rn_f32_slowpath)
        /*002c*/ 	.word	0x00000000


	//----- nvinfo : EIATTR_FRAME_SIZE
	.align		4
.L_16:
        /*0030*/ 	.byte	0x04, 0x11
        /*0032*/ 	.short	(.L_18 - .L_17)
	.align		4
.L_17:
        /*0034*/ 	.word	index@(beta4_forward_kernel)
        /*0038*/ 	.word	0x00000000


	//----- nvinfo : EIATTR_REGCOUNT
	.align		4
.L_18:
        /*003c*/ 	.byte	0x04, 0x2f
        /*003e*/ 	.short	(.L_20 - .L_19)
	.align		4
.L_19:
        /*0040*/ 	.word	index@(beta4_backward_kernel)
        /*0044*/ 	.word	0x0000002a


	//----- nvinfo : EIATTR_FRAME_SIZE
	.align		4
.L_20:
        /*0048*/ 	.byte	0x04, 0x11
        /*004a*/ 	.short	(.L_22 - .L_21)
	.align		4
.L_21:
        /*004c*/ 	.word	index@($__internal_2_$__cuda_sm3x_div_rn_noftz_f32_slowpath)
        /*0050*/ 	.word	0x00000000


	//----- nvinfo : EIATTR_FRAME_SIZE
	.align		4
.L_22:
        /*0054*/ 	.byte	0x04, 0x11
        /*0056*/ 	.short	(.L_24 - .L_23)
	.align		4
.L_23:
        /*0058*/ 	.word	index@($__internal_1_$__cuda_sm20_rcp_rn_f32_slowpath)
        /*005c*/ 	.word	0x00000000


	//----- nvinfo : EIATTR_FRAME_SIZE
	.align		4
.L_24:
        /*0060*/ 	.byte	0x04, 0x11
        /*0062*/ 	.short	(.L_26 - .L_25)
	.align		4
.L_25:
        /*0064*/ 	.word	index@($__internal_0_$__cuda_sm20_dblrcp_rn_slowpath_v3)
        /*0068*/ 	.word	0x00000000


	//----- nvinfo : EIATTR_FRAME_SIZE
	.align		4
.L_26:
        /*006c*/ 	.byte	0x04, 0x11
        /*006e*/ 	.short	(.L_28 - .L_27)
	.align		4
.L_27:
        /*0070*/ 	.word	index@(beta4_backward_kernel)
        /*0074*/ 	.word	0x00000000


	//----- nvinfo : EIATTR_MIN_STACK_SIZE
	.align		4
.L_28:
        /*0078*/ 	.byte	0x04, 0x12
        /*007a*/ 	.short	(.L_30 - .L_29)
	.align		4
.L_29:
        /*007c*/ 	.word	index@(beta4_backward_kernel)
        /*0080*/ 	.word	0x00000000


	//----- nvinfo : EIATTR_MIN_STACK_SIZE
	.align		4
.L_30:
        /*0084*/ 	.byte	0x04, 0x12
        /*0086*/ 	.short	(.L_32 - .L_31)
	.align		4
.L_31:
        /*0088*/ 	.word	index@(beta4_forward_kernel)
        /*008c*/ 	.word	0x00000000
.L_32:


//--------------------- .nv.compat                --------------------------
	.section	.nv.compat,"",@"SHT_CUDA_COMPAT_INFO"
	.align	4
        /*0000*/ 	.byte	0x02, 0x09, 0x00, 0x00, 0x02, 0x02, 0x01, 0x00, 0x02, 0x05, 0x05, 0x00, 0x03, 0x07, 0x01, 0x01
        /*0010*/ 	.byte	0x02, 0x03, 0x00, 0x00, 0x02, 0x06, 0x01, 0x00, 0x04, 0x0b, 0x08, 0x00, 0x01, 0x00, 0x00, 0x00
        /*0020*/ 	.byte	0x00, 0x00, 0x00, 0x00


//--------------------- .nv.info.beta4_backward_kernel --------------------------
	.section	.nv.info.beta4_backward_kernel,"",@"SHT_CUDA_INFO"
	.sectionflags	@""
	.align	4


	//----- nvinfo : EIATTR_CUDA_API_VERSION
	.align		4
        /*0000*/ 	.byte	0x04, 0x37
        /*0002*/ 	.short	(.L_34 - .L_33)
.L_33:
        /*0004*/ 	.word	0x00000082


	//----- nvinfo : EIATTR_KPARAM_INFO
	.align		4
.L_34:
        /*0008*/ 	.byte	0x04, 0x17
        /*000a*/ 	.short	(.L_36 - .L_35)
.L_35:
        /*000c*/ 	.word	0x00000000
        /*0010*/ 	.short	0x0009
        /*0012*/ 	.short	0x0048
        /*0014*/ 	.byte	0x00, 0xf0, 0x11, 0x00


	//----- nvinfo : EIATTR_KPARAM_INFO
	.align		4
.L_36:
        /*0018*/ 	.byte	0x04, 0x17
        /*001a*/ 	.short	(.L_38 - .L_37)
.L_37:
        /*001c*/ 	.word	0x00000000
        /*0020*/ 	.short	0x0008
        /*0022*/ 	.short	0x0040
        /*0024*/ 	.byte	0x00, 0xf5, 0x21, 0x00


	//----- nvinfo : EIATTR_KPARAM_INFO
	.align		4
.L_38:
        /*0028*/ 	.byte	0x04, 0x17
        /*002a*/ 	.short	(.L_40 - .L_39)
.L_39:
        /*002c*/ 	.word	0x00000000
        /*0030*/ 	.short	0x0007
        /*0032*/ 	.short	0x0038
        /*0034*/ 	.byte	0x00, 0xf5, 0x21, 0x00


	//----- nvinfo : EIATTR_KPARAM_INFO
	.align		4
.L_40:
        /*0038*/ 	.byte	0x04, 0x17
        /*003a*/ 	.short	(.L_42 - .L_41)
.L_41:
        /*003c*/ 	.word	0x00000000
        /*0040*/ 	.short	0x0006
        /*0042*/ 	.short	0x0030
        /*0044*/ 	.byte	0x00, 0xf5, 0x21, 0x00


	//----- nvinfo : EIATTR_KPARAM_INFO
	.align		4
.L_42:
        /*0048*/ 	.byte	0x04, 0x17
        /*004a*/ 	.short	(.L_44 - .L_43)
.L_43:
        /*004c*/ 	.word	0x00000000
        /*0050*/ 	.short	0x0005
        /*0052*/ 	.short	0x0028
        /*0054*/ 	.byte	0x00, 0xf5, 0x21, 0x00


	//----- nvinfo : EIATTR_KPARAM_INFO
	.align		4
.L_44:
        /*0058*/ 	.byte	0x04, 0x17
        /*005a*/ 	.short	(.L_46 - .L_45)
.L_45:
        /*005c*/ 	.word	0x00000000
        /*0060*/ 	.short	0x0004
        /*0062*/ 	.short	0x0020
        /*0064*/ 	.byte	0x00, 0xf5, 0x21, 0x00


	//----- nvinfo : EIATTR_KPARAM_INFO
	.align		4
.L_46:
        /*0068*/ 	.byte	0x04, 0x17
        /*006a*/ 	.short	(.L_48 - .L_47)
.L_47:
        /*006c*/ 	.word	0x00000000
        /*0070*/ 	.short	0x0003
        /*0072*/ 	.short	0x0018
        /*0074*/ 	.byte	0x00, 0xf5, 0x21, 0x00


	//----- nvinfo : EIATTR_KPARAM_INFO
	.align		4
.L_48:
        /*0078*/ 	.byte	0x04, 0x17
        /*007a*/ 	.short	(.L_50 - .L_49)
.L_49:
        /*007c*/ 	.word	0x00000000
        /*0080*/ 	.short	0x0002
        /*0082*/ 	.short	0x0010
        /*0084*/ 	.byte	0x00, 0xf5, 0x21, 0x00


	//----- nvinfo : EIATTR_KPARAM_INFO
	.align		4
.L_50:
        /*0088*/ 	.byte	0x04, 0x17
        /*008a*/ 	.short	(.L_52 - .L_51)
.L_51:
        /*008c*/ 	.word	0x00000000
        /*0090*/ 	.short	0x0001
        /*0092*/ 	.short	0x0008
        /*0094*/ 	.byte	0x00, 0xf5, 0x21, 0x00


	//----- nvinfo : EIATTR_KPARAM_INFO
	.align		4
.L_52:
        /*0098*/ 	.byte	0x04, 0x17
        /*009a*/ 	.short	(.L_54 - .L_53)
.L_53:
        /*009c*/ 	.word	0x00000000
        /*00a0*/ 	.short	0x0000
        /*00a2*/ 	.short	0x0000
        /*00a4*/ 	.byte	0x00, 0xf5, 0x21, 0x00


	//----- nvinfo : EIATTR_SPARSE_MMA_MASK
	.align		4
.L_54:
        /*00a8*/ 	.byte	0x03, 0x50
        /*00aa*/ 	.short	0x0000


	//----- nvinfo : EIATTR_MAXREG_COUNT
	.align		4
        /*00ac*/ 	.byte	0x03, 0x1b
        /*00ae*/ 	.short	0x00ff


	//----- nvinfo : EIATTR_MERCURY_ISA_VERSION
	.align		4
        /*00b0*/ 	.byte	0x03, 0x5f
        /*00b2*/ 	.short	0x0101


	//----- nvinfo : EIATTR_VRC_CTA_INIT_COUNT
	.align		4
        /*00b4*/ 	.byte	0x02, 0x4a
	.zero		1
	.zero		1


	//----- nvinfo : EIATTR_EXIT_INSTR_OFFSETS
	.align		4
        /*00b8*/ 	.byte	0x04, 0x1c
        /*00ba*/ 	.short	(.L_56 - .L_55)


	//   ....[0]....
.L_55:
        /*00bc*/ 	.word	0x00000070


	//   ....[1]....
        /*00c0*/ 	.word	0x00008c60


	//----- nvinfo : EIATTR_CRS_STACK_SIZE
	.align		4
.L_56:
        /*00c4*/ 	.byte	0x04, 0x1e
        /*00c6*/ 	.short	(.L_58 - .L_57)
.L_57:
        /*00c8*/ 	.word	0x00000000


	//----- nvinfo : EIATTR_CBANK_PARAM_SIZE
	.align		4
.L_58:
        /*00cc*/ 	.byte	0x03, 0x19
        /*00ce*/ 	.short	0x004c


	//----- nvinfo : EIATTR_PARAM_CBANK
	.align		4
        /*00d0*/ 	.byte	0x04, 0x0a
        /*00d2*/ 	.short	(.L_60 - .L_59)
	.align		4
.L_59:
        /*00d4*/ 	.word	index@(.nv.constant0.beta4_backward_kernel)
        /*00d8*/ 	.short	0x0380
        /*00da*/ 	.short	0x004c


	//----- nvinfo : EIATTR_SW_WAR
	.align		4
.L_60:
        /*00dc*/ 	.byte	0x04, 0x36
        /*00de*/ 	.short	(.L_62 - .L_61)
.L_61:
        /*00e0*/ 	.word	0x00000008
.L_62:


//--------------------- .nv.info.beta4_forward_kernel --------------------------
	.section	.nv.info.beta4_forward_kernel,"",@"SHT_CUDA_INFO"
	.sectionflags	@""
	.align	4


	//----- nvinfo : EIATTR_CUDA_API_VERSION
	.align		4
        /*0000*/ 	.byte	0x04, 0x37
        /*0002*/ 	.short	(.L_64 - .L_63)
.L_63:
        /*0004*/ 	.word	0x00000082


	//----- nvinfo : EIATTR_KPARAM_INFO
	.align		4
.L_64:
        /*0008*/ 	.byte	0x04, 0x17
        /*000a*/ 	.short	(.L_66 - .L_65)
.L_65:
        /*000c*/ 	.word	0x00000000
        /*0010*/ 	.short	0x0006
        /*0012*/ 	.short	0x0030
        /*0014*/ 	.byte	0x00, 0xf0, 0x11, 0x00


	//----- nvinfo : EIATTR_KPARAM_INFO
	.align		4
.L_66:
        /*0018*/ 	.byte	0x04, 0x17
        /*001a*/ 	.short	(.L_68 - .L_67)
.L_67:
        /*001c*/ 	.word	0x00000000
        /*0020*/ 	.short	0x0005
        /*0022*/ 	.short	0x0028
        /*0024*/ 	.byte	0x00, 0xf0, 0x21, 0x00


	//----- nvinfo : EIATTR_KPARAM_INFO
	.align		4
.L_68:
        /*0028*/ 	.byte	0x04, 0x17
        /*002a*/ 	.short	(.L_70 - .L_69)
.L_69:
        /*002c*/ 	.word	0x00000000
        /*0030*/ 	.short	0x0004
        /*0032*/ 	.short	0x0020
        /*0034*/ 	.byte	0x00, 0xf5, 0x21, 0x00


	//----- nvinfo : EIATTR_KPARAM_INFO
	.align		4
.L_70:
        /*0038*/ 	.byte	0x04, 0x17
        /*003a*/ 	.short	(.L_72 - .L_71)
.L_71:
        /*003c*/ 	.word	0x00000000
        /*0040*/ 	.short	0x0003
        /*0042*/ 	.short	0x0018
        /*0044*/ 	.byte	0x00, 0xf5, 0x21, 0x00


	//----- nvinfo : EIATTR_KPARAM_INFO
	.align		4
.L_72:
        /*0048*/ 	.byte	0x04, 0x17
        /*004a*/ 	.short	(.L_74 - .L_73)
.L_73:
        /*004c*/ 	.word	0x00000000
        /*0050*/ 	.short	0x0002
        /*0052*/ 	.short	0x0010
        /*0054*/ 	.byte	0x00, 0xf5, 0x21, 0x00


	//----- nvinfo : EIATTR_KPARAM_INFO
	.align		4
.L_74:
        /*0058*/ 	.byte	0x04, 0x17
        /*005a*/ 	.short	(.L_76 - .L_75)
.L_75:
        /*005c*/ 	.word	0x00000000
        /*0060*/ 	.short	0x0001
        /*0062*/ 	.short	0x0008
        /*0064*/ 	.byte	0x00, 0xf5, 0x21, 0x00


	//----- nvinfo : EIATTR_KPARAM_INFO
	.align		4
.L_76:
        /*0068*/ 	.byte	0x04, 0x17
        /*006a*/ 	.short	(.L_78 - .L_77)
.L_77:
        /*006c*/ 	.word	0x00000000
        /*0070*/ 	.short	0x0000
        /*0072*/ 	.short	0x0000
        /*0074*/ 	.byte	0x00, 0xf5, 0x21, 0x00


	//----- nvinfo : EIATTR_SPARSE_MMA_MASK
	.align		4
.L_78:
        /*0078*/ 	.byte	0x03, 0x50
        /*007a*/ 	.short	0x0000


	//----- nvinfo : EIATTR_MAXREG_COUNT
	.align		4
        /*007c*/ 	.byte	0x03, 0x1b
        /*007e*/ 	.short	0x00ff


	//----- nvinfo : EIATTR_MERCURY_ISA_VERSION
	.align		4
        /*0080*/ 	.byte	0x03, 0x5f
        /*0082*/ 	.short	0x0101


	//----- nvinfo : EIATTR_VRC_CTA_INIT_COUNT
	.align		4
        /*0084*/ 	.byte	0x02, 0x4a
	.zero		1
	.zero		1


	//----- nvinfo : EIATTR_EXIT_INSTR_OFFSETS
	.align		4
        /*0088*/ 	.byte	0x04, 0x1c
        /*008a*/ 	.short	(.L_80 - .L_79)


	//   ....[0]....
.L_79:
        /*008c*/ 	.word	0x00000070


	//   ....[1]....
        /*0090*/ 	.word	0x0001bf90


	//----- nvinfo : EIATTR_CRS_STACK_SIZE
	.align		4
.L_80:
        /*0094*/ 	.byte	0x04, 0x1e
        /*0096*/ 	.short	(.L_82 - .L_81)
.L_81:
        /*0098*/ 	.word	0x00000000


	//----- nvinfo : EIATTR_CBANK_PARAM_SIZE
	.align		4
.L_82:
        /*009c*/ 	.byte	0x03, 0x19
        /*009e*/ 	.short	0x0034


	//----- nvinfo : EIATTR_PARAM_CBANK
	.align		4
        /*00a0*/ 	.byte	0x04, 0x0a
        /*00a2*/ 	.short	(.L_84 - .L_83)
	.align		4
.L_83:
        /*00a4*/ 	.word	index@(.nv.constant0.beta4_forward_kernel)
        /*00a8*/ 	.short	0x0380
        /*00aa*/ 	.short	0x0034


	//----- nvinfo : EIATTR_SW_WAR
	.align		4
.L_84:
        /*00ac*/ 	.byte	0x04, 0x36
        /*00ae*/ 	.short	(.L_86 - .L_85)
.L_85:
        /*00b0*/ 	.word	0x00000008
.L_86:


//--------------------- .nv.callgraph             --------------------------
	.section	.nv.callgraph,"",@"SHT_CUDA_CALLGRAPH"
	.align	4
	.sectionentsize	8
	.align		4
        /*0000*/ 	.word	0x00000000
	.align		4
        /*0004*/ 	.word	0xffffffff
	.align		4
        /*0008*/ 	.word	0x00000000
	.align		4
        /*000c*/ 	.word	0xfffffffe
	.align		4
        /*0010*/ 	.word	0x00000000
	.align		4
        /*0014*/ 	.word	0xfffffffd
	.align		4
        /*0018*/ 	.word	0x00000000
	.align		4
        /*001c*/ 	.word	0xfffffffc


//--------------------- .nv.constant4             --------------------------
	.section	.nv.constant4,"a",@progbits
	.align	8
	.align		8
.nv.constant4:
        /*0000*/ 	.dword	precalc_xorwow_matrix
	.align		8
        /*0008*/ 	.dword	precalc_xorwow_offset_matrix
	.align		8
        /*0010*/ 	.dword	mrg32k3aM1
	.align		8
        /*0018*/ 	.dword	mrg32k3aM2
	.align		8
        /*0020*/ 	.dword	mrg32k3aM1SubSeq
	.align		8
        /*0028*/ 	.dword	mrg32k3aM2SubSeq
	.align		8
        /*0030*/ 	.dword	mrg32k3aM1Seq
	.align		8
        /*0038*/ 	.dword	mrg32k3aM2Seq


//--------------------- .nv.constant3             --------------------------
	.section	.nv.constant3,"a",@progbits
	.align	8
.nv.constant3:
	.type		__cr_lgamma_table,@object
	.size		__cr_lgamma_table,(.L_8 - __cr_lgamma_table)
__cr_lgamma_table:
        /*0000*/ 	.byte	0x00, 0x00, 0x00, 0x00, 0x00, 0x00, 0x00, 0x00, 0x00, 0x00, 0x00, 0x00, 0x00, 0x00, 0x00, 0x00
        /*0010*/ 	.byte	0xef, 0x39, 0xfa, 0xfe, 0x42, 0x2e, 0xe6, 0x3f, 0x02, 0x20, 0x2a, 0xfa, 0x0b, 0xab, 0xfc, 0x3f
        /*0020*/ 	.byte	0xf9, 0x2c, 0x92, 0x7c, 0xa7, 0x6c, 0x09, 0x40, 0xc9, 0x79, 0x44, 0x3c, 0x64, 0x26, 0x13, 0x40
        /*0030*/ 	.byte	0xca, 0x01, 0xcf, 0x3a, 0x27, 0x51, 0x1a, 0x40, 0x30, 0xcc, 0x2d, 0xf3, 0xe1, 0x0c, 0x21, 0x40
        /*0040*/ 	.byte	0x0d, 0xb7, 0xfc, 0x82, 0x8e, 0x35, 0x25, 0x40
.L_8:


//--------------------- .text.beta4_backward_kernel --------------------------
	.section	.text.beta4_backward_kernel,"ax",@progbits
	.align	128
        .global         beta4_backward_kernel
        .type           beta4_backward_kernel,@function
        .size           beta4_backward_kernel,(.L_x_795 - beta4_backward_kernel)
        .other          beta4_backward_kernel,@"STO_CUDA_ENTRY STV_DEFAULT"
beta4_backward_kernel:
.text.beta4_backward_kernel:
[----:B------:R-:W-:Y:S01]  /*0000*/  LDC R1, c[0x0][0x37c] ;  /* 0x0000df00ff017b82 */ /* 0x000fe20000000800 */
[----:B------:R-:W0:Y:S07]  /*0010*/  S2R R0, SR_TID.X ;  /* 0x0000000000007919 */ /* 0x000e2e0000002100 */
[----:B------:R-:W0:Y:S01]  /*0020*/  S2UR UR4, SR_CTAID.X ;  /* 0x00000000000479c3 */ /* 0x000e220000002500 */
[----:B------:R-:W1:Y:S07]  /*0030*/  LDCU UR5, c[0x0][0x3c8] ;  /* 0x00007900ff0577ac */ /* 0x000e6e0008000800 */
[----:B------:R-:W0:Y:S02]  /*0040*/  LDC R5, c[0x0][0x360] ;  /* 0x0000d800ff057b82 */ /* 0x000e240000000800 */
[----:B0-----:R-:W-:-:S05]  /*0050*/  IMAD R5, R5, UR4, R0 ;  /* 0x0000000405057c24 */ /* 0x001fca000f8e0200 */
[----:B-1----:R-:W-:-:S13]  /*0060*/  ISETP.GE.AND P0, PT, R5, UR5, PT ;  /* 0x0000000505007c0c */ /* 0x002fda000bf06270 */
[----:B------:R-:W-:Y:S05]  /*0070*/  @P0 EXIT ;  /* 0x000000000000094d */ /* 0x000fea0003800000 */
[----:B------:R-:W0:Y:S01]  /*0080*/  LDC.64 R24, c[0x0][0x380] ;  /* 0x0000e000ff187b82 */ /* 0x000e220000000a00 */
[----:B------:R-:W1:Y:S01]  /*0090*/  LDCU.64 UR4, c[0x0][0x358] ;  /* 0x00006b00ff0477ac */ /* 0x000e620008000a00 */
[----:B------:R-:W-:-:S06]  /*00a0*/  SHF.L.U32 R12, R5, 0x2, RZ ;  /* 0x00000002050c7819 */ /* 0x000fcc00000006ff */
[----:B------:R-:W2:Y:S08]  /*00b0*/  LDC.64 R22, c[0x0][0x388] ;  /* 0x0000e200ff167b82 */ /* 0x000eb00000000a00 */
[----:B------:R-:W3:Y:S08]  /*00c0*/  LDC.64 R32, c[0x0][0x398] ;  /* 0x0000e600ff207b82 */ /* 0x000ef00000000a00 */
[----:B------:R-:W4:Y:S01]  /*00d0*/  LDC.64 R2, c[0x0][0x3a0] ;  /* 0x0000e800ff027b82 */ /* 0x000f220000000a00 */
[----:B0-----:R-:W-:-:S05]  /*00e0*/  IMAD.WIDE R24, R12, 0x4, R24 ;  /* 0x000000040c187825 */ /* 0x001fca00078e0218 */
[----:B-1----:R-:W4:Y:S02]  /*00f0*/  LDG.E R18, desc[UR4][R24.64] ;  /* 0x0000000418127981 */ /* 0x002f24000c1e1900 */
[----:B------:R-:W0:Y:S01]  /*0100*/  LDC.64 R20, c[0x0][0x390] ;  /* 0x0000e400ff147b82 */ /* 0x000e220000000a00 */
[----:B--2---:R-:W-:-:S05]  /*0110*/  IMAD.WIDE R22, R12, 0x4, R22 ;  /* 0x000000040c167825 */ /* 0x004fca00078e0216 */
[----:B------:R-:W2:Y:S01]  /*0120*/  LDG.E R17, desc[UR4][R22.64] ;  /* 0x0000000416117981 */ /* 0x000ea2000c1e1900 */
[----:B---3--:R-:W-:-:S06]  /*0130*/  IMAD.WIDE R32, R5, 0x4, R32 ;  /* 0x0000000405207825 */ /* 0x008fcc00078e0220 */
[----:B------:R1:W5:Y:S01]  /*0140*/  LDG.E R32, desc[UR4][R32.64] ;  /* 0x0000000420207981 */ /* 0x000362000c1e1900 */
[----:B----4-:R-:W-:-:S05]  /*0150*/  IMAD.WIDE R2, R5, 0x4, R2 ;  /* 0x0000000405027825 */ /* 0x010fca00078e0202 */
[----:B------:R1:W5:Y:S01]  /*0160*/  LDG.E R31, desc[UR4][R2.64] ;  /* 0x00000004021f7981 */ /* 0x000362000c1e1900 */
[----:B0-----:R-:W-:-:S05]  /*0170*/  IMAD.WIDE R20, R12, 0x4, R20 ;  /* 0x000000040c147825 */ /* 0x001fca00078e0214 */
[----:B------:R1:W5:Y:S01]  /*0180*/  LDG.E R16, desc[UR4][R20.64] ;  /* 0x0000000414107981 */ /* 0x000362000c1e1900 */
[----:B------:R-:W-:Y:S01]  /*0190*/  BSSY.RECONVERGENT B1, `(.L_x_0) ;  /* 0x000001a000017945 */ /* 0x000fe20003800200 */
[----:B------:R-:W-:Y:S02]  /*01a0*/  HFMA2 R9, -RZ, RZ, 0, 0 ;  /* 0x00000000ff097431 */ /* 0x000fe400000001ff */
[----:B--2---:R-:W-:-:S05]  /*01b0*/  FADD R15, R18, R17 ;  /* 0x00000011120f7221 */ /* 0x004fca0000000000 */
[----:B------:R-:W-:Y:S02]  /*01c0*/  FSETP.GEU.AND P0, PT, R15, 5, PT ;  /* 0x40a000000f00780b */ /* 0x000fe40003f0e000 */
[----:B------:R-:W-:-:S11]  /*01d0*/  MOV R10, R15 ;  /* 0x0000000f000a7202 */ /* 0x000fd60000000f00 */
[----:B-1----:R-:W-:Y:S05]  /*01e0*/  @P0 BRA `(.L_x_1) ;  /* 0x0000000000500947 */ /* 0x002fea0003800000 */
[----:B------:R-:W-:Y:S02]  /*01f0*/  MOV R9, RZ ;  /* 0x000000ff00097202 */ /* 0x000fe40000000f00 */
[----:B------:R-:W-:-:S07]  /*0200*/  MOV R10, R15 ;  /* 0x0000000f000a7202 */ /* 0x000fce0000000f00 */
.L_x_5:
[----:B------:R-:W-:Y:S01]  /*0210*/  IADD3 R0, PT, PT, R10, 0x1800000, RZ ;  /* 0x018000000a007810 */ /* 0x000fe20007ffe0ff */
[----:B------:R-:W-:Y:S03]  /*0220*/  BSSY.RECONVERGENT B2, `(.L_x_2) ;  /* 0x000000c000027945 */ /* 0x000fe60003800200 */
[----:B------:R-:W-:-:S04]  /*0230*/  LOP3.LUT R0, R0, 0x7f800000, RZ, 0xc0, !PT ;  /* 0x7f80000000007812 */ /* 0x000fc800078ec0ff */
[----:B------:R-:W-:-:S13]  /*0240*/  ISETP.GT.U32.AND P0, PT, R0, 0x1ffffff, PT ;  /* 0x01ffffff0000780c */ /* 0x000fda0003f04070 */
[----:B------:R-:W-:Y:S05]  /*0250*/  @P0 BRA `(.L_x_3) ;  /* 0x0000000000100947 */ /* 0x000fea0003800000 */
[----:B------:R-:W-:Y:S02]  /*0260*/  MOV R5, R10 ;  /* 0x0000000a00057202 */ /* 0x000fe40000000f00 */
[----:B------:R-:W-:-:S07]  /*0270*/  MOV R4, 0x290 ;  /* 0x0000029000047802 */ /* 0x000fce0000000f00 */
[----:B-----5:R-:W-:Y:S05]  /*0280*/  CALL.REL.NOINC `($__internal_1_$__cuda_sm20_rcp_rn_f32_slowpath) ;  /* 0x0000008c00247944 */ /* 0x020fea0003c00000 */
[----:B------:R-:W-:Y:S05]  /*0290*/  BRA `(.L_x_4) ;  /* 0x0000000000107947 */ /* 0x000fea0003800000 */
.L_x_3:
[----:B------:R-:W0:Y:S02]  /*02a0*/  MUFU.RCP R3, R10 ;  /* 0x0000000a00037308 */ /* 0x000e240000001000 */
[----:B0-----:R-:W-:-:S04]  /*02b0*/  FFMA R0, R3, R10, -1 ;  /* 0xbf80000003007423 */ /* 0x001fc8000000000a */
[----:B------:R-:W-:-:S04]  /*02c0*/  FADD.FTZ R0, -R0, -RZ ;  /* 0x800000ff00007221 */ /* 0x000fc80000010100 */
[----:B------:R-:W-:-:S07]  /*02d0*/  FFMA R2, R3, R0, R3 ;  /* 0x0000000003027223 */ /* 0x000fce0000000003 */
.L_x_4:
[----:B------:R-:W-:Y:S05]  /*02e0*/  BSYNC.RECONVERGENT B2 ;  /* 0x0000000000027941 */ /* 0x000fea0003800200 */
.L_x_2:
[----:B------:R-:W-:Y:S01]  /*02f0*/  FADD R10, R10, 1 ;  /* 0x3f8000000a0a7421 */ /* 0x000fe20000000000 */
[----:B------:R-:W-:-:S04]  /*0300*/  FADD R9, -R2, R9 ;  /* 0x0000000902097221 */ /* 0x000fc80000000100 */
[----:B------:R-:W-:-:S13]  /*0310*/  FSETP.GEU.AND P0, PT, R10, 5, PT ;  /* 0x40a000000a00780b */ /* 0x000fda0003f0e000 */
[----:B------:R-:W-:Y:S05]  /*0320*/  @!P0 BRA `(.L_x_5) ;  /* 0xfffffffc00b88947 */ /* 0x000fea000383ffff */
.L_x_1:
[----:B------:R-:W-:Y:S05]  /*0330*/  BSYNC.RECONVERGENT B1 ;  /* 0x0000000000017941 */ /* 0x000fea0003800200 */
.L_x_0:
[----:B------:R-:W-:Y:S01]  /*0340*/  FMUL R5, R10, R10 ;  /* 0x0000000a0a057220 */ /* 0x000fe20000400000 */
[----:B------:R-:W-:Y:S04]  /*0350*/  BSSY.RECONVERGENT B1, `(.L_x_6) ;  /* 0x000000d000017945 */ /* 0x000fe80003800200 */
[----:B------:R-:W-:-:S04]  /*0360*/  IADD3 R0, PT, PT, R5, 0x1800000, RZ ;  /* 0x0180000005007810 */ /* 0x000fc80007ffe0ff */
[----:B------:R-:W-:-:S04]  /*0370*/  LOP3.LUT R0, R0, 0x7f800000, RZ, 0xc0, !PT ;  /* 0x7f80000000007812 */ /* 0x000fc800078ec0ff */
[----:B------:R-:W-:-:S13]  /*0380*/  ISETP.GT.U32.AND P0, PT, R0, 0x1ffffff, PT ;  /* 0x01ffffff0000780c */ /* 0x000fda0003f04070 */
[----:B------:R-:W-:Y:S05]  /*0390*/  @P0 BRA `(.L_x_7) ;  /* 0x0000000000100947 */ /* 0x000fea0003800000 */
[----:B------:R-:W-:-:S07]  /*03a0*/  MOV R4, 0x3c0 ;  /* 0x000003c000047802 */ /* 0x000fce0000000f00 */
[----:B-----5:R-:W-:Y:S05]  /*03b0*/  CALL.REL.NOINC `($__internal_1_$__cuda_sm20_rcp_rn_f32_slowpath) ;  /* 0x0000008800d87944 */ /* 0x020fea0003c00000 */
[----:B------:R-:W-:Y:S01]  /*03c0*/  MOV R8, R2 ;  /* 0x0000000200087202 */ /* 0x000fe20000000f00 */
[----:B------:R-:W-:Y:S06]  /*03d0*/  BRA `(.L_x_8) ;  /* 0x0000000000107947 */ /* 0x000fec0003800000 */
.L_x_7:
[----:B------:R-:W0:Y:S02]  /*03e0*/  MUFU.RCP R8, R5 ;  /* 0x0000000500087308 */ /* 0x000e240000001000 */
[----:B0-----:R-:W-:-:S04]  /*03f0*/  FFMA R0, R5, R8, -1 ;  /* 0xbf80000005007423 */ /* 0x001fc80000000008 */
[----:B------:R-:W-:-:S04]  /*0400*/  FADD.FTZ R3, -R0, -RZ ;  /* 0x800000ff00037221 */ /* 0x000fc80000010100 */
[----:B------:R-:W-:-:S07]  /*0410*/  FFMA R8, R8, R3, R8 ;  /* 0x0000000308087223 */ /* 0x000fce0000000008 */
.L_x_8:
[----:B------:R-:W-:Y:S05]  /*0420*/  BSYNC.RECONVERGENT B1 ;  /* 0x0000000000017941 */ /* 0x000fea0003800200 */
.L_x_6:
[----:B------:R-:W-:Y:S01]  /*0430*/  IADD3 R0, PT, PT, R10, -0x3f2aaaab, RZ ;  /* 0xc0d555550a007810 */ /* 0x000fe20007ffe0ff */
[----:B------:R-:W-:Y:S01]  /*0440*/  HFMA2 R5, -RZ, RZ, 1.5048828125, 33.21875 ;  /* 0x3e055027ff057431 */ /* 0x000fe200000001ff */
[----:B------:R-:W0:Y:S01]  /*0450*/  MUFU.RCP R7, R10 ;  /* 0x0000000a00077308 */ /* 0x000e220000001000 */
[----:B------:R-:W-:Y:S01]  /*0460*/  UMOV UR6, 0x3f000000 ;  /* 0x3f00000000067882 */ /* 0x000fe20000000000 */
[----:B------:R-:W-:Y:S01]  /*0470*/  LOP3.LUT R3, R0, 0xff800000, RZ, 0xc0, !PT ;  /* 0xff80000000037812 */ /* 0x000fe200078ec0ff */
[----:B------:R-:W-:Y:S01]  /*0480*/  BSSY.RECONVERGENT B2, `(.L_x_9) ;  /* 0x000001f000027945 */ /* 0x000fe20003800200 */
[----:B------:R-:W-:Y:S02]  /*0490*/  MOV R13, UR6 ;  /* 0x00000006000d7c02 */ /* 0x000fe40008000f00 */
[C---:B------:R-:W-:Y:S01]  /*04a0*/  ISETP.GT.U32.AND P0, PT, R10.reuse, 0x7f7fffff, PT ;  /* 0x7f7fffff0a00780c */ /* 0x040fe20003f04070 */
[----:B------:R-:W-:Y:S01]  /*04b0*/  IMAD.IADD R0, R10, 0x1, -R3 ;  /* 0x000000010a007824 */ /* 0x000fe200078e0a03 */
[----:B------:R-:W1:Y:S01]  /*04c0*/  FCHK P1, -R13, R10 ;  /* 0x0000000a0d007302 */ /* 0x000e620000020100 */
[----:B------:R-:W-:-:S02]  /*04d0*/  MOV R11, 0x7f800000 ;  /* 0x7f800000000b7802 */ /* 0x000fc40000000f00 */
[----:B------:R-:W-:Y:S01]  /*04e0*/  FADD R4, R0, -1 ;  /* 0xbf80000000047421 */ /* 0x000fe20000000000 */
[----:B------:R-:W-:-:S03]  /*04f0*/  I2FP.F32.S32 R0, R3 ;  /* 0x0000000300007245 */ /* 0x000fc60000201400 */
[----:B------:R-:W-:Y:S01]  /*0500*/  FFMA R5, R4, -R5, 0.14084610342979431152 ;  /* 0x3e1039f604057423 */ /* 0x000fe20000000805 */
[C---:B0-----:R-:W-:Y:S01]  /*0510*/  FFMA R2, R7.reuse, -R10, 1 ;  /* 0x3f80000007027423 */ /* 0x041fe2000000080a */
[----:B------:R-:W-:Y:S02]  /*0520*/  FFMA R0, R0, 1.1920928955078125e-07, RZ ;  /* 0x3400000000007823 */ /* 0x000fe400000000ff */
[----:B------:R-:W-:Y:S01]  /*0530*/  FFMA R5, R4, R5, -0.12148627638816833496 ;  /* 0xbdf8cdcc04057423 */ /* 0x000fe20000000005 */
[----:B------:R-:W-:-:S03]  /*0540*/  FFMA R2, R7, R2, R7 ;  /* 0x0000000207027223 */ /* 0x000fc60000000007 */
[----:B------:R-:W-:Y:S01]  /*0550*/  FFMA R5, R4, R5, 0.13980610668659210205 ;  /* 0x3e0f295504057423 */ /* 0x000fe20000000005 */
[----:B------:R-:W-:-:S03]  /*0560*/  FFMA R3, R2, -0.5, RZ ;  /* 0xbf00000002037823 */ /* 0x000fc600000000ff */
[----:B------:R-:W-:-:S04]  /*0570*/  FFMA R5, R4, R5, -0.16684235632419586182 ;  /* 0xbe2ad8b904057423 */ /* 0x000fc80000000005 */
[----:B------:R-:W-:-:S04]  /*0580*/  FFMA R5, R4, R5, 0.20012299716472625732 ;  /* 0x3e4ced0b04057423 */ /* 0x000fc80000000005 */
[----:B------:R-:W-:-:S04]  /*0590*/  FFMA R5, R4, R5, -0.24999669194221496582 ;  /* 0xbe7fff2204057423 */ /* 0x000fc80000000005 */
[----:B------:R-:W-:-:S04]  /*05a0*/  FFMA R5, R4, R5, 0.33333182334899902344 ;  /* 0x3eaaaa7804057423 */ /* 0x000fc80000000005 */
[----:B------:R-:W-:-:S04]  /*05b0*/  FFMA R5, R4, R5, -0.5 ;  /* 0xbf00000004057423 */ /* 0x000fc80000000005 */
[----:B------:R-:W-:-:S04]  /*05c0*/  FMUL R5, R4, R5 ;  /* 0x0000000504057220 */ /* 0x000fc80000400000 */
[----:B------:R-:W-:Y:S01]  /*05d0*/  FFMA R5, R4, R5, R4 ;  /* 0x0000000504057223 */ /* 0x000fe20000000004 */
[----:B------:R-:W-:-:S03]  /*05e0*/  FFMA R4, R3, -R10, -0.5 ;  /* 0xbf00000003047423 */ /* 0x000fc6000000080a */
[----:B------:R-:W-:Y:S01]  /*05f0*/  FFMA R7, R0, 0.69314718246459960938, R5 ;  /* 0x3f31721800077823 */ /* 0x000fe20000000005 */
[----:B------:R-:W-:Y:S01]  /*0600*/  FFMA R0, R2, R4, R3 ;  /* 0x0000000402007223 */ /* 0x000fe20000000003 */
[----:B------:R-:W-:Y:S01]  /*0610*/  @P0 FFMA R7, R10, R11, +INF ;  /* 0x7f8000000a070423 */ /* 0x000fe2000000000b */
[----:B-1----:R-:W-:Y:S06]  /*0620*/  @!P1 BRA `(.L_x_10) ;  /* 0x0000000000109947 */ /* 0x002fec0003800000 */
[----:B------:R-:W-:Y:S02]  /*0630*/  MOV R3, R10 ;  /* 0x0000000a00037202 */ /* 0x000fe40000000f00 */
[----:B------:R-:W-:Y:S02]  /*0640*/  MOV R0, 0xbf000000 ;  /* 0xbf00000000007802 */ /* 0x000fe40000000f00 */
[----:B------:R-:W-:-:S07]  /*0650*/  MOV R34, 0x670 ;  /* 0x0000067000227802 */ /* 0x000fce0000000f00 */
[----:B-----5:R-:W-:Y:S05]  /*0660*/  CALL.REL.NOINC `($__internal_2_$__cuda_sm3x_div_rn_noftz_f32_slowpath) ;  /* 0x0000008800fc7944 */ /* 0x020fea0003c00000 */
.L_x_10:
[----:B------:R-:W-:Y:S05]  /*0670*/  BSYNC.RECONVERGENT B2 ;  /* 0x0000000000027941 */ /* 0x000fea0003800200 */
.L_x_9:
[----:B------:R-:W-:Y:S01]  /*0680*/  HFMA2 R2, -RZ, RZ, 0.9384765625, 0.00012600421905517578125 ;  /* 0x3b820821ff027431 */ /* 0x000fe200000001ff */
[----:B------:R-:W-:Y:S01]  /*0690*/  MOV R3, 0x437c0000 ;  /* 0x437c000000037802 */ /* 0x000fe20000000f00 */
[----:B------:R-:W0:Y:S01]  /*06a0*/  FCHK P0, R8, -252 ;  /* 0xc37c000008007902 */ /* 0x000e220000000000 */
[----:B------:R-:W-:Y:S01]  /*06b0*/  BSSY.RECONVERGENT B2, `(.L_x_11) ;  /* 0x000000c000027945 */ /* 0x000fe20003800200 */
[----:B------:R-:W-:Y:S02]  /*06c0*/  FADD R7, R7, R0 ;  /* 0x0000000007077221 */ /* 0x000fe40000000000 */
[----:B------:R-:W-:-:S04]  /*06d0*/  FFMA R3, -R2, R3, 1 ;  /* 0x3f80000002037423 */ /* 0x000fc80000000103 */
[----:B------:R-:W-:-:S04]  /*06e0*/  FFMA R3, R3, -R2, -0.0039682541973888874054 ;  /* 0xbb82082103037423 */ /* 0x000fc80000000802 */
[----:B------:R-:W-:-:S04]  /*06f0*/  FFMA R5, R3, R8, RZ ;  /* 0x0000000803057223 */ /* 0x000fc800000000ff */
[----:B------:R-:W-:-:S04]  /*0700*/  FFMA R2, R5, 252, R8 ;  /* 0x437c000005027823 */ /* 0x000fc80000000008 */
[----:B------:R-:W-:Y:S01]  /*0710*/  FFMA R0, R3, R2, R5 ;  /* 0x0000000203007223 */ /* 0x000fe20000000005 */
[----:B0-----:R-:W-:Y:S06]  /*0720*/  @!P0 BRA `(.L_x_12) ;  /* 0x0000000000108947 */ /* 0x001fec0003800000 */
[----:B------:R-:W-:Y:S02]  /*0730*/  MOV R0, R8 ;  /* 0x0000000800007202 */ /* 0x000fe40000000f00 */
[----:B------:R-:W-:Y:S02]  /*0740*/  MOV R3, 0xc37c0000 ;  /* 0xc37c000000037802 */ /* 0x000fe40000000f00 */
[----:B------:R-:W-:-:S07]  /*0750*/  MOV R34, 0x770 ;  /* 0x0000077000227802 */ /* 0x000fce0000000f00 */
[----:B-----5:R-:W-:Y:S05]  /*0760*/  CALL.REL.NOINC `($__internal_2_$__cuda_sm3x_div_rn_noftz_f32_slowpath) ;  /* 0x0000008800bc7944 */ /* 0x020fea0003c00000 */
.L_x_12:
[----:B------:R-:W-:Y:S05]  /*0770*/  BSYNC.RECONVERGENT B2 ;  /* 0x0000000000027941 */ /* 0x000fea0003800200 */
.L_x_11:
[----:B------:R-:W-:Y:S01]  /*0780*/  FSETP.GEU.AND P0, PT, R18, 5, PT ;  /* 0x40a000001200780b */ /* 0x000fe20003f0e000 */
[----:B------:R-:W-:Y:S01]  /*0790*/  FADD R3, R0, 0.0083333337679505348206 ;  /* 0x3c08888900037421 */ /* 0x000fe20000000000 */
[----:B------:R-:W-:Y:S03]  /*07a0*/  BSSY.RECONVERGENT B1, `(.L_x_13) ;  /* 0x000001b000017945 */ /* 0x000fe60003800200 */
[----:B------:R-:W-:-:S04]  /*07b0*/  FFMA R0, R3, -R8, 0.083333335816860198975 ;  /* 0x3daaaaab03007423 */ /* 0x000fc80000000808 */
[----:B------:R-:W-:Y:S01]  /*07c0*/  FFMA R0, R0, -R8, R7 ;  /* 0x8000000800007223 */ /* 0x000fe20000000007 */
[----:B------:R-:W-:Y:S01]  /*07d0*/  IMAD.MOV.U32 R7, RZ, RZ, RZ ;  /* 0x000000ffff077224 */ /* 0x000fe200078e00ff */
[----:B------:R-:W-:Y:S02]  /*07e0*/  MOV R8, R18 ;  /* 0x0000001200087202 */ /* 0x000fe40000000f00 */
[----:B------:R-:W-:Y:S01]  /*07f0*/  FADD R9, R0, R9 ;  /* 0x0000000900097221 */ /* 0x000fe20000000000 */
[----:B------:R-:W-:Y:S06]  /*0800*/  @P0 BRA `(.L_x_14) ;  /* 0x0000000000500947 */ /* 0x000fec0003800000 */
[----:B------:R-:W-:Y:S01]  /*0810*/  HFMA2 R7, -RZ, RZ, 0, 0 ;  /* 0x00000000ff077431 */ /* 0x000fe200000001ff */
[----:B------:R-:W-:-:S07]  /*0820*/  MOV R8, R18 ;  /* 0x0000001200087202 */ /* 0x000fce0000000f00 */
.L_x_18:
        /* <DEDUP_REMOVED lines=9> */
.L_x_16:
[----:B------:R-:W0:Y:S02]  /*08c0*/  MUFU.RCP R3, R8 ;  /* 0x0000000800037308 */ /* 0x000e240000001000 */
[----:B0-----:R-:W-:-:S04]  /*08d0*/  FFMA R0, R3, R8, -1 ;  /* 0xbf80000003007423 */ /* 0x001fc80000000008 */
[----:B------:R-:W-:-:S04]  /*08e0*/  FADD.FTZ R0, -R0, -RZ ;  /* 0x800000ff00007221 */ /* 0x000fc80000010100 */
[----:B------:R-:W-:-:S07]  /*08f0*/  FFMA R2, R3, R0, R3 ;  /* 0x0000000003027223 */ /* 0x000fce0000000003 */
.L_x_17:
[----:B------:R-:W-:Y:S05]  /*0900*/  BSYNC.RECONVERGENT B2 ;  /* 0x0000000000027941 */ /* 0x000fea0003800200 */
.L_x_15:
[----:B------:R-:W-:Y:S01]  /*0910*/  FADD R8, R8, 1 ;  /* 0x3f80000008087421 */ /* 0x000fe20000000000 */
[----:B------:R-:W-:-:S04]  /*0920*/  FADD R7, -R2, R7 ;  /* 0x0000000702077221 */ /* 0x000fc80000000100 */
[----:B------:R-:W-:-:S13]  /*0930*/  FSETP.GEU.AND P0, PT, R8, 5, PT ;  /* 0x40a000000800780b */ /* 0x000fda0003f0e000 */
[----:B------:R-:W-:Y:S05]  /*0940*/  @!P0 BRA `(.L_x_18) ;  /* 0xfffffffc00b88947 */ /* 0x000fea000383ffff */
.L_x_14:
[----:B------:R-:W-:Y:S05]  /*0950*/  BSYNC.RECONVERGENT B1 ;  /* 0x0000000000017941 */ /* 0x000fea0003800200 */
.L_x_13:
        /* <DEDUP_REMOVED lines=10> */
.L_x_20:
[----:B------:R-:W0:Y:S02]  /*0a00*/  MUFU.RCP R13, R5 ;  /* 0x00000005000d7308 */ /* 0x000e240000001000 */
[----:B0-----:R-:W-:-:S04]  /*0a10*/  FFMA R0, R5, R13, -1 ;  /* 0xbf80000005007423 */ /* 0x001fc8000000000d */
[----:B------:R-:W-:-:S04]  /*0a20*/  FADD.FTZ R0, -R0, -RZ ;  /* 0x800000ff00007221 */ /* 0x000fc80000010100 */
[----:B------:R-:W-:-:S07]  /*0a30*/  FFMA R13, R13, R0, R13 ;  /* 0x000000000d0d7223 */ /* 0x000fce000000000d */
.L_x_21:
[----:B------:R-:W-:Y:S05]  /*0a40*/  BSYNC.RECONVERGENT B1 ;  /* 0x0000000000017941 */ /* 0x000fea0003800200 */
.L_x_19:
[----:B------:R-:W-:Y:S01]  /*0a50*/  IADD3 R0, PT, PT, R8, -0x3f2aaaab, RZ ;  /* 0xc0d5555508007810 */ /* 0x000fe20007ffe0ff */
[----:B------:R-:W-:Y:S01]  /*0a60*/  IMAD.MOV.U32 R5, RZ, RZ, 0x3e055027 ;  /* 0x3e055027ff057424 */ /* 0x000fe200078e00ff */
[----:B------:R-:W0:Y:S01]  /*0a70*/  MUFU.RCP R11, R8 ;  /* 0x00000008000b7308 */ /* 0x000e220000001000 */
[----:B------:R-:W-:Y:S01]  /*0a80*/  UMOV UR6, 0x3f000000 ;  /* 0x3f00000000067882 */ /* 0x000fe20000000000 */
[----:B------:R-:W-:Y:S01]  /*0a90*/  LOP3.LUT R3, R0, 0xff800000, RZ, 0xc0, !PT ;  /* 0xff80000000037812 */ /* 0x000fe200078ec0ff */
[----:B------:R-:W-:Y:S01]  /*0aa0*/  BSSY.RECONVERGENT B2, `(.L_x_22) ;  /* 0x0000020000027945 */ /* 0x000fe20003800200 */
[----:B------:R-:W-:Y:S02]  /*0ab0*/  MOV R19, UR6 ;  /* 0x0000000600137c02 */ /* 0x000fe40008000f00 */
[----:B------:R-:W-:Y:S02]  /*0ac0*/  IADD3 R0, PT, PT, -R3, R8, RZ ;  /* 0x0000000803007210 */ /* 0x000fe40007ffe1ff */
[----:B------:R-:W1:Y:S01]  /*0ad0*/  FCHK P1, -R19, R8 ;  /* 0x0000000813007302 */ /* 0x000e620000020100 */
[----:B------:R-:W-:-:S02]  /*0ae0*/  ISETP.GT.U32.AND P0, PT, R8, 0x7f7fffff, PT ;  /* 0x7f7fffff0800780c */ /* 0x000fc40003f04070 */
[----:B------:R-:W-:Y:S01]  /*0af0*/  FADD R4, R0, -1 ;  /* 0xbf80000000047421 */ /* 0x000fe20000000000 */
[----:B------:R-:W-:-:S03]  /*0b00*/  I2FP.F32.S32 R0, R3 ;  /* 0x0000000300007245 */ /* 0x000fc60000201400 */
[----:B------:R-:W-:Y:S01]  /*0b10*/  FFMA R5, R4, -R5, 0.14084610342979431152 ;  /* 0x3e1039f604057423 */ /* 0x000fe20000000805 */
[C---:B0-----:R-:W-:Y:S01]  /*0b20*/  FFMA R2, R11.reuse, -R8, 1 ;  /* 0x3f8000000b027423 */ /* 0x041fe20000000808 */
[----:B------:R-:W-:Y:S02]  /*0b30*/  FFMA R0, R0, 1.1920928955078125e-07, RZ ;  /* 0x3400000000007823 */ /* 0x000fe400000000ff */
[C---:B------:R-:W-:Y:S01]  /*0b40*/  FFMA R5, R4.reuse, R5, -0.12148627638816833496 ;  /* 0xbdf8cdcc04057423 */ /* 0x040fe20000000005 */
[----:B------:R-:W-:Y:S01]  /*0b50*/  FFMA R2, R11, R2, R11 ;  /* 0x000000020b027223 */ /* 0x000fe2000000000b */
[----:B------:R-:W-:Y:S02]  /*0b60*/  MOV R11, 0x7f800000 ;  /* 0x7f800000000b7802 */ /* 0x000fe40000000f00 */
        /* <DEDUP_REMOVED lines=14> */
[----:B------:R-:W-:Y:S01]  /*0c50*/  HFMA2 R0, -RZ, RZ, -1.75, 0 ;  /* 0xbf000000ff007431 */ /* 0x000fe200000001ff */
[----:B------:R-:W-:Y:S02]  /*0c60*/  MOV R3, R8 ;  /* 0x0000000800037202 */ /* 0x000fe40000000f00 */
[----:B------:R-:W-:-:S07]  /*0c70*/  MOV R34, 0xc90 ;  /* 0x00000c9000227802 */ /* 0x000fce0000000f00 */
[----:B-----5:R-:W-:Y:S05]  /*0c80*/  CALL.REL.NOINC `($__internal_2_$__cuda_sm3x_div_rn_noftz_f32_slowpath) ;  /* 0x0000008400747944 */ /* 0x020fea0003c00000 */
[----:B------:R-:W-:-:S07]  /*0c90*/  MOV R3, R0 ;  /* 0x0000000000037202 */ /* 0x000fce0000000f00 */
.L_x_23:
[----:B------:R-:W-:Y:S05]  /*0ca0*/  BSYNC.RECONVERGENT B2 ;  /* 0x0000000000027941 */ /* 0x000fea0003800200 */
.L_x_22:
[----:B------:R-:W-:Y:S02]  /*0cb0*/  HFMA2 R0, -RZ, RZ, 0.9384765625, 0.00012600421905517578125 ;  /* 0x3b820821ff007431 */ /* 0x000fe400000001ff */
[C---:B-----5:R-:W-:Y:S01]  /*0cc0*/  FMUL R11, R16.reuse, 8388608 ;  /* 0x4b000000100b7820 */ /* 0x060fe20000400000 */
[----:B------:R-:W-:Y:S01]  /*0cd0*/  MOV R5, 0x437c0000 ;  /* 0x437c000000057802 */ /* 0x000fe20000000f00 */
[----:B------:R-:W0:Y:S01]  /*0ce0*/  FCHK P0, R13, -252 ;  /* 0xc37c00000d007902 */ /* 0x000e220000000000 */
[----:B------:R-:W-:Y:S01]  /*0cf0*/  FSETP.GEU.AND P4, PT, R16, 1.175494350822287508e-38, PT ;  /* 0x008000001000780b */ /* 0x000fe20003f8e000 */
[----:B------:R-:W-:Y:S01]  /*0d00*/  BSSY.RECONVERGENT B2, `(.L_x_24) ;  /* 0x0000011000027945 */ /* 0x000fe20003800200 */
[----:B------:R-:W-:Y:S02]  /*0d10*/  FADD R10, R10, R3 ;  /* 0x000000030a0a7221 */ /* 0x000fe40000000000 */
[----:B------:R-:W-:Y:S01]  /*0d20*/  FSEL R8, R11, R16, !P4 ;  /* 0x000000100b087208 */ /* 0x000fe20006000000 */
[----:B------:R-:W-:-:S03]  /*0d30*/  FFMA R5, -R0, R5, 1 ;  /* 0x3f80000000057423 */ /* 0x000fc60000000105 */
[----:B------:R-:W-:Y:S01]  /*0d40*/  IADD3 R19, PT, PT, R8, -0x3f2aaaab, RZ ;  /* 0xc0d5555508137810 */ /* 0x000fe20007ffe0ff */
[----:B------:R-:W-:-:S03]  /*0d50*/  FFMA R0, R5, -R0, -0.0039682541973888874054 ;  /* 0xbb82082105007423 */ /* 0x000fc60000000800 */
[----:B------:R-:W-:Y:S01]  /*0d60*/  LOP3.LUT R19, R19, 0xff800000, RZ, 0xc0, !PT ;  /* 0xff80000013137812 */ /* 0x000fe200078ec0ff */
[----:B------:R-:W-:-:S03]  /*0d70*/  FFMA R2, R0, R13, RZ ;  /* 0x0000000d00027223 */ /* 0x000fc600000000ff */
[----:B------:R-:W-:Y:S01]  /*0d80*/  IADD3 R11, PT, PT, R8, -R19, RZ ;  /* 0x80000013080b7210 */ /* 0x000fe20007ffe0ff */
[----:B------:R-:W-:-:S04]  /*0d90*/  FFMA R5, R2, 252, R13 ;  /* 0x437c000002057823 */ /* 0x000fc8000000000d */
[----:B------:R-:W-:Y:S01]  /*0da0*/  FADD R11, R11, -1 ;  /* 0xbf8000000b0b7421 */ /* 0x000fe20000000000 */
[----:B------:R-:W-:Y:S01]  /*0db0*/  FFMA R0, R0, R5, R2 ;  /* 0x0000000500007223 */ /* 0x000fe20000000002 */
[----:B0-----:R-:W-:Y:S06]  /*0dc0*/  @!P0 BRA `(.L_x_25) ;  /* 0x0000000000108947 */ /* 0x001fec0003800000 */
[----:B------:R-:W-:Y:S01]  /*0dd0*/  IMAD.MOV.U32 R0, RZ, RZ, R13 ;  /* 0x000000ffff007224 */ /* 0x000fe200078e000d */
[----:B------:R-:W-:Y:S02]  /*0de0*/  MOV R3, 0xc37c0000 ;  /* 0xc37c000000037802 */ /* 0x000fe40000000f00 */
[----:B------:R-:W-:-:S07]  /*0df0*/  MOV R34, 0xe10 ;  /* 0x00000e1000227802 */ /* 0x000fce0000000f00 */
[----:B------:R-:W-:Y:S05]  /*0e00*/  CALL.REL.NOINC `($__internal_2_$__cuda_sm3x_div_rn_noftz_f32_slowpath) ;  /* 0x0000008400147944 */ /* 0x000fea0003c00000 */
.L_x_25:
[----:B------:R-:W-:Y:S05]  /*0e10*/  BSYNC.RECONVERGENT B2 ;  /* 0x0000000000027941 */ /* 0x000fea0003800200 */
.L_x_24:
[----:B------:R-:W-:Y:S01]  /*0e20*/  HFMA2 R2, -RZ, RZ, 1.5048828125, 33.21875 ;  /* 0x3e055027ff027431 */ /* 0x000fe200000001ff */
[----:B------:R-:W-:Y:S01]  /*0e30*/  ISETP.GT.U32.AND P0, PT, R8, 0x7f7fffff, PT ;  /* 0x7f7fffff0800780c */ /* 0x000fe20003f04070 */
[----:B------:R-:W-:Y:S01]  /*0e40*/  FADD R0, R0, 0.0083333337679505348206 ;  /* 0x3c08888900007421 */ /* 0x000fe20000000000 */
[----:B------:R-:W-:Y:S01]  /*0e50*/  I2FP.F32.S32 R19, R19 ;  /* 0x0000001300137245 */ /* 0x000fe20000201400 */
[----:B------:R-:W-:Y:S01]  /*0e60*/  BSSY.RECONVERGENT B1, `(.L_x_26) ;  /* 0x000002f000017945 */ /* 0x000fe20003800200 */
[----:B------:R-:W-:Y:S01]  /*0e70*/  FSEL R4, RZ, -23, P4 ;  /* 0xc1b80000ff047808 */ /* 0x000fe20002000000 */
[----:B------:R-:W-:Y:S01]  /*0e80*/  HFMA2 R14, -RZ, RZ, 0, 0 ;  /* 0x00000000ff0e7431 */ /* 0x000fe200000001ff */
[----:B------:R-:W-:Y:S01]  /*0e90*/  MOV R3, 0x7f800000 ;  /* 0x7f80000000037802 */ /* 0x000fe20000000f00 */
[----:B------:R-:W-:Y:S01]  /*0ea0*/  FADD R16, -R16, 1 ;  /* 0x3f80000010107421 */ /* 0x000fe20000000100 */
[----:B------:R-:W-:Y:S01]  /*0eb0*/  FSETP.GEU.AND P1, PT, R17, 5, PT ;  /* 0x40a000001100780b */ /* 0x000fe20003f2e000 */
[----:B------:R-:W-:Y:S01]  /*0ec0*/  FFMA R2, R11, -R2, 0.14084610342979431152 ;  /* 0x3e1039f60b027423 */ /* 0x000fe20000000802 */
[----:B------:R-:W-:Y:S01]  /*0ed0*/  FFMA R19, R19, 1.1920928955078125e-07, R4 ;  /* 0x3400000013137823 */ /* 0x000fe20000000004 */
[----:B------:R-:W-:Y:S01]  /*0ee0*/  FFMA R4, R8, R3, +INF ;  /* 0x7f80000008047423 */ /* 0x000fe20000000003 */
[----:B------:R-:W-:Y:S01]  /*0ef0*/  FFMA R3, R0, -R13, 0.083333335816860198975 ;  /* 0x3daaaaab00037423 */ /* 0x000fe2000000080d */
[----:B------:R-:W-:-:S03]  /*0f00*/  FFMA R2, R2, R11, -0.12148627638816833496 ;  /* 0xbdf8cdcc02027423 */ /* 0x000fc6000000000b */
[----:B------:R-:W-:Y:S01]  /*0f10*/  FFMA R10, R3, -R13, R10 ;  /* 0x8000000d030a7223 */ /* 0x000fe2000000000a */
[----:B------:R-:W-:-:S04]  /*0f20*/  FFMA R2, R2, R11, 0.13980610668659210205 ;  /* 0x3e0f295502027423 */ /* 0x000fc8000000000b */
[----:B------:R-:W-:-:S04]  /*0f30*/  FFMA R2, R2, R11, -0.16684235632419586182 ;  /* 0xbe2ad8b902027423 */ /* 0x000fc8000000000b */
[----:B------:R-:W-:-:S04]  /*0f40*/  FFMA R2, R2, R11, 0.20012299716472625732 ;  /* 0x3e4ced0b02027423 */ /* 0x000fc8000000000b */
[----:B------:R-:W-:-:S04]  /*0f50*/  FFMA R2, R2, R11, -0.24999669194221496582 ;  /* 0xbe7fff2202027423 */ /* 0x000fc8000000000b */
[----:B------:R-:W-:-:S04]  /*0f60*/  FFMA R2, R2, R11, 0.33333182334899902344 ;  /* 0x3eaaaa7802027423 */ /* 0x000fc8000000000b */
[----:B------:R-:W-:-:S04]  /*0f70*/  FFMA R2, R2, R11, -0.5 ;  /* 0xbf00000002027423 */ /* 0x000fc8000000000b */
[----:B------:R-:W-:-:S04]  /*0f80*/  FMUL R2, R2, R11 ;  /* 0x0000000b02027220 */ /* 0x000fc80000400000 */
[----:B------:R-:W-:-:S04]  /*0f90*/  FFMA R2, R2, R11, R11 ;  /* 0x0000000b02027223 */ /* 0x000fc8000000000b */
[----:B------:R-:W-:Y:S01]  /*0fa0*/  @!P0 FFMA R4, R19, 0.69314718246459960938, R2 ;  /* 0x3f31721813048823 */ /* 0x000fe20000000002 */
[----:B------:R-:W-:Y:S01]  /*0fb0*/  FSETP.NEU.AND P0, PT, R8, RZ, PT ;  /* 0x000000ff0800720b */ /* 0x000fe20003f0d000 */
[----:B------:R-:W-:Y:S01]  /*0fc0*/  FADD R8, R10, R7 ;  /* 0x000000070a087221 */ /* 0x000fe20000000000 */
[----:B------:R-:W-:Y:S02]  /*0fd0*/  MOV R19, R17 ;  /* 0x0000001100137202 */ /* 0x000fe40000000f00 */
[----:B------:R-:W-:-:S05]  /*0fe0*/  FSEL R3, R4, -INF , P0 ;  /* 0xff80000004037808 */ /* 0x000fca0000000000 */
[----:B------:R-:W-:Y:S01]  /*0ff0*/  FADD R8, -R8, R3 ;  /* 0x0000000308087221 */ /* 0x000fe20000000100 */
[----:B------:R-:W-:Y:S06]  /*1000*/  @P1 BRA `(.L_x_27) ;  /* 0x0000000000501947 */ /* 0x000fec0003800000 */
[----:B------:R-:W-:Y:S02]  /*1010*/  MOV R14, RZ ;  /* 0x000000ff000e7202 */ /* 0x000fe40000000f00 */
[----:B------:R-:W-:-:S07]  /*1020*/  MOV R19, R17 ;  /* 0x0000001100137202 */ /* 0x000fce0000000f00 */
.L_x_31:
[----:B------:R-:W-:Y:S01]  /*1030*/  IADD3 R0, PT, PT, R19, 0x1800000, RZ ;  /* 0x0180000013007810 */ /* 0x000fe20007ffe0ff */
[----:B------:R-:W-:Y:S03]  /*1040*/  BSSY.RECONVERGENT B2, `(.L_x_28) ;  /* 0x000000c000027945 */ /* 0x000fe60003800200 */
[----:B------:R-:W-:-:S04]  /*1050*/  LOP3.LUT R0, R0, 0x7f800000, RZ, 0xc0, !PT ;  /* 0x7f80000000007812 */ /* 0x000fc800078ec0ff */
[----:B------:R-:W-:-:S13]  /*1060*/  ISETP.GT.U32.AND P0, PT, R0, 0x1ffffff, PT ;  /* 0x01ffffff0000780c */ /* 0x000fda0003f04070 */
[----:B------:R-:W-:Y:S05]  /*1070*/  @P0 BRA `(.L_x_29) ;  /* 0x0000000000100947 */ /* 0x000fea0003800000 */
[----:B------:R-:W-:Y:S02]  /*1080*/  MOV R5, R19 ;  /* 0x0000001300057202 */ /* 0x000fe40000000f00 */
[----:B------:R-:W-:-:S07]  /*1090*/  MOV R4, 0x10b0 ;  /* 0x000010b000047802 */ /* 0x000fce0000000f00 */
[----:B------:R-:W-:Y:S05]  /*10a0*/  CALL.REL.NOINC `($__internal_1_$__cuda_sm20_rcp_rn_f32_slowpath) ;  /* 0x0000007c009c7944 */ /* 0x000fea0003c00000 */
[----:B------:R-:W-:Y:S05]  /*10b0*/  BRA `(.L_x_30) ;  /* 0x0000000000107947 */ /* 0x000fea0003800000 */
.L_x_29:
[----:B------:R-:W0:Y:S02]  /*10c0*/  MUFU.RCP R2, R19 ;  /* 0x0000001300027308 */ /* 0x000e240000001000 */
[----:B0-----:R-:W-:-:S04]  /*10d0*/  FFMA R0, R2, R19, -1 ;  /* 0xbf80000002007423 */ /* 0x001fc80000000013 */
[----:B------:R-:W-:-:S04]  /*10e0*/  FADD.FTZ R3, -R0, -RZ ;  /* 0x800000ff00037221 */ /* 0x000fc80000010100 */
[----:B------:R-:W-:-:S07]  /*10f0*/  FFMA R2, R2, R3, R2 ;  /* 0x0000000302027223 */ /* 0x000fce0000000002 */
.L_x_30:
[----:B------:R-:W-:Y:S05]  /*1100*/  BSYNC.RECONVERGENT B2 ;  /* 0x0000000000027941 */ /* 0x000fea0003800200 */
.L_x_28:
[----:B------:R-:W-:Y:S01]  /*1110*/  FADD R19, R19, 1 ;  /* 0x3f80000013137421 */ /* 0x000fe20000000000 */
[----:B------:R-:W-:-:S04]  /*1120*/  FADD R14, -R2, R14 ;  /* 0x0000000e020e7221 */ /* 0x000fc80000000100 */
[----:B------:R-:W-:-:S13]  /*1130*/  FSETP.GEU.AND P0, PT, R19, 5, PT ;  /* 0x40a000001300780b */ /* 0x000fda0003f0e000 */
[----:B------:R-:W-:Y:S05]  /*1140*/  @!P0 BRA `(.L_x_31) ;  /* 0xfffffffc00b88947 */ /* 0x000fea000383ffff */
.L_x_27:
[----:B------:R-:W-:Y:S05]  /*1150*/  BSYNC.RECONVERGENT B1 ;  /* 0x0000000000017941 */ /* 0x000fea0003800200 */
.L_x_26:
[----:B------:R-:W-:Y:S01]  /*1160*/  FSETP.GEU.AND P4, PT, R16, 1.175494350822287508e-38, PT ;  /* 0x008000001000780b */ /* 0x000fe20003f8e000 */
[----:B------:R-:W-:Y:S01]  /*1170*/  FMUL R5, R19, R19 ;  /* 0x0000001313057220 */ /* 0x000fe20000400000 */
[----:B------:R-:W-:Y:S03]  /*1180*/  BSSY.RECONVERGENT B1, `(.L_x_32) ;  /* 0x0000012000017945 */ /* 0x000fe60003800200 */
[----:B------:R-:W-:-:S05]  /*1190*/  VIADD R0, R5, 0x1800000 ;  /* 0x0180000005007836 */ /* 0x000fca0000000000 */
[----:B------:R-:W-:-:S03]  /*11a0*/  LOP3.LUT R0, R0, 0x7f800000, RZ, 0xc0, !PT ;  /* 0x7f80000000007812 */ /* 0x000fc600078ec0ff */
[----:B------:R-:W-:Y:S01]  /*11b0*/  @!P4 FMUL R16, R16, 8388608 ;  /* 0x4b0000001010c820 */ /* 0x000fe20000400000 */
[----:B------:R-:W-:-:S04]  /*11c0*/  ISETP.GT.U32.AND P0, PT, R0, 0x1ffffff, PT ;  /* 0x01ffffff0000780c */ /* 0x000fc80003f04070 */
[----:B------:R-:W-:-:S04]  /*11d0*/  IADD3 R13, PT, PT, R16, -0x3f2aaaab, RZ ;  /* 0xc0d55555100d7810 */ /* 0x000fc80007ffe0ff */
[----:B------:R-:W-:-:S04]  /*11e0*/  LOP3.LUT R13, R13, 0xff800000, RZ, 0xc0, !PT ;  /* 0xff8000000d0d7812 */ /* 0x000fc800078ec0ff */
[----:B------:R-:W-:-:S05]  /*11f0*/  IADD3 R11, PT, PT, R16, -R13, RZ ;  /* 0x8000000d100b7210 */ /* 0x000fca0007ffe0ff */
[----:B------:R-:W-:Y:S01]  /*1200*/  FADD R11, R11, -1 ;  /* 0xbf8000000b0b7421 */ /* 0x000fe20000000000 */
[----:B------:R-:W-:Y:S06]  /*1210*/  @P0 BRA `(.L_x_33) ;  /* 0x0000000000100947 */ /* 0x000fec0003800000 */
[----:B------:R-:W-:-:S07]  /*1220*/  MOV R4, 0x1240 ;  /* 0x0000124000047802 */ /* 0x000fce0000000f00 */
[----:B------:R-:W-:Y:S05]  /*1230*/  CALL.REL.NOINC `($__internal_1_$__cuda_sm20_rcp_rn_f32_slowpath) ;  /* 0x0000007c00387944 */ /* 0x000fea0003c00000 */
[----:B------:R-:W-:Y:S01]  /*1240*/  MOV R10, R2 ;  /* 0x00000002000a7202 */ /* 0x000fe20000000f00 */
[----:B------:R-:W-:Y:S06]  /*1250*/  BRA `(.L_x_34) ;  /* 0x0000000000107947 */ /* 0x000fec0003800000 */
.L_x_33:
[----:B------:R-:W0:Y:S02]  /*1260*/  MUFU.RCP R10, R5 ;  /* 0x00000005000a7308 */ /* 0x000e240000001000 */
[----:B0-----:R-:W-:-:S04]  /*1270*/  FFMA R0, R5, R10, -1 ;  /* 0xbf80000005007423 */ /* 0x001fc8000000000a */
[----:B------:R-:W-:-:S04]  /*1280*/  FADD.FTZ R3, -R0, -RZ ;  /* 0x800000ff00037221 */ /* 0x000fc80000010100 */
[----:B------:R-:W-:-:S07]  /*1290*/  FFMA R10, R10, R3, R10 ;  /* 0x000000030a0a7223 */ /* 0x000fce000000000a */
.L_x_34:
[----:B------:R-:W-:Y:S05]  /*12a0*/  BSYNC.RECONVERGENT B1 ;  /* 0x0000000000017941 */ /* 0x000fea0003800200 */
.L_x_32:
[C---:B------:R-:W-:Y:S01]  /*12b0*/  IADD3 R0, PT, PT, R19.reuse, -0x3f2aaaab, RZ ;  /* 0xc0d5555513007810 */ /* 0x040fe20007ffe0ff */
[----:B------:R-:W-:Y:S01]  /*12c0*/  HFMA2 R4, -RZ, RZ, 1.5048828125, 33.21875 ;  /* 0x3e055027ff047431 */ /* 0x000fe200000001ff */
        /* <DEDUP_REMOVED lines=10> */
[C---:B------:R-:W-:Y:S01]  /*1370*/  FFMA R2, R3.reuse, -R4, 0.14084610342979431152 ;  /* 0x3e1039f603027423 */ /* 0x040fe20000000804 */
[----:B0-----:R-:W-:Y:S01]  /*1380*/  FFMA R5, R6, -R19, 1 ;  /* 0x3f80000006057423 */ /* 0x001fe20000000813 */
[----:B------:R-:W-:Y:S02]  /*1390*/  FFMA R0, R0, 1.1920928955078125e-07, RZ ;  /* 0x3400000000007823 */ /* 0x000fe400000000ff */
[----:B------:R-:W-:-:S04]  /*13a0*/  FFMA R2, R3, R2, -0.12148627638816833496 ;  /* 0xbdf8cdcc03027423 */ /* 0x000fc80000000002 */
[----:B------:R-:W-:-:S04]  /*13b0*/  FFMA R2, R3, R2, 0.13980610668659210205 ;  /* 0x3e0f295503027423 */ /* 0x000fc80000000002 */
[----:B------:R-:W-:-:S04]  /*13c0*/  FFMA R2, R3, R2, -0.16684235632419586182 ;  /* 0xbe2ad8b903027423 */ /* 0x000fc80000000002 */
[----:B------:R-:W-:-:S04]  /*13d0*/  FFMA R2, R3, R2, 0.20012299716472625732 ;  /* 0x3e4ced0b03027423 */ /* 0x000fc80000000002 */
[----:B------:R-:W-:-:S04]  /*13e0*/  FFMA R2, R3, R2, -0.24999669194221496582 ;  /* 0xbe7fff2203027423 */ /* 0x000fc80000000002 */
[----:B------:R-:W-:-:S04]  /*13f0*/  FFMA R2, R3, R2, 0.33333182334899902344 ;  /* 0x3eaaaa7803027423 */ /* 0x000fc80000000002 */
[C---:B------:R-:W-:Y:S01]  /*1400*/  FFMA R4, R3.reuse, R2, -0.5 ;  /* 0xbf00000003047423 */ /* 0x040fe20000000002 */
[----:B------:R-:W-:Y:S01]  /*1410*/  FFMA R2, R6, R5, R6 ;  /* 0x0000000506027223 */ /* 0x000fe20000000006 */
[----:B------:R-:W-:Y:S02]  /*1420*/  MOV R6, 0x7f800000 ;  /* 0x7f80000000067802 */ /* 0x000fe40000000f00 */
[----:B------:R-:W-:Y:S01]  /*1430*/  FMUL R4, R3, R4 ;  /* 0x0000000403047220 */ /* 0x000fe20000400000 */
[----:B------:R-:W-:-:S03]  /*1440*/  FFMA R5, R2, -0.5, RZ ;  /* 0xbf00000002057823 */ /* 0x000fc600000000ff */
[----:B------:R-:W-:Y:S01]  /*1450*/  FFMA R3, R3, R4, R3 ;  /* 0x0000000403037223 */ /* 0x000fe20000000003 */
[----:B------:R-:W-:-:S03]  /*1460*/  FFMA R4, R5, -R19, -0.5 ;  /* 0xbf00000005047423 */ /* 0x000fc60000000813 */
[----:B------:R-:W-:Y:S01]  /*1470*/  FFMA R7, R0, 0.69314718246459960938, R3 ;  /* 0x3f31721800077823 */ /* 0x000fe20000000003 */
[----:B------:R-:W-:Y:S01]  /*1480*/  FFMA R0, R2, R4, R5 ;  /* 0x0000000402007223 */ /* 0x000fe20000000005 */
[----:B------:R-:W-:Y:S01]  /*1490*/  @P0 FFMA R7, R19, R6, +INF ;  /* 0x7f80000013070423 */ /* 0x000fe20000000006 */
[----:B-1----:R-:W-:Y:S06]  /*14a0*/  @!P1 BRA `(.L_x_36) ;  /* 0x0000000000109947 */ /* 0x002fec0003800000 */
[----:B------:R-:W-:Y:S01]  /*14b0*/  MOV R3, R19 ;  /* 0x0000001300037202 */ /* 0x000fe20000000f00 */
[----:B------:R-:W-:Y:S01]  /*14c0*/  IMAD.MOV.U32 R0, RZ, RZ, -0x41000000 ;  /* 0xbf000000ff007424 */ /* 0x000fe200078e00ff */
[----:B------:R-:W-:-:S07]  /*14d0*/  MOV R34, 0x14f0 ;  /* 0x000014f000227802 */ /* 0x000fce0000000f00 */
[----:B------:R-:W-:Y:S05]  /*14e0*/  CALL.REL.NOINC `($__internal_2_$__cuda_sm3x_div_rn_noftz_f32_slowpath) ;  /* 0x0000007c005c7944 */ /* 0x000fea0003c00000 */
.L_x_36:
[----:B------:R-:W-:Y:S05]  /*14f0*/  BSYNC.RECONVERGENT B2 ;  /* 0x0000000000027941 */ /* 0x000fea0003800200 */
.L_x_35:
        /* <DEDUP_REMOVED lines=14> */
[----:B------:R-:W-:Y:S05]  /*15e0*/  CALL.REL.NOINC `($__internal_2_$__cuda_sm3x_div_rn_noftz_f32_slowpath) ;  /* 0x0000007c001c7944 */ /* 0x000fea0003c00000 */
.L_x_38:
[----:B------:R-:W-:Y:S05]  /*15f0*/  BSYNC.RECONVERGENT B2 ;  /* 0x0000000000027941 */ /* 0x000fea0003800200 */
.L_x_37:
[----:B------:R-:W-:Y:S01]  /*1600*/  HFMA2 R2, -RZ, RZ, 1.5048828125, 33.21875 ;  /* 0x3e055027ff027431 */ /* 0x000fe200000001ff */
[----:B------:R-:W-:Y:S01]  /*1610*/  ISETP.GT.U32.AND P0, PT, R16, 0x7f7fffff, PT ;  /* 0x7f7fffff1000780c */ /* 0x000fe20003f04070 */
[----:B------:R-:W-:Y:S01]  /*1620*/  FADD R3, R0, 0.0083333337679505348206 ;  /* 0x3c08888900037421 */ /* 0x000fe20000000000 */
[----:B------:R-:W-:Y:S01]  /*1630*/  I2FP.F32.S32 R13, R13 ;  /* 0x0000000d000d7245 */ /* 0x000fe20000201400 */
[----:B------:R-:W-:Y:S01]  /*1640*/  BSSY.RECONVERGENT B1, `(.L_x_39) ;  /* 0x0000037000017945 */ /* 0x000fe20003800200 */
[----:B------:R-:W-:Y:S01]  /*1650*/  FSEL R4, RZ, -23, P4 ;  /* 0xc1b80000ff047808 */ /* 0x000fe20002000000 */
[----:B------:R-:W-:Y:S01]  /*1660*/  FFMA R0, R3, -R10, 0.083333335816860198975 ;  /* 0x3daaaaab03007423 */ /* 0x000fe2000000080a */
[----:B------:R-:W-:Y:S02]  /*1670*/  MOV R5, 0x7f800000 ;  /* 0x7f80000000057802 */ /* 0x000fe40000000f00 */
[----:B------:R-:W-:Y:S01]  /*1680*/  MOV R6, R15 ;  /* 0x0000000f00067202 */ /* 0x000fe20000000f00 */
[----:B------:R-:W-:Y:S01]  /*1690*/  FFMA R2, R11, -R2, 0.14084610342979431152 ;  /* 0x3e1039f60b027423 */ /* 0x000fe20000000802 */
[----:B------:R-:W-:Y:S01]  /*16a0*/  FFMA R13, R13, 1.1920928955078125e-07, R4 ;  /* 0x340000000d0d7823 */ /* 0x000fe20000000004 */
[----:B------:R-:W-:Y:S01]  /*16b0*/  FFMA R4, R16, R5, +INF ;  /* 0x7f80000010047423 */ /* 0x000fe20000000005 */
[----:B------:R-:W-:Y:S01]  /*16c0*/  FFMA R7, R0, -R10, R7 ;  /* 0x8000000a00077223 */ /* 0x000fe20000000007 */
[----:B------:R-:W-:Y:S01]  /*16d0*/  FFMA R2, R11, R2, -0.12148627638816833496 ;  /* 0xbdf8cdcc0b027423 */ /* 0x000fe20000000002 */
[----:B------:R-:W-:-:S02]  /*16e0*/  HFMA2 R10, -RZ, RZ, 0, 0 ;  /* 0x00000000ff0a7431 */ /* 0x000fc400000001ff */
[----:B------:R-:W-:Y:S01]  /*16f0*/  FADD R7, R7, R14 ;  /* 0x0000000e07077221 */ /* 0x000fe20000000000 */
        /* <DEDUP_REMOVED lines=9> */
[----:B------:R-:W-:-:S04]  /*1790*/  FSETP.NEU.AND P0, PT, R16, RZ, PT ;  /* 0x000000ff1000720b */ /* 0x000fc80003f0d000 */
[----:B------:R-:W-:Y:S02]  /*17a0*/  FSEL R4, R4, -INF , P0 ;  /* 0xff80000004047808 */ /* 0x000fe40000000000 */
[----:B------:R-:W-:-:S03]  /*17b0*/  FSETP.GEU.AND P0, PT, R15, 5, PT ;  /* 0x40a000000f00780b */ /* 0x000fc60003f0e000 */
[----:B------:R-:W-:-:S04]  /*17c0*/  FADD R4, -R7, R4 ;  /* 0x0000000407047221 */ /* 0x000fc80000000100 */
[----:B------:R-:W-:-:S06]  /*17d0*/  FADD R7, R9, R4 ;  /* 0x0000000409077221 */ /* 0x000fcc0000000000 */
[----:B------:R-:W-:Y:S05]  /*17e0*/  @P0 BRA `(.L_x_40) ;  /* 0x0000000000700947 */ /* 0x000fea0003800000 */
[----:B------:R-:W-:Y:S01]  /*17f0*/  MOV R10, RZ ;  /* 0x000000ff000a7202 */ /* 0x000fe20000000f00 */
[----:B------:R-:W-:-:S07]  /*1800*/  IMAD.MOV.U32 R6, RZ, RZ, R15 ;  /* 0x000000ffff067224 */ /* 0x000fce00078e000f */
.L_x_43:
[C---:B------:R-:W-:Y:S01]  /*1810*/  FMUL R2, R6.reuse, R6 ;  /* 0x0000000606027220 */ /* 0x040fe20000400000 */
[----:B------:R-:W-:Y:S01]  /*1820*/  FADD R6, R6, 1 ;  /* 0x3f80000006067421 */ /* 0x000fe20000000000 */
[----:B------:R-:W-:Y:S04]  /*1830*/  BSSY.RECONVERGENT B2, `(.L_x_41) ;  /* 0x0000013000027945 */ /* 0x000fe80003800200 */
[----:B0-----:R-:W0:Y:S01]  /*1840*/  F2F.F64.F32 R2, R2 ;  /* 0x0000000200027310 */ /* 0x001e220000201800 */
[----:B------:R-:W-:-:S07]  /*1850*/  FSETP.GEU.AND P1, PT, R6, 5, PT ;  /* 0x40a000000600780b */ /* 0x000fce0003f2e000 */
[----:B0-----:R-:W0:Y:S01]  /*1860*/  MUFU.RCP64H R5, R3 ;  /* 0x0000000300057308 */ /* 0x001e220000001800 */
[----:B------:R-:W-:-:S04]  /*1870*/  IADD3 R4, PT, PT, R3, 0x300402, RZ ;  /* 0x0030040203047810 */ /* 0x000fc80007ffe0ff */
[----:B------:R-:W-:Y:S02]  /*1880*/  FSETP.GEU.AND P0, PT, |R4|, 5.8789094863358348022e-39, PT ;  /* 0x004004020400780b */ /* 0x000fe40003f0e200 */
[----:B0-----:R-:W-:-:S08]  /*1890*/  DFMA R26, -R2, R4, 1 ;  /* 0x3ff00000021a742b */ /* 0x001fd00000000104 */
[----:B------:R-:W-:-:S08]  /*18a0*/  DFMA R26, R26, R26, R26 ;  /* 0x0000001a1a1a722b */ /* 0x000fd0000000001a */
[----:B------:R-:W-:-:S08]  /*18b0*/  DFMA R26, R4, R26, R4 ;  /* 0x0000001a041a722b */ /* 0x000fd00000000004 */
[----:B------:R-:W-:-:S08]  /*18c0*/  DFMA R28, -R2, R26, 1 ;  /* 0x3ff00000021c742b */ /* 0x000fd0000000011a */
[----:B------:R-:W-:Y:S01]  /*18d0*/  DFMA R26, R26, R28, R26 ;  /* 0x0000001c1a1a722b */ /* 0x000fe2000000001a */
[----:B-1----:R-:W-:Y:S10]  /*18e0*/  @P0 BRA `(.L_x_42) ;  /* 0x00000000001c0947 */ /* 0x002ff40003800000 */
[----:B------:R-:W-:Y:S02]  /*18f0*/  LOP3.LUT R0, R3, 0x7fffffff, RZ, 0xc0, !PT ;  /* 0x7fffffff03007812 */ /* 0x000fe400078ec0ff */
[----:B------:R-:W-:Y:S02]  /*1900*/  MOV R4, R2 ;  /* 0x0000000200047202 */ /* 0x000fe40000000f00 */
[----:B------:R-:W-:Y:S02]  /*1910*/  IADD3 R2, PT, PT, R0, -0x100000, RZ ;  /* 0xfff0000000027810 */ /* 0x000fe40007ffe0ff */
[----:B------:R-:W-:-:S07]  /*1920*/  MOV R0, 0x1940 ;  /* 0x0000194000007802 */ /* 0x000fce0000000f00 */
[----:B------:R-:W-:Y:S05]  /*1930*/  CALL.REL.NOINC `($__internal_0_$__cuda_sm20_dblrcp_rn_slowpath_v3) ;  /* 0x0000007000cc7944 */ /* 0x000fea0003c00000 */
[----:B------:R-:W-:Y:S02]  /*1940*/  MOV R26, R2 ;  /* 0x00000002001a7202 */ /* 0x000fe40000000f00 */
[----:B------:R-:W-:-:S07]  /*1950*/  MOV R27, R3 ;  /* 0x00000003001b7202 */ /* 0x000fce0000000f00 */
.L_x_42:
[----:B------:R-:W-:Y:S05]  /*1960*/  BSYNC.RECONVERGENT B2 ;  /* 0x0000000000027941 */ /* 0x000fea0003800200 */
.L_x_41:
[----:B------:R-:W0:Y:S02]  /*1970*/  F2F.F64.F32 R10, R10 ;  /* 0x0000000a000a7310 */ /* 0x000e240000201800 */
[----:B0-----:R-:W-:-:S06]  /*1980*/  DADD R26, R10, R26 ;  /* 0x000000000a1a7229 */ /* 0x001fcc000000001a */
[----:B------:R0:W1:Y:S01]  /*1990*/  F2F.F32.F64 R10, R26 ;  /* 0x0000001a000a7310 */ /* 0x0000620000301000 */
[----:B------:R-:W-:Y:S05]  /*19a0*/  @!P1 BRA `(.L_x_43) ;  /* 0xfffffffc00989947 */ /* 0x000fea000383ffff */
.L_x_40:
[----:B------:R-:W-:Y:S05]  /*19b0*/  BSYNC.RECONVERGENT B1 ;  /* 0x0000000000017941 */ /* 0x000fea0003800200 */
.L_x_39:
[----:B------:R-:W-:Y:S01]  /*19c0*/  IADD3 R0, PT, PT, R6, 0x1800000, RZ ;  /* 0x0180000006007810 */ /* 0x000fe20007ffe0ff */
[----:B------:R-:W-:Y:S03]  /*19d0*/  BSSY.RECONVERGENT B1, `(.L_x_44) ;  /* 0x000000d000017945 */ /* 0x000fe60003800200 */
[----:B------:R-:W-:-:S04]  /*19e0*/  LOP3.LUT R0, R0, 0x7f800000, RZ, 0xc0, !PT ;  /* 0x7f80000000007812 */ /* 0x000fc800078ec0ff */
[----:B------:R-:W-:-:S13]  /*19f0*/  ISETP.GT.U32.AND P0, PT, R0, 0x1ffffff, PT ;  /* 0x01ffffff0000780c */ /* 0x000fda0003f04070 */
[----:B------:R-:W-:Y:S05]  /*1a00*/  @P0 BRA `(.L_x_45) ;  /* 0x0000000000140947 */ /* 0x000fea0003800000 */
[----:B------:R-:W-:Y:S02]  /*1a10*/  MOV R5, R6 ;  /* 0x0000000600057202 */ /* 0x000fe40000000f00 */
[----:B------:R-:W-:-:S07]  /*1a20*/  MOV R4, 0x1a40 ;  /* 0x00001a4000047802 */ /* 0x000fce0000000f00 */
[----:B01----:R-:W-:Y:S05]  /*1a30*/  CALL.REL.NOINC `($__internal_1_$__cuda_sm20_rcp_rn_f32_slowpath) ;  /* 0x0000007400387944 */ /* 0x003fea0003c00000 */
[----:B------:R-:W-:Y:S01]  /*1a40*/  MOV R4, R2 ;  /* 0x0000000200047202 */ /* 0x000fe20000000f00 */
[----:B------:R-:W-:Y:S06]  /*1a50*/  BRA `(.L_x_46) ;  /* 0x0000000000107947 */ /* 0x000fec0003800000 */
.L_x_45:
[----:B------:R-:W2:Y:S02]  /*1a60*/  MUFU.RCP R3, R6 ;  /* 0x0000000600037308 */ /* 0x000ea40000001000 */
[----:B--2---:R-:W-:-:S04]  /*1a70*/  FFMA R0, R3, R6, -1 ;  /* 0xbf80000003007423 */ /* 0x004fc80000000006 */
[----:B------:R-:W-:-:S04]  /*1a80*/  FADD.FTZ R0, -R0, -RZ ;  /* 0x800000ff00007221 */ /* 0x000fc80000010100 */
[----:B------:R-:W-:-:S07]  /*1a90*/  FFMA R4, R3, R0, R3 ;  /* 0x0000000003047223 */ /* 0x000fce0000000003 */
.L_x_46:
[----:B------:R-:W-:Y:S05]  /*1aa0*/  BSYNC.RECONVERGENT B1 ;  /* 0x0000000000017941 */ /* 0x000fea0003800200 */
.L_x_44:
[----:B------:R-:W-:Y:S01]  /*1ab0*/  FMUL R2, R4, R4 ;  /* 0x0000000404027220 */ /* 0x000fe20000400000 */
[----:B0-----:R-:W-:Y:S01]  /*1ac0*/  HFMA2 R26, -RZ, RZ, 85.3125, 85.3125 ;  /* 0x55555555ff1a7431 */ /* 0x001fe200000001ff */
[----:B------:R-:W-:Y:S01]  /*1ad0*/  F2F.F64.F32 R4, R4 ;  /* 0x0000000400047310 */ /* 0x000fe20000201800 */
[----:B------:R-:W-:Y:S01]  /*1ae0*/  IMAD.MOV.U32 R27, RZ, RZ, 0x3fc55555 ;  /* 0x3fc55555ff1b7424 */ /* 0x000fe200078e00ff */
[----:B------:R-:W-:Y:S01]  /*1af0*/  UMOV UR6, 0x11111111 ;  /* 0x1111111100067882 */ /* 0x000fe20000000000 */
[----:B------:R-:W-:Y:S01]  /*1b00*/  UMOV UR7, 0x3fa11111 ;  /* 0x3fa1111100077882 */ /* 0x000fe20000000000 */
[----:B------:R-:W-:Y:S01]  /*1b10*/  FSETP.GEU.AND P0, PT, R18, 5, PT ;  /* 0x40a000001200780b */ /* 0x000fe20003f0e000 */
[----:B------:R-:W-:Y:S01]  /*1b20*/  BSSY.RECONVERGENT B1, `(.L_x_47) ;  /* 0x0000024000017945 */ /* 0x000fe20003800200 */
[----:B------:R-:W-:Y:S02]  /*1b30*/  MOV R11, RZ ;  /* 0x000000ff000b7202 */ /* 0x000fe40000000f00 */
[----:B------:R-:W0:Y:S01]  /*1b40*/  F2F.F64.F32 R2, R2 ;  /* 0x0000000200027310 */ /* 0x000e220000201800 */
[----:B------:R-:W-:Y:S01]  /*1b50*/  MOV R6, R18 ;  /* 0x0000001200067202 */ /* 0x000fe20000000f00 */
[----:B0-----:R-:W-:-:S08]  /*1b60*/  DFMA R26, R2, -UR6, R26 ;  /* 0x80000006021a7c2b */ /* 0x001fd0000800001a */
[----:B------:R-:W-:-:S08]  /*1b70*/  DFMA R26, R4, R26, 0.5 ;  /* 0x3fe00000041a742b */ /* 0x000fd0000000001a */
[----:B------:R-:W-:-:S10]  /*1b80*/  DFMA R26, R2, R26, R4 ;  /* 0x0000001a021a722b */ /* 0x000fd40000000004 */
[----:B------:R-:W1:Y:S02]  /*1b90*/  F2F.F32.F64 R27, R26 ;  /* 0x0000001a001b7310 */ /* 0x000e640000301000 */
[----:B-1----:R-:W-:Y:S01]  /*1ba0*/  FADD R10, R27, R10 ;  /* 0x0000000a1b0a7221 */ /* 0x002fe20000000000 */
[----:B------:R-:W-:Y:S06]  /*1bb0*/  @P0 BRA `(.L_x_48) ;  /* 0x0000000000680947 */ /* 0x000fec0003800000 */
[----:B------:R-:W-:Y:S02]  /*1bc0*/  MOV R11, RZ ;  /* 0x000000ff000b7202 */ /* 0x000fe40000000f00 */
[----:B------:R-:W-:-:S07]  /*1bd0*/  MOV R6, R18 ;  /* 0x0000001200067202 */ /* 0x000fce0000000f00 */
.L_x_51:
        /* <DEDUP_REMOVED lines=19> */
.L_x_50:
[----:B------:R-:W-:Y:S05]  /*1d10*/  BSYNC.RECONVERGENT B2 ;  /* 0x0000000000027941 */ /* 0x000fea0003800200 */
.L_x_49:
[----:B------:R-:W0:Y:S02]  /*1d20*/  F2F.F64.F32 R4, R11 ;  /* 0x0000000b00047310 */ /* 0x000e240000201800 */
[----:B0-----:R-:W-:-:S06]  /*1d30*/  DADD R2, R4, R2 ;  /* 0x0000000004027229 */ /* 0x001fcc0000000002 */
[----:B------:R0:W1:Y:S01]  /*1d40*/  F2F.F32.F64 R11, R2 ;  /* 0x00000002000b7310 */ /* 0x0000620000301000 */
[----:B------:R-:W-:Y:S05]  /*1d50*/  @!P1 BRA `(.L_x_51) ;  /* 0xfffffffc00a09947 */ /* 0x000fea000383ffff */
.L_x_48:
[----:B------:R-:W-:Y:S05]  /*1d60*/  BSYNC.RECONVERGENT B1 ;  /* 0x0000000000017941 */ /* 0x000fea0003800200 */
.L_x_47:
        /* <DEDUP_REMOVED lines=8> */
[----:B------:R-:W-:Y:S01]  /*1df0*/  IMAD.MOV.U32 R4, RZ, RZ, R2 ;  /* 0x000000ffff047224 */ /* 0x000fe200078e0002 */
[----:B------:R-:W-:Y:S06]  /*1e00*/  BRA `(.L_x_54) ;  /* 0x0000000000107947 */ /* 0x000fec0003800000 */
.L_x_53:
[----:B0-----:R-:W0:Y:S02]  /*1e10*/  MUFU.RCP R3, R6 ;  /* 0x0000000600037308 */ /* 0x001e240000001000 */
[----:B0-----:R-:W-:-:S04]  /*1e20*/  FFMA R0, R3, R6, -1 ;  /* 0xbf80000003007423 */ /* 0x001fc80000000006 */
[----:B------:R-:W-:-:S04]  /*1e30*/  FADD.FTZ R0, -R0, -RZ ;  /* 0x800000ff00007221 */ /* 0x000fc80000010100 */
[----:B------:R-:W-:-:S07]  /*1e40*/  FFMA R4, R3, R0, R3 ;  /* 0x0000000003047223 */ /* 0x000fce0000000003 */
.L_x_54:
[----:B------:R-:W-:Y:S05]  /*1e50*/  BSYNC.RECONVERGENT B1 ;  /* 0x0000000000017941 */ /* 0x000fea0003800200 */
.L_x_52:
[----:B------:R-:W-:Y:S01]  /*1e60*/  FMUL R2, R4, R4 ;  /* 0x0000000404027220 */ /* 0x000fe20000400000 */
[----:B------:R-:W-:Y:S01]  /*1e70*/  HFMA2 R26, -RZ, RZ, 85.3125, 85.3125 ;  /* 0x55555555ff1a7431 */ /* 0x000fe200000001ff */
[----:B------:R-:W-:Y:S01]  /*1e80*/  F2F.F64.F32 R4, R4 ;  /* 0x0000000400047310 */ /* 0x000fe20000201800 */
[----:B------:R-:W-:Y:S01]  /*1e90*/  MOV R27, 0x3fc55555 ;  /* 0x3fc55555001b7802 */ /* 0x000fe20000000f00 */
[----:B------:R-:W-:Y:S01]  /*1ea0*/  UMOV UR6, 0x11111111 ;  /* 0x1111111100067882 */ /* 0x000fe20000000000 */
[----:B------:R-:W-:Y:S01]  /*1eb0*/  UMOV UR7, 0x3fa11111 ;  /* 0x3fa1111100077882 */ /* 0x000fe20000000000 */
[----:B------:R-:W-:Y:S01]  /*1ec0*/  FSETP.GEU.AND P0, PT, R17, 5, PT ;  /* 0x40a000001100780b */ /* 0x000fe20003f0e000 */
[----:B------:R-:W-:Y:S01]  /*1ed0*/  FADD R15, R15, -2 ;  /* 0xc00000000f0f7421 */ /* 0x000fe20000000000 */
[----:B------:R-:W-:Y:S01]  /*1ee0*/  BSSY.RECONVERGENT B1, `(.L_x_55) ;  /* 0x0000029000017945 */ /* 0x000fe20003800200 */
[----:B------:R-:W-:Y:S01]  /*1ef0*/  MOV R13, RZ ;  /* 0x000000ff000d7202 */ /* 0x000fe20000000f00 */
[----:B------:R-:W0:Y:S01]  /*1f00*/  F2F.F64.F32 R2, R2 ;  /* 0x0000000200027310 */ /* 0x000e220000201800 */
[----:B------:R-:W-:Y:S01]  /*1f10*/  MOV R6, R17 ;  /* 0x0000001100067202 */ /* 0x000fe20000000f00 */
[----:B0-----:R-:W-:-:S08]  /*1f20*/  DFMA R26, R2, -UR6, R26 ;  /* 0x80000006021a7c2b */ /* 0x001fd0000800001a */
[----:B------:R-:W-:-:S08]  /*1f30*/  DFMA R26, R4, R26, 0.5 ;  /* 0x3fe00000041a742b */ /* 0x000fd0000000001a */
[----:B------:R-:W-:Y:S01]  /*1f40*/  DFMA R26, R2, R26, R4 ;  /* 0x0000001a021a722b */ /* 0x000fe20000000004 */
[----:B------:R-:W-:-:S09]  /*1f50*/  FADD R3, R18, -1 ;  /* 0xbf80000012037421 */ /* 0x000fd20000000000 */
[----:B------:R-:W1:Y:S02]  /*1f60*/  F2F.F32.F64 R26, R26 ;  /* 0x0000001a001a7310 */ /* 0x000e640000301000 */
[----:B-1----:R-:W-:Y:S01]  /*1f70*/  FADD R0, R26, R11 ;  /* 0x0000000b1a007221 */ /* 0x002fe20000000000 */
[----:B------:R-:W-:-:S03]  /*1f80*/  FMUL R11, R10, R15 ;  /* 0x0000000f0a0b7220 */ /* 0x000fc60000400000 */
[----:B------:R-:W-:Y:S01]  /*1f90*/  FMUL R10, R0, R3 ;  /* 0x00000003000a7220 */ /* 0x000fe20000400000 */
[----:B------:R-:W-:Y:S06]  /*1fa0*/  @P0 BRA `(.L_x_56) ;  /* 0x0000000000700947 */ /* 0x000fec0003800000 */
[----:B------:R-:W-:Y:S02]  /*1fb0*/  MOV R13, RZ ;  /* 0x000000ff000d7202 */ /* 0x000fe40000000f00 */
[----:B------:R-:W-:-:S07]  /*1fc0*/  MOV R6, R17 ;  /* 0x0000001100067202 */ /* 0x000fce0000000f00 */
.L_x_59:
[C---:B0-----:R-:W-:Y:S01]  /*1fd0*/  FMUL R2, R6.reuse, R6 ;  /* 0x0000000606027220 */ /* 0x041fe20000400000 */
[----:B------:R-:W-:Y:S01]  /*1fe0*/  FADD R6, R6, 1 ;  /* 0x3f80000006067421 */ /* 0x000fe20000000000 */
[----:B------:R-:W-:Y:S04]  /*1ff0*/  BSSY.RECONVERGENT B2, `(.L_x_57) ;  /* 0x0000013000027945 */ /* 0x000fe80003800200 */
[----:B------:R-:W0:Y:S01]  /*2000*/  F2F.F64.F32 R2, R2 ;  /* 0x0000000200027310 */ /* 0x000e220000201800 */
        /* <DEDUP_REMOVED lines=15> */
[----:B------:R-:W-:Y:S01]  /*2100*/  IMAD.MOV.U32 R14, RZ, RZ, R2 ;  /* 0x000000ffff0e7224 */ /* 0x000fe200078e0002 */
[----:B------:R-:W-:-:S07]  /*2110*/  MOV R15, R3 ;  /* 0x00000003000f7202 */ /* 0x000fce0000000f00 */
.L_x_58:
[----:B------:R-:W-:Y:S05]  /*2120*/  BSYNC.RECONVERGENT B2 ;  /* 0x0000000000027941 */ /* 0x000fea0003800200 */
.L_x_57:
[----:B------:R-:W0:Y:S02]  /*2130*/  F2F.F64.F32 R2, R13 ;  /* 0x0000000d00027310 */ /* 0x000e240000201800 */
[----:B0-----:R-:W-:-:S06]  /*2140*/  DADD R2, R2, R14 ;  /* 0x0000000002027229 */ /* 0x001fcc000000000e */
[----:B------:R0:W1:Y:S01]  /*2150*/  F2F.F32.F64 R13, R2 ;  /* 0x00000002000d7310 */ /* 0x0000620000301000 */
[----:B------:R-:W-:Y:S05]  /*2160*/  @!P1 BRA `(.L_x_59) ;  /* 0xfffffffc00989947 */ /* 0x000fea000383ffff */
.L_x_56:
[----:B------:R-:W-:Y:S05]  /*2170*/  BSYNC.RECONVERGENT B1 ;  /* 0x0000000000017941 */ /* 0x000fea0003800200 */
.L_x_55:
        /* <DEDUP_REMOVED lines=10> */
.L_x_61:
[----:B0-----:R-:W0:Y:S02]  /*2220*/  MUFU.RCP R3, R6 ;  /* 0x0000000600037308 */ /* 0x001e240000001000 */
[----:B0-----:R-:W-:-:S04]  /*2230*/  FFMA R0, R3, R6, -1 ;  /* 0xbf80000003007423 */ /* 0x001fc80000000006 */
[----:B------:R-:W-:-:S04]  /*2240*/  FADD.FTZ R0, -R0, -RZ ;  /* 0x800000ff00007221 */ /* 0x000fc80000010100 */
[----:B------:R-:W-:-:S07]  /*2250*/  FFMA R0, R3, R0, R3 ;  /* 0x0000000003007223 */ /* 0x000fce0000000003 */
.L_x_62:
[----:B------:R-:W-:Y:S05]  /*2260*/  BSYNC.RECONVERGENT B1 ;  /* 0x0000000000017941 */ /* 0x000fea0003800200 */
.L_x_60:
[----:B------:R-:W-:Y:S01]  /*2270*/  FMUL R2, R0, R0 ;  /* 0x0000000000027220 */ /* 0x000fe20000400000 */
[----:B------:R-:W-:Y:S01]  /*2280*/  HFMA2 R14, -RZ, RZ, 85.3125, 85.3125 ;  /* 0x55555555ff0e7431 */ /* 0x000fe200000001ff */
[----:B------:R-:W-:Y:S01]  /*2290*/  F2F.F64.F32 R4, R0 ;  /* 0x0000000000047310 */ /* 0x000fe20000201800 */
[----:B------:R-:W-:Y:S01]  /*22a0*/  MOV R15, 0x3fc55555 ;  /* 0x3fc55555000f7802 */ /* 0x000fe20000000f00 */
[----:B------:R-:W-:Y:S01]  /*22b0*/  UMOV UR6, 0x11111111 ;  /* 0x1111111100067882 */ /* 0x000fe20000000000 */
[----:B------:R-:W-:Y:S01]  /*22c0*/  UMOV UR7, 0x3fa11111 ;  /* 0x3fa1111100077882 */ /* 0x000fe20000000000 */
[----:B------:R-:W0:Y:S01]  /*22d0*/  LDC.64 R18, c[0x0][0x3a8] ;  /* 0x0000ea00ff127b82 */ /* 0x000e220000000a00 */
[----:B------:R-:W-:Y:S01]  /*22e0*/  FADD R17, R17, -1 ;  /* 0xbf80000011117421 */ /* 0x000fe20000000000 */
[----:B------:R-:W-:Y:S01]  /*22f0*/  FADD R9, R9, R8 ;  /* 0x0000000809097221 */ /* 0x000fe20000000000 */
[----:B------:R-:W-:Y:S01]  /*2300*/  FADD R10, R11, -R10 ;  /* 0x8000000a0b0a7221 */ /* 0x000fe20000000000 */
[----:B------:R-:W2:Y:S01]  /*2310*/  F2F.F64.F32 R2, R2 ;  /* 0x0000000200027310 */ /* 0x000ea20000201800 */
[----:B------:R-:W-:Y:S01]  /*2320*/  FMUL R7, R32, R7 ;  /* 0x0000000720077220 */ /* 0x000fe20000400000 */
[----:B--2---:R-:W-:Y:S01]  /*2330*/  DFMA R14, R2, -UR6, R14 ;  /* 0x80000006020e7c2b */ /* 0x004fe2000800000e */
[----:B0-----:R-:W-:-:S07]  /*2340*/  IMAD.WIDE R18, R12, 0x4, R18 ;  /* 0x000000040c127825 */ /* 0x001fce00078e0212 */
[----:B------:R-:W-:-:S08]  /*2350*/  DFMA R14, R4, R14, 0.5 ;  /* 0x3fe00000040e742b */ /* 0x000fd0000000000e */
[----:B------:R-:W-:Y:S01]  /*2360*/  DFMA R26, R2, R14, R4 ;  /* 0x0000000e021a722b */ /* 0x000fe20000000004 */
[----:B------:R-:W0:Y:S08]  /*2370*/  LDC.64 R4, c[0x0][0x3b0] ;  /* 0x0000ec00ff047b82 */ /* 0x000e300000000a00 */
[----:B------:R-:W2:Y:S01]  /*2380*/  LDC.64 R14, c[0x0][0x3b8] ;  /* 0x0000ee00ff0e7b82 */ /* 0x000ea20000000a00 */
[----:B------:R-:W1:Y:S07]  /*2390*/  F2F.F32.F64 R26, R26 ;  /* 0x0000001a001a7310 */ /* 0x000e6e0000301000 */
[----:B------:R-:W3:Y:S01]  /*23a0*/  LDC.64 R2, c[0x0][0x3c0] ;  /* 0x0000f000ff027b82 */ /* 0x000ee20000000a00 */
[----:B-1----:R-:W-:-:S04]  /*23b0*/  FADD R0, R26, R13 ;  /* 0x0000000d1a007221 */ /* 0x002fc80000000000 */
[----:B------:R-:W-:Y:S01]  /*23c0*/  FFMA R0, R0, -R17, R11 ;  /* 0x8000001100007223 */ /* 0x000fe2000000000b */
[----:B0-----:R-:W-:-:S04]  /*23d0*/  IMAD.WIDE R16, R12, 0x4, R4 ;  /* 0x000000040c107825 */ /* 0x001fc800078e0204 */
[C---:B------:R-:W-:Y:S01]  /*23e0*/  FMUL R5, R31.reuse, R10 ;  /* 0x0000000a1f057220 */ /* 0x040fe20000400000 */
[----:B------:R-:W-:Y:S01]  /*23f0*/  FMUL R11, R31, R0 ;  /* 0x000000001f0b7220 */ /* 0x000fe20000400000 */
[----:B--2---:R-:W-:-:S04]  /*2400*/  IMAD.WIDE R14, R12, 0x4, R14 ;  /* 0x000000040c0e7825 */ /* 0x004fc800078e020e */
[----:B---3--:R-:W-:-:S04]  /*2410*/  IMAD.WIDE R12, R12, 0x4, R2 ;  /* 0x000000040c0c7825 */ /* 0x008fc800078e0202 */
[----:B------:R-:W-:-:S05]  /*2420*/  FMUL R3, R32, R9 ;  /* 0x0000000920037220 */ /* 0x000fca0000400000 */
[----:B------:R0:W-:Y:S04]  /*2430*/  STG.E desc[UR4][R18.64], R3 ;  /* 0x0000000312007986 */ /* 0x0001e8000c101904 */
[----:B------:R0:W-:Y:S04]  /*2440*/  STG.E desc[UR4][R16.64], R7 ;  /* 0x0000000710007986 */ /* 0x0001e8000c101904 */
[----:B------:R0:W-:Y:S04]  /*2450*/  STG.E desc[UR4][R14.64], R5 ;  /* 0x000000050e007986 */ /* 0x0001e8000c101904 */
[----:B------:R0:W-:Y:S04]  /*2460*/  STG.E desc[UR4][R12.64], R11 ;  /* 0x0000000b0c007986 */ /* 0x0001e8000c101904 */
[----:B------:R-:W2:Y:S04]  /*2470*/  LDG.E R36, desc[UR4][R24.64+0x4] ;  /* 0x0000040418247981 */ /* 0x000ea8000c1e1900 */
[----:B------:R-:W2:Y:S04]  /*2480*/  LDG.E R29, desc[UR4][R22.64+0x4] ;  /* 0x00000404161d7981 */ /* 0x000ea8000c1e1900 */
[----:B------:R0:W5:Y:S01]  /*2490*/  LDG.E R30, desc[UR4][R20.64+0x4] ;  /* 0x00000404141e7981 */ /* 0x000162000c1e1900 */
[----:B------:R-:W-:Y:S01]  /*24a0*/  BSSY.RECONVERGENT B1, `(.L_x_63) ;  /* 0x0000018000017945 */ /* 0x000fe20003800200 */
[----:B------:R-:W-:Y:S01]  /*24b0*/  MOV R10, RZ ;  /* 0x000000ff000a7202 */ /* 0x000fe20000000f00 */
[----:B--2---:R-:W-:-:S05]  /*24c0*/  FADD R9, R36, R29 ;  /* 0x0000001d24097221 */ /* 0x004fca0000000000 */
[----:B------:R-:W-:-:S13]  /*24d0*/  FSETP.GEU.AND P0, PT, R9, 5, PT ;  /* 0x40a000000900780b */ /* 0x000fda0003f0e000 */
[----:B0-----:R-:W-:Y:S05]  /*24e0*/  @P0 BRA `(.L_x_64) ;  /* 0x00000000004c0947 */ /* 0x001fea0003800000 */
[----:B------:R-:W-:-:S07]  /*24f0*/  MOV R10, RZ ;  /* 0x000000ff000a7202 */ /* 0x000fce0000000f00 */
.L_x_68:
[----:B------:R-:W-:Y:S01]  /*2500*/  IADD3 R0, PT, PT, R9, 0x1800000, RZ ;  /* 0x0180000009007810 */ /* 0x000fe20007ffe0ff */
[----:B------:R-:W-:Y:S03]  /*2510*/  BSSY.RECONVERGENT B2, `(.L_x_65) ;  /* 0x000000c000027945 */ /* 0x000fe60003800200 */
[----:B------:R-:W-:-:S04]  /*2520*/  LOP3.LUT R0, R0, 0x7f800000, RZ, 0xc0, !PT ;  /* 0x7f80000000007812 */ /* 0x000fc800078ec0ff */
[----:B------:R-:W-:-:S13]  /*2530*/  ISETP.GT.U32.AND P0, PT, R0, 0x1ffffff, PT ;  /* 0x01ffffff0000780c */ /* 0x000fda0003f04070 */
[----:B------:R-:W-:Y:S05]  /*2540*/  @P0 BRA `(.L_x_66) ;  /* 0x0000000000100947 */ /* 0x000fea0003800000 */
[----:B------:R-:W-:Y:S01]  /*2550*/  IMAD.MOV.U32 R5, RZ, RZ, R9 ;  /* 0x000000ffff057224 */ /* 0x000fe200078e0009 */
[----:B------:R-:W-:-:S07]  /*2560*/  MOV R4, 0x2580 ;  /* 0x0000258000047802 */ /* 0x000fce0000000f00 */
[----:B-----5:R-:W-:Y:S05]  /*2570*/  CALL.REL.NOINC `($__internal_1_$__cuda_sm20_rcp_rn_f32_slowpath) ;  /* 0x0000006800687944 */ /* 0x020fea0003c00000 */
[----:B------:R-:W-:Y:S05]  /*2580*/  BRA `(.L_x_67) ;  /* 0x0000000000107947 */ /* 0x000fea0003800000 */
.L_x_66:
[----:B------:R-:W0:Y:S02]  /*2590*/  MUFU.RCP R2, R9 ;  /* 0x0000000900027308 */ /* 0x000e240000001000 */
[----:B0-----:R-:W-:-:S04]  /*25a0*/  FFMA R0, R2, R9, -1 ;  /* 0xbf80000002007423 */ /* 0x001fc80000000009 */
[----:B------:R-:W-:-:S04]  /*25b0*/  FADD.FTZ R3, -R0, -RZ ;  /* 0x800000ff00037221 */ /* 0x000fc80000010100 */
[----:B------:R-:W-:-:S07]  /*25c0*/  FFMA R2, R2, R3, R2 ;  /* 0x0000000302027223 */ /* 0x000fce0000000002 */
.L_x_67:
[----:B------:R-:W-:Y:S05]  /*25d0*/  BSYNC.RECONVERGENT B2 ;  /* 0x0000000000027941 */ /* 0x000fea0003800200 */
.L_x_65:
[----:B------:R-:W-:Y:S01]  /*25e0*/  FADD R9, R9, 1 ;  /* 0x3f80000009097421 */ /* 0x000fe20000000000 */
[----:B------:R-:W-:-:S04]  /*25f0*/  FADD R10, -R2, R10 ;  /* 0x0000000a020a7221 */ /* 0x000fc80000000100 */
[----:B------:R-:W-:-:S13]  /*2600*/  FSETP.GEU.AND P0, PT, R9, 5, PT ;  /* 0x40a000000900780b */ /* 0x000fda0003f0e000 */
[----:B------:R-:W-:Y:S05]  /*2610*/  @!P0 BRA `(.L_x_68) ;  /* 0xfffffffc00b88947 */ /* 0x000fea000383ffff */
.L_x_64:
[----:B------:R-:W-:Y:S05]  /*2620*/  BSYNC.RECONVERGENT B1 ;  /* 0x0000000000017941 */ /* 0x000fea0003800200 */
.L_x_63:
        /* <DEDUP_REMOVED lines=10> */
.L_x_70:
[----:B------:R-:W0:Y:S02]  /*26d0*/  MUFU.RCP R8, R5 ;  /* 0x0000000500087308 */ /* 0x000e240000001000 */
[----:B0-----:R-:W-:-:S04]  /*26e0*/  FFMA R0, R5, R8, -1 ;  /* 0xbf80000005007423 */ /* 0x001fc80000000008 */
[----:B------:R-:W-:-:S04]  /*26f0*/  FADD.FTZ R3, -R0, -RZ ;  /* 0x800000ff00037221 */ /* 0x000fc80000010100 */
[----:B------:R-:W-:-:S07]  /*2700*/  FFMA R8, R8, R3, R8 ;  /* 0x0000000308087223 */ /* 0x000fce0000000008 */
.L_x_71:
[----:B------:R-:W-:Y:S05]  /*2710*/  BSYNC.RECONVERGENT B1 ;  /* 0x0000000000017941 */ /* 0x000fea0003800200 */
.L_x_69:
        /* <DEDUP_REMOVED lines=36> */
.L_x_73:
[----:B------:R-:W-:Y:S05]  /*2960*/  BSYNC.RECONVERGENT B2 ;  /* 0x0000000000027941 */ /* 0x000fea0003800200 */
.L_x_72:
[----:B------:R-:W-:Y:S02]  /*2970*/  HFMA2 R3, -RZ, RZ, 0.9384765625, 0.00012600421905517578125 ;  /* 0x3b820821ff037431 */ /* 0x000fe400000001ff */
[----:B------:R-:W-:Y:S01]  /*2980*/  IMAD.MOV.U32 R2, RZ, RZ, 0x437c0000 ;  /* 0x437c0000ff027424 */ /* 0x000fe200078e00ff */
[----:B------:R-:W0:Y:S01]  /*2990*/  FCHK P0, R8, -252 ;  /* 0xc37c000008007902 */ /* 0x000e220000000000 */
[----:B------:R-:W-:Y:S01]  /*29a0*/  BSSY.RECONVERGENT B2, `(.L_x_74) ;  /* 0x000000c000027945 */ /* 0x000fe20003800200 */
[----:B------:R-:W-:Y:S01]  /*29b0*/  FADD R7, R7, R0 ;  /* 0x0000000007077221 */ /* 0x000fe20000000000 */
        /* <DEDUP_REMOVED lines=10> */
.L_x_75:
[----:B------:R-:W-:Y:S05]  /*2a60*/  BSYNC.RECONVERGENT B2 ;  /* 0x0000000000027941 */ /* 0x000fea0003800200 */
.L_x_74:
[----:B------:R-:W-:Y:S01]  /*2a70*/  FSETP.GEU.AND P0, PT, R36, 5, PT ;  /* 0x40a000002400780b */ /* 0x000fe20003f0e000 */
[----:B------:R-:W-:Y:S01]  /*2a80*/  FADD R3, R0, 0.0083333337679505348206 ;  /* 0x3c08888900037421 */ /* 0x000fe20000000000 */
[----:B------:R-:W-:Y:S01]  /*2a90*/  BSSY.RECONVERGENT B1, `(.L_x_76) ;  /* 0x000001b000017945 */ /* 0x000fe20003800200 */
[----:B------:R-:W-:Y:S02]  /*2aa0*/  MOV R27, RZ ;  /* 0x000000ff001b7202 */ /* 0x000fe40000000f00 */
[----:B------:R-:W-:-:S04]  /*2ab0*/  FFMA R0, R3, -R8, 0.083333335816860198975 ;  /* 0x3daaaaab03007423 */ /* 0x000fc80000000808 */
[----:B------:R-:W-:-:S04]  /*2ac0*/  FFMA R7, R0, -R8, R7 ;  /* 0x8000000800077223 */ /* 0x000fc80000000007 */
[----:B------:R-:W-:Y:S01]  /*2ad0*/  FADD R10, R7, R10 ;  /* 0x0000000a070a7221 */ /* 0x000fe20000000000 */
[----:B------:R-:W-:Y:S01]  /*2ae0*/  MOV R7, R36 ;  /* 0x0000002400077202 */ /* 0x000fe20000000f00 */
[----:B------:R-:W-:Y:S06]  /*2af0*/  @P0 BRA `(.L_x_77) ;  /* 0x0000000000500947 */ /* 0x000fec0003800000 */
[----:B------:R-:W-:Y:S01]  /*2b00*/  HFMA2 R27, -RZ, RZ, 0, 0 ;  /* 0x00000000ff1b7431 */ /* 0x000fe200000001ff */
[----:B------:R-:W-:-:S07]  /*2b10*/  MOV R7, R36 ;  /* 0x0000002400077202 */ /* 0x000fce0000000f00 */
.L_x_81:
        /* <DEDUP_REMOVED lines=9> */
.L_x_79:
[----:B------:R-:W0:Y:S02]  /*2bb0*/  MUFU.RCP R2, R7 ;  /* 0x0000000700027308 */ /* 0x000e240000001000 */
[----:B0-----:R-:W-:-:S04]  /*2bc0*/  FFMA R0, R2, R7, -1 ;  /* 0xbf80000002007423 */ /* 0x001fc80000000007 */
[----:B------:R-:W-:-:S04]  /*2bd0*/  FADD.FTZ R3, -R0, -RZ ;  /* 0x800000ff00037221 */ /* 0x000fc80000010100 */
[----:B------:R-:W-:-:S07]  /*2be0*/  FFMA R2, R2, R3, R2 ;  /* 0x0000000302027223 */ /* 0x000fce0000000002 */
.L_x_80:
[----:B------:R-:W-:Y:S05]  /*2bf0*/  BSYNC.RECONVERGENT B2 ;  /* 0x0000000000027941 */ /* 0x000fea0003800200 */
.L_x_78:
[----:B------:R-:W-:Y:S01]  /*2c00*/  FADD R7, R7, 1 ;  /* 0x3f80000007077421 */ /* 0x000fe20000000000 */
[----:B------:R-:W-:-:S04]  /*2c10*/  FADD R27, -R2, R27 ;  /* 0x0000001b021b7221 */ /* 0x000fc80000000100 */
[----:B------:R-:W-:-:S13]  /*2c20*/  FSETP.GEU.AND P0, PT, R7, 5, PT ;  /* 0x40a000000700780b */ /* 0x000fda0003f0e000 */
[----:B------:R-:W-:Y:S05]  /*2c30*/  @!P0 BRA `(.L_x_81) ;  /* 0xfffffffc00b88947 */ /* 0x000fea000383ffff */
.L_x_77:
[----:B------:R-:W-:Y:S05]  /*2c40*/  BSYNC.RECONVERGENT B1 ;  /* 0x0000000000017941 */ /* 0x000fea0003800200 */
.L_x_76:
        /* <DEDUP_REMOVED lines=10> */
.L_x_83:
[----:B------:R-:W0:Y:S02]  /*2cf0*/  MUFU.RCP R11, R5 ;  /* 0x00000005000b7308 */ /* 0x000e240000001000 */
[----:B0-----:R-:W-:-:S04]  /*2d00*/  FFMA R0, R5, R11, -1 ;  /* 0xbf80000005007423 */ /* 0x001fc8000000000b */
[----:B------:R-:W-:-:S04]  /*2d10*/  FADD.FTZ R0, -R0, -RZ ;  /* 0x800000ff00007221 */ /* 0x000fc80000010100 */
[----:B------:R-:W-:-:S07]  /*2d20*/  FFMA R11, R11, R0, R11 ;  /* 0x000000000b0b7223 */ /* 0x000fce000000000b */
.L_x_84:
[----:B------:R-:W-:Y:S05]  /*2d30*/  BSYNC.RECONVERGENT B1 ;  /* 0x0000000000017941 */ /* 0x000fea0003800200 */
.L_x_82:
[C---:B------:R-:W-:Y:S02]  /*2d40*/  VIADD R0, R7.reuse, 0xc0d55555 ;  /* 0xc0d5555507007836 */ /* 0x040fe40000000000 */
[----:B------:R-:W-:Y:S01]  /*2d50*/  HFMA2 R2, -RZ, RZ, 1.5048828125, 33.21875 ;  /* 0x3e055027ff027431 */ /* 0x000fe200000001ff */
[----:B------:R-:W0:Y:S01]  /*2d60*/  MUFU.RCP R6, R7 ;  /* 0x0000000700067308 */ /* 0x000e220000001000 */
[----:B------:R-:W-:Y:S01]  /*2d70*/  UMOV UR6, 0x3f000000 ;  /* 0x3f00000000067882 */ /* 0x000fe20000000000 */
[----:B------:R-:W-:Y:S01]  /*2d80*/  ISETP.GT.U32.AND P0, PT, R7, 0x7f7fffff, PT ;  /* 0x7f7fffff0700780c */ /* 0x000fe20003f04070 */
[----:B------:R-:W-:Y:S01]  /*2d90*/  BSSY.RECONVERGENT B2, `(.L_x_85) ;  /* 0x0000020000027945 */ /* 0x000fe20003800200 */
[----:B------:R-:W-:Y:S02]  /*2da0*/  LOP3.LUT R0, R0, 0xff800000, RZ, 0xc0, !PT ;  /* 0xff80000000007812 */ /* 0x000fe400078ec0ff */
[----:B------:R-:W-:Y:S02]  /*2db0*/  MOV R26, UR6 ;  /* 0x00000006001a7c02 */ /* 0x000fe40008000f00 */
[----:B------:R-:W-:-:S02]  /*2dc0*/  IADD3 R3, PT, PT, -R0, R7, RZ ;  /* 0x0000000700037210 */ /* 0x000fc40007ffe1ff */
[----:B------:R-:W1:Y:S01]  /*2dd0*/  FCHK P1, -R26, R7 ;  /* 0x000000071a007302 */ /* 0x000e620000020100 */
[----:B------:R-:W-:Y:S02]  /*2de0*/  I2FP.F32.S32 R0, R0 ;  /* 0x0000000000007245 */ /* 0x000fe40000201400 */
[----:B------:R-:W-:-:S03]  /*2df0*/  FADD R3, R3, -1 ;  /* 0xbf80000003037421 */ /* 0x000fc60000000000 */
[----:B------:R-:W-:Y:S01]  /*2e00*/  FFMA R0, R0, 1.1920928955078125e-07, RZ ;  /* 0x3400000000007823 */ /* 0x000fe200000000ff */
[----:B------:R-:W-:Y:S01]  /*2e10*/  FFMA R2, R3, -R2, 0.14084610342979431152 ;  /* 0x3e1039f603027423 */ /* 0x000fe20000000802 */
[----:B0-----:R-:W-:-:S03]  /*2e20*/  FFMA R5, R6, -R7, 1 ;  /* 0x3f80000006057423 */ /* 0x001fc60000000807 */
        /* <DEDUP_REMOVED lines=21> */
[----:B------:R-:W-:-:S07]  /*2f80*/  MOV R5, R0 ;  /* 0x0000000000057202 */ /* 0x000fce0000000f00 */
.L_x_86:
[----:B------:R-:W-:Y:S05]  /*2f90*/  BSYNC.RECONVERGENT B2 ;  /* 0x0000000000027941 */ /* 0x000fea0003800200 */
.L_x_85:
        /* <DEDUP_REMOVED lines=12> */
[----:B------:R-:W-:-:S04]  /*3060*/  FFMA R2, R0, R11, RZ ;  /* 0x0000000b00027223 */ /* 0x000fc800000000ff */
[----:B------:R-:W-:Y:S02]  /*3070*/  IMAD.IADD R9, R7, 0x1, -R26 ;  /* 0x0000000107097824 */ /* 0x000fe400078e0a1a */
[----:B------:R-:W-:Y:S02]  /*3080*/  FFMA R3, R2, 252, R11 ;  /* 0x437c000002037823 */ /* 0x000fe4000000000b */
[----:B------:R-:W-:Y:S02]  /*3090*/  FADD R9, R9, -1 ;  /* 0xbf80000009097421 */ /* 0x000fe40000000000 */
[----:B------:R-:W-:Y:S01]  /*30a0*/  FFMA R0, R0, R3, R2 ;  /* 0x0000000300007223 */ /* 0x000fe20000000002 */
[----:B0-----:R-:W-:Y:S06]  /*30b0*/  @!P0 BRA `(.L_x_88) ;  /* 0x0000000000108947 */ /* 0x001fec0003800000 */
[----:B------:R-:W-:Y:S02]  /*30c0*/  MOV R0, R11 ;  /* 0x0000000b00007202 */ /* 0x000fe40000000f00 */
[----:B------:R-:W-:Y:S02]  /*30d0*/  MOV R3, 0xc37c0000 ;  /* 0xc37c000000037802 */ /* 0x000fe40000000f00 */
[----:B------:R-:W-:-:S07]  /*30e0*/  MOV R34, 0x3100 ;  /* 0x0000310000227802 */ /* 0x000fce0000000f00 */
[----:B------:R-:W-:Y:S05]  /*30f0*/  CALL.REL.NOINC `($__internal_2_$__cuda_sm3x_div_rn_noftz_f32_slowpath) ;  /* 0x0000006000587944 */ /* 0x000fea0003c00000 */
.L_x_88:
[----:B------:R-:W-:Y:S05]  /*3100*/  BSYNC.RECONVERGENT B2 ;  /* 0x0000000000027941 */ /* 0x000fea0003800200 */
.L_x_87:
        /* <DEDUP_REMOVED lines=12> */
[----:B------:R-:W-:Y:S01]  /*31d0*/  FFMA R3, R0, -R11, 0.083333335816860198975 ;  /* 0x3daaaaab00037423 */ /* 0x000fe2000000080b */
[----:B------:R-:W-:Y:S01]  /*31e0*/  FFMA R4, R7, R4, +INF ;  /* 0x7f80000007047423 */ /* 0x000fe20000000004 */
[----:B------:R-:W-:Y:S01]  /*31f0*/  FFMA R2, R2, R9, -0.12148627638816833496 ;  /* 0xbdf8cdcc02027423 */ /* 0x000fe20000000009 */
[----:B------:R-:W-:Y:S01]  /*3200*/  MOV R34, R29 ;  /* 0x0000001d00227202 */ /* 0x000fe20000000f00 */
[----:B------:R-:W-:-:S02]  /*3210*/  FFMA R8, R3, -R11, R8 ;  /* 0x8000000b03087223 */ /* 0x000fc40000000008 */
        /* <DEDUP_REMOVED lines=10> */
[----:B------:R-:W-:-:S03]  /*32c0*/  FADD R7, R8, R27 ;  /* 0x0000001b08077221 */ /* 0x000fc60000000000 */
[----:B------:R-:W-:-:S05]  /*32d0*/  FSEL R4, R4, -INF , P0 ;  /* 0xff80000004047808 */ /* 0x000fca0000000000 */
[----:B------:R-:W-:Y:S01]  /*32e0*/  FADD R7, -R7, R4 ;  /* 0x0000000407077221 */ /* 0x000fe20000000100 */
[----:B------:R-:W-:Y:S06]  /*32f0*/  @P1 BRA `(.L_x_90) ;  /* 0x0000000000501947 */ /* 0x000fec0003800000 */
[----:B------:R-:W-:Y:S02]  /*3300*/  MOV R28, RZ ;  /* 0x000000ff001c7202 */ /* 0x000fe40000000f00 */
[----:B------:R-:W-:-:S07]  /*3310*/  MOV R34, R29 ;  /* 0x0000001d00227202 */ /* 0x000fce0000000f00 */
.L_x_94:
        /* <DEDUP_REMOVED lines=9> */
.L_x_92:
[----:B------:R-:W0:Y:S02]  /*33b0*/  MUFU.RCP R3, R34 ;  /* 0x0000002200037308 */ /* 0x000e240000001000 */
[----:B0-----:R-:W-:-:S04]  /*33c0*/  FFMA R0, R3, R34, -1 ;  /* 0xbf80000003007423 */ /* 0x001fc80000000022 */
[----:B------:R-:W-:-:S04]  /*33d0*/  FADD.FTZ R0, -R0, -RZ ;  /* 0x800000ff00007221 */ /* 0x000fc80000010100 */
[----:B------:R-:W-:-:S07]  /*33e0*/  FFMA R2, R3, R0, R3 ;  /* 0x0000000003027223 */ /* 0x000fce0000000003 */
.L_x_93:
[----:B------:R-:W-:Y:S05]  /*33f0*/  BSYNC.RECONVERGENT B2 ;  /* 0x0000000000027941 */ /* 0x000fea0003800200 */
.L_x_91:
[----:B------:R-:W-:Y:S01]  /*3400*/  FADD R34, R34, 1 ;  /* 0x3f80000022227421 */ /* 0x000fe20000000000 */
[----:B------:R-:W-:-:S04]  /*3410*/  FADD R28, -R2, R28 ;  /* 0x0000001c021c7221 */ /* 0x000fc80000000100 */
[----:B------:R-:W-:-:S13]  /*3420*/  FSETP.GEU.AND P0, PT, R34, 5, PT ;  /* 0x40a000002200780b */ /* 0x000fda0003f0e000 */
[----:B------:R-:W-:Y:S05]  /*3430*/  @!P0 BRA `(.L_x_94) ;  /* 0xfffffffc00b88947 */ /* 0x000fea000383ffff */
.L_x_90:
[----:B------:R-:W-:Y:S05]  /*3440*/  BSYNC.RECONVERGENT B1 ;  /* 0x0000000000017941 */ /* 0x000fea0003800200 */
.L_x_89:
[----:B------:R-:W-:Y:S01]  /*3450*/  FSETP.GEU.AND P4, PT, R30, 1.175494350822287508e-38, PT ;  /* 0x008000001e00780b */ /* 0x000fe20003f8e000 */
[----:B------:R-:W-:Y:S01]  /*3460*/  FMUL R5, R34, R34 ;  /* 0x0000002222057220 */ /* 0x000fe20000400000 */
[----:B------:R-:W-:Y:S01]  /*3470*/  FADD R11, R36, R29 ;  /* 0x0000001d240b7221 */ /* 0x000fe20000000000 */
[----:B------:R-:W-:Y:S02]  /*3480*/  BSSY.RECONVERGENT B1, `(.L_x_95) ;  /* 0x0000013000017945 */ /* 0x000fe40003800200 */
[----:B------:R-:W-:Y:S02]  /*3490*/  VIADD R0, R5, 0x1800000 ;  /* 0x0180000005007836 */ /* 0x000fe40000000000 */
[----:B------:R-:W-:-:S03]  /*34a0*/  FSETP.GEU.AND P5, PT, R11, 5, PT ;  /* 0x40a000000b00780b */ /* 0x000fc60003fae000 */
        /* <DEDUP_REMOVED lines=12> */
.L_x_96:
[----:B------:R-:W0:Y:S02]  /*3570*/  MUFU.RCP R9, R5 ;  /* 0x0000000500097308 */ /* 0x000e240000001000 */
[----:B0-----:R-:W-:-:S04]  /*3580*/  FFMA R0, R5, R9, -1 ;  /* 0xbf80000005007423 */ /* 0x001fc80000000009 */
[----:B------:R-:W-:-:S04]  /*3590*/  FADD.FTZ R0, -R0, -RZ ;  /* 0x800000ff00007221 */ /* 0x000fc80000010100 */
[----:B------:R-:W-:-:S07]  /*35a0*/  FFMA R9, R9, R0, R9 ;  /* 0x0000000009097223 */ /* 0x000fce0000000009 */
.L_x_97:
[----:B------:R-:W-:Y:S05]  /*35b0*/  BSYNC.RECONVERGENT B1 ;  /* 0x0000000000017941 */ /* 0x000fea0003800200 */
.L_x_95:
[C---:B------:R-:W-:Y:S01]  /*35c0*/  IADD3 R3, PT, PT, R34.reuse, -0x3f2aaaab, RZ ;  /* 0xc0d5555522037810 */ /* 0x040fe20007ffe0ff */
[----:B------:R-:W-:Y:S01]  /*35d0*/  HFMA2 R5, -RZ, RZ, 1.5048828125, 33.21875 ;  /* 0x3e055027ff057431 */ /* 0x000fe200000001ff */
[----:B------:R-:W0:Y:S01]  /*35e0*/  MUFU.RCP R33, R34 ;  /* 0x0000002200217308 */ /* 0x000e220000001000 */
[----:B------:R-:W-:Y:S01]  /*35f0*/  UMOV UR6, 0x3f000000 ;  /* 0x3f00000000067882 */ /* 0x000fe20000000000 */
[----:B------:R-:W-:Y:S01]  /*3600*/  LOP3.LUT R3, R3, 0xff800000, RZ, 0xc0, !PT ;  /* 0xff80000003037812 */ /* 0x000fe200078ec0ff */
[----:B------:R-:W-:Y:S01]  /*3610*/  BSSY.RECONVERGENT B2, `(.L_x_98) ;  /* 0x0000020000027945 */ /* 0x000fe20003800200 */
[----:B------:R-:W-:Y:S02]  /*3620*/  ISETP.GT.U32.AND P0, PT, R34, 0x7f7fffff, PT ;  /* 0x7f7fffff2200780c */ /* 0x000fe40003f04070 */
[----:B------:R-:W-:Y:S02]  /*3630*/  IADD3 R4, PT, PT, -R3, R34, RZ ;  /* 0x0000002203047210 */ /* 0x000fe40007ffe1ff */
[----:B------:R-:W-:-:S03]  /*3640*/  I2FP.F32.S32 R2, R3 ;  /* 0x0000000300027245 */ /* 0x000fc60000201400 */
[----:B------:R-:W-:Y:S02]  /*3650*/  FADD R4, R4, -1 ;  /* 0xbf80000004047421 */ /* 0x000fe40000000000 */
[----:B------:R-:W-:Y:S02]  /*3660*/  FFMA R2, R2, 1.1920928955078125e-07, RZ ;  /* 0x3400000002027823 */ /* 0x000fe400000000ff */
[----:B------:R-:W-:Y:S01]  /*3670*/  FFMA R5, R4, -R5, 0.14084610342979431152 ;  /* 0x3e1039f604057423 */ /* 0x000fe20000000805 */
[----:B0-----:R-:W-:-:S03]  /*3680*/  FFMA R0, R33, -R34, 1 ;  /* 0x3f80000021007423 */ /* 0x001fc60000000822 */
[C---:B------:R-:W-:Y:S01]  /*3690*/  FFMA R5, R4.reuse, R5, -0.12148627638816833496 ;  /* 0xbdf8cdcc04057423 */ /* 0x040fe20000000005 */
[----:B------:R-:W-:Y:S01]  /*36a0*/  FFMA R0, R33, R0, R33 ;  /* 0x0000000021007223 */ /* 0x000fe20000000021 */
[----:B------:R-:W-:Y:S02]  /*36b0*/  MOV R33, UR6 ;  /* 0x0000000600217c02 */ /* 0x000fe40008000f00 */
[----:B------:R-:W-:Y:S01]  /*36c0*/  FFMA R5, R4, R5, 0.13980610668659210205 ;  /* 0x3e0f295504057423 */ /* 0x000fe20000000005 */
[----:B------:R-:W-:Y:S01]  /*36d0*/  FFMA R3, R0, -0.5, RZ ;  /* 0xbf00000000037823 */ /* 0x000fe200000000ff */
[----:B------:R-:W0:Y:S02]  /*36e0*/  FCHK P1, -R33, R34 ;  /* 0x0000002221007302 */ /* 0x000e240000020100 */
[----:B------:R-:W-:-:S04]  /*36f0*/  FFMA R5, R4, R5, -0.16684235632419586182 ;  /* 0xbe2ad8b904057423 */ /* 0x000fc80000000005 */
[----:B------:R-:W-:-:S04]  /*3700*/  FFMA R5, R4, R5, 0.20012299716472625732 ;  /* 0x3e4ced0b04057423 */ /* 0x000fc80000000005 */
[----:B------:R-:W-:-:S04]  /*3710*/  FFMA R5, R4, R5, -0.24999669194221496582 ;  /* 0xbe7fff2204057423 */ /* 0x000fc80000000005 */
[----:B------:R-:W-:-:S04]  /*3720*/  FFMA R5, R4, R5, 0.33333182334899902344 ;  /* 0x3eaaaa7804057423 */ /* 0x000fc80000000005 */
[----:B------:R-:W-:-:S04]  /*3730*/  FFMA R5, R4, R5, -0.5 ;  /* 0xbf00000004057423 */ /* 0x000fc80000000005 */
[----:B------:R-:W-:-:S04]  /*3740*/  FMUL R5, R4, R5 ;  /* 0x0000000504057220 */ /* 0x000fc80000400000 */
[----:B------:R-:W-:-:S04]  /*3750*/  FFMA R5, R4, R5, R4 ;  /* 0x0000000504057223 */ /* 0x000fc80000000004 */
[----:B------:R-:W-:Y:S01]  /*3760*/  FFMA R8, R2, 0.69314718246459960938, R5 ;  /* 0x3f31721802087823 */ /* 0x000fe20000000005 */
[----:B------:R-:W-:Y:S01]  /*3770*/  MOV R5, 0x7f800000 ;  /* 0x7f80000000057802 */ /* 0x000fe20000000f00 */
[----:B------:R-:W-:-:S04]  /*3780*/  FFMA R2, R3, -R34, -0.5 ;  /* 0xbf00000003027423 */ /* 0x000fc80000000822 */
[----:B------:R-:W-:Y:S01]  /*3790*/  FFMA R3, R0, R2, R3 ;  /* 0x0000000200037223 */ /* 0x000fe20000000003 */
[----:B------:R-:W-:Y:S01]  /*37a0*/  @P0 FFMA R8, R34, R5, +INF ;  /* 0x7f80000022080423 */ /* 0x000fe20000000005 */
[----:B0-----:R-:W-:Y:S06]  /*37b0*/  @!P1 BRA `(.L_x_99) ;  /* 0x0000000000149947 */ /* 0x001fec0003800000 */
[----:B------:R-:W-:Y:S02]  /*37c0*/  MOV R3, R34 ;  /* 0x0000002200037202 */ /* 0x000fe40000000f00 */
[----:B------:R-:W-:Y:S02]  /*37d0*/  MOV R0, 0xbf000000 ;  /* 0xbf00000000007802 */ /* 0x000fe40000000f00 */
[----:B------:R-:W-:-:S07]  /*37e0*/  MOV R34, 0x3800 ;  /* 0x0000380000227802 */ /* 0x000fce0000000f00 */
[----:B------:R-:W-:Y:S05]  /*37f0*/  CALL.REL.NOINC `($__internal_2_$__cuda_sm3x_div_rn_noftz_f32_slowpath) ;  /* 0x0000005800987944 */ /* 0x000fea0003c00000 */
[----:B------:R-:W-:-:S07]  /*3800*/  IMAD.MOV.U32 R3, RZ, RZ, R0 ;  /* 0x000000ffff037224 */ /* 0x000fce00078e0000 */
.L_x_99:
[----:B------:R-:W-:Y:S05]  /*3810*/  BSYNC.RECONVERGENT B2 ;  /* 0x0000000000027941 */ /* 0x000fea0003800200 */
.L_x_98:
        /* <DEDUP_REMOVED lines=15> */
.L_x_101:
[----:B------:R-:W-:Y:S05]  /*3910*/  BSYNC.RECONVERGENT B2 ;  /* 0x0000000000027941 */ /* 0x000fea0003800200 */
.L_x_100:
[----:B------:R-:W-:Y:S01]  /*3920*/  HFMA2 R3, -RZ, RZ, 1.5048828125, 33.21875 ;  /* 0x3e055027ff037431 */ /* 0x000fe200000001ff */
[----:B------:R-:W-:Y:S01]  /*3930*/  ISETP.GT.U32.AND P0, PT, R30, 0x7f7fffff, PT ;  /* 0x7f7fffff1e00780c */ /* 0x000fe20003f04070 */
[----:B------:R-:W-:Y:S01]  /*3940*/  FADD R0, R0, 0.0083333337679505348206 ;  /* 0x3c08888900007421 */ /* 0x000fe20000000000 */
[----:B------:R-:W-:Y:S01]  /*3950*/  I2FP.F32.S32 R27, R27 ;  /* 0x0000001b001b7245 */ /* 0x000fe20000201400 */
[----:B------:R-:W-:Y:S01]  /*3960*/  BSSY.RECONVERGENT B1, `(.L_x_102) ;  /* 0x0000034000017945 */ /* 0x000fe20003800200 */
[----:B------:R-:W-:Y:S02]  /*3970*/  FSEL R2, RZ, -23, P4 ;  /* 0xc1b80000ff027808 */ /* 0x000fe40002000000 */
[----:B------:R-:W-:Y:S01]  /*3980*/  MOV R5, 0x7f800000 ;  /* 0x7f80000000057802 */ /* 0x000fe20000000f00 */
[----:B------:R-:W-:Y:S02]  /*3990*/  FFMA R3, R26, -R3, 0.14084610342979431152 ;  /* 0x3e1039f61a037423 */ /* 0x000fe40000000803 */
[----:B------:R-:W-:-:S02]  /*39a0*/  FFMA R27, R27, 1.1920928955078125e-07, R2 ;  /* 0x340000001b1b7823 */ /* 0x000fc40000000002 */
[----:B------:R-:W-:Y:S01]  /*39b0*/  FFMA R2, R30, R5, +INF ;  /* 0x7f8000001e027423 */ /* 0x000fe20000000005 */
[----:B------:R-:W-:-:S04]  /*39c0*/  FFMA R3, R26, R3, -0.12148627638816833496 ;  /* 0xbdf8cdcc1a037423 */ /* 0x000fc80000000003 */
[----:B------:R-:W-:-:S04]  /*39d0*/  FFMA R3, R26, R3, 0.13980610668659210205 ;  /* 0x3e0f29551a037423 */ /* 0x000fc80000000003 */
[----:B------:R-:W-:-:S04]  /*39e0*/  FFMA R3, R26, R3, -0.16684235632419586182 ;  /* 0xbe2ad8b91a037423 */ /* 0x000fc80000000003 */
[----:B------:R-:W-:-:S04]  /*39f0*/  FFMA R3, R26, R3, 0.20012299716472625732 ;  /* 0x3e4ced0b1a037423 */ /* 0x000fc80000000003 */
[----:B------:R-:W-:-:S04]  /*3a00*/  FFMA R3, R26, R3, -0.24999669194221496582 ;  /* 0xbe7fff221a037423 */ /* 0x000fc80000000003 */
[----:B------:R-:W-:-:S04]  /*3a10*/  FFMA R3, R26, R3, 0.33333182334899902344 ;  /* 0x3eaaaa781a037423 */ /* 0x000fc80000000003 */
[----:B------:R-:W-:-:S04]  /*3a20*/  FFMA R3, R26, R3, -0.5 ;  /* 0xbf0000001a037423 */ /* 0x000fc80000000003 */
[----:B------:R-:W-:-:S04]  /*3a30*/  FMUL R3, R26, R3 ;  /* 0x000000031a037220 */ /* 0x000fc80000400000 */
[----:B------:R-:W-:Y:S01]  /*3a40*/  FFMA R26, R26, R3, R26 ;  /* 0x000000031a1a7223 */ /* 0x000fe2000000001a */
[----:B------:R-:W-:-:S03]  /*3a50*/  FFMA R3, R0, -R9, 0.083333335816860198975 ;  /* 0x3daaaaab00037423 */ /* 0x000fc60000000809 */
[----:B------:R-:W-:Y:S01]  /*3a60*/  @!P0 FFMA R2, R27, 0.69314718246459960938, R26 ;  /* 0x3f3172181b028823 */ /* 0x000fe2000000001a */
[----:B------:R-:W-:Y:S01]  /*3a70*/  FSETP.NEU.AND P0, PT, R30, RZ, PT ;  /* 0x000000ff1e00720b */ /* 0x000fe20003f0d000 */
[----:B------:R-:W-:Y:S01]  /*3a80*/  FFMA R3, R3, -R9, R8 ;  /* 0x8000000903037223 */ /* 0x000fe20000000008 */
[----:B------:R-:W-:Y:S02]  /*3a90*/  HFMA2 R8, -RZ, RZ, 0, 0 ;  /* 0x00000000ff087431 */ /* 0x000fe400000001ff */
[----:B------:R-:W-:Y:S01]  /*3aa0*/  FSEL R2, R2, -INF , P0 ;  /* 0xff80000002027808 */ /* 0x000fe20000000000 */
[----:B------:R-:W-:-:S04]  /*3ab0*/  FADD R3, R3, R28 ;  /* 0x0000001c03037221 */ /* 0x000fc80000000000 */
[----:B------:R-:W-:-:S04]  /*3ac0*/  FADD R3, -R3, R2 ;  /* 0x0000000203037221 */ /* 0x000fc80000000100 */
[----:B------:R-:W-:Y:S01]  /*3ad0*/  FADD R9, R10, R3 ;  /* 0x000000030a097221 */ /* 0x000fe20000000000 */
[----:B------:R-:W-:Y:S06]  /*3ae0*/  @P5 BRA `(.L_x_103) ;  /* 0x00000000006c5947 */ /* 0x000fec0003800000 */
[----:B------:R-:W-:-:S07]  /*3af0*/  MOV R8, RZ ;  /* 0x000000ff00087202 */ /* 0x000fce0000000f00 */
.L_x_106:
        /* <DEDUP_REMOVED lines=15> */
[----:B------:R-:W-:-:S03]  /*3bf0*/  MOV R4, R2 ;  /* 0x0000000200047202 */ /* 0x000fc60000000f00 */
[----:B------:R-:W-:Y:S01]  /*3c00*/  VIADD R2, R0, 0xfff00000 ;  /* 0xfff0000000027836 */ /* 0x000fe20000000000 */
[----:B------:R-:W-:-:S07]  /*3c10*/  MOV R0, 0x3c30 ;  /* 0x00003c3000007802 */ /* 0x000fce0000000f00 */
[----:B------:R-:W-:Y:S05]  /*3c20*/  CALL.REL.NOINC `($__internal_0_$__cuda_sm20_dblrcp_rn_slowpath_v3) ;  /* 0x0000005000107944 */ /* 0x000fea0003c00000 */
[----:B------:R-:W-:Y:S02]  /*3c30*/  MOV R4, R2 ;  /* 0x0000000200047202 */ /* 0x000fe40000000f00 */
[----:B------:R-:W-:-:S07]  /*3c40*/  MOV R5, R3 ;  /* 0x0000000300057202 */ /* 0x000fce0000000f00 */
.L_x_105:
[----:B------:R-:W-:Y:S05]  /*3c50*/  BSYNC.RECONVERGENT B2 ;  /* 0x0000000000027941 */ /* 0x000fea0003800200 */
.L_x_104:
[----:B------:R-:W0:Y:S02]  /*3c60*/  F2F.F64.F32 R2, R8 ;  /* 0x0000000800027310 */ /* 0x000e240000201800 */
[----:B0-----:R-:W-:-:S06]  /*3c70*/  DADD R2, R2, R4 ;  /* 0x0000000002027229 */ /* 0x001fcc0000000004 */
[----:B------:R0:W1:Y:S01]  /*3c80*/  F2F.F32.F64 R8, R2 ;  /* 0x0000000200087310 */ /* 0x0000620000301000 */
[----:B------:R-:W-:Y:S05]  /*3c90*/  @!P1 BRA `(.L_x_106) ;  /* 0xfffffffc00989947 */ /* 0x000fea000383ffff */
.L_x_103:
[----:B------:R-:W-:Y:S05]  /*3ca0*/  BSYNC.RECONVERGENT B1 ;  /* 0x0000000000017941 */ /* 0x000fea0003800200 */
.L_x_102:
        /* <DEDUP_REMOVED lines=10> */
.L_x_108:
[----:B------:R-:W2:Y:S02]  /*3d50*/  MUFU.RCP R4, R11 ;  /* 0x0000000b00047308 */ /* 0x000ea40000001000 */
[----:B--2---:R-:W-:-:S04]  /*3d60*/  FFMA R0, R4, R11, -1 ;  /* 0xbf80000004007423 */ /* 0x004fc8000000000b */
[----:B0-----:R-:W-:-:S04]  /*3d70*/  FADD.FTZ R3, -R0, -RZ ;  /* 0x800000ff00037221 */ /* 0x001fc80000010100 */
[----:B------:R-:W-:-:S07]  /*3d80*/  FFMA R4, R4, R3, R4 ;  /* 0x0000000304047223 */ /* 0x000fce0000000004 */
.L_x_109:
[----:B------:R-:W-:Y:S05]  /*3d90*/  BSYNC.RECONVERGENT B1 ;  /* 0x0000000000017941 */ /* 0x000fea0003800200 */
.L_x_107:
[----:B------:R-:W-:Y:S01]  /*3da0*/  FMUL R2, R4, R4 ;  /* 0x0000000404027220 */ /* 0x000fe20000400000 */
[----:B------:R-:W-:Y:S01]  /*3db0*/  HFMA2 R26, -RZ, RZ, 85.3125, 85.3125 ;  /* 0x55555555ff1a7431 */ /* 0x000fe200000001ff */
[----:B------:R-:W-:Y:S01]  /*3dc0*/  F2F.F64.F32 R4, R4 ;  /* 0x0000000400047310 */ /* 0x000fe20000201800 */
[----:B------:R-:W-:Y:S01]  /*3dd0*/  MOV R27, 0x3fc55555 ;  /* 0x3fc55555001b7802 */ /* 0x000fe20000000f00 */
        /* <DEDUP_REMOVED lines=13> */
[----:B------:R-:W-:Y:S01]  /*3eb0*/  MOV R11, RZ ;  /* 0x000000ff000b7202 */ /* 0x000fe20000000f00 */
[----:B------:R-:W-:-:S07]  /*3ec0*/  IMAD.MOV.U32 R6, RZ, RZ, R36 ;  /* 0x000000ffff067224 */ /* 0x000fce00078e0024 */
.L_x_114:
        /* <DEDUP_REMOVED lines=21> */
.L_x_113:
[----:B------:R-:W-:Y:S05]  /*4020*/  BSYNC.RECONVERGENT B2 ;  /* 0x0000000000027941 */ /* 0x000fea0003800200 */
.L_x_112:
[----:B------:R-:W0:Y:S02]  /*4030*/  F2F.F64.F32 R2, R11 ;  /* 0x0000000b00027310 */ /* 0x000e240000201800 */
[----:B0-----:R-:W-:-:S06]  /*4040*/  DADD R2, R2, R4 ;  /* 0x0000000002027229 */ /* 0x001fcc0000000004 */
[----:B------:R0:W1:Y:S01]  /*4050*/  F2F.F32.F64 R11, R2 ;  /* 0x00000002000b7310 */ /* 0x0000620000301000 */
[----:B------:R-:W-:Y:S05]  /*4060*/  @!P1 BRA `(.L_x_114) ;  /* 0xfffffffc00989947 */ /* 0x000fea000383ffff */
.L_x_111:
[----:B------:R-:W-:Y:S05]  /*4070*/  BSYNC.RECONVERGENT B1 ;  /* 0x0000000000017941 */ /* 0x000fea0003800200 */
.L_x_110:
        /* <DEDUP_REMOVED lines=10> */
.L_x_116:
[----:B0-----:R-:W0:Y:S02]  /*4120*/  MUFU.RCP R3, R6 ;  /* 0x0000000600037308 */ /* 0x001e240000001000 */
[----:B0-----:R-:W-:-:S04]  /*4130*/  FFMA R0, R3, R6, -1 ;  /* 0xbf80000003007423 */ /* 0x001fc80000000006 */
[----:B------:R-:W-:-:S04]  /*4140*/  FADD.FTZ R0, -R0, -RZ ;  /* 0x800000ff00007221 */ /* 0x000fc80000010100 */
[----:B------:R-:W-:-:S07]  /*4150*/  FFMA R26, R3, R0, R3 ;  /* 0x00000000031a7223 */ /* 0x000fce0000000003 */
.L_x_117:
[----:B------:R-:W-:Y:S05]  /*4160*/  BSYNC.RECONVERGENT B1 ;  /* 0x0000000000017941 */ /* 0x000fea0003800200 */
.L_x_115:
        /* <DEDUP_REMOVED lines=8> */
[----:B------:R-:W-:Y:S02]  /*41f0*/  MOV R6, R29 ;  /* 0x0000001d00067202 */ /* 0x000fe40000000f00 */
[----:B------:R-:W0:Y:S02]  /*4200*/  F2F.F64.F32 R2, R2 ;  /* 0x0000000200027310 */ /* 0x000e240000201800 */
[----:B0-----:R-:W-:-:S08]  /*4210*/  DFMA R4, R2, -UR6, R4 ;  /* 0x8000000602047c2b */ /* 0x001fd00008000004 */
[----:B------:R-:W-:-:S08]  /*4220*/  DFMA R4, R26, R4, 0.5 ;  /* 0x3fe000001a04742b */ /* 0x000fd00000000004 */
[----:B------:R-:W-:Y:S01]  /*4230*/  DFMA R4, R2, R4, R26 ;  /* 0x000000040204722b */ /* 0x000fe2000000001a */
[C---:B------:R-:W-:Y:S01]  /*4240*/  FADD R3, R36.reuse, R29 ;  /* 0x0000001d24037221 */ /* 0x040fe20000000000 */
[----:B------:R-:W-:Y:S01]  /*4250*/  FADD R27, R36, -1 ;  /* 0xbf800000241b7421 */ /* 0x000fe20000000000 */
[----:B------:R-:W-:Y:S02]  /*4260*/  IMAD.MOV.U32 R26, RZ, RZ, RZ ;  /* 0x000000ffff1a7224 */ /* 0x000fe400078e00ff */
[----:B------:R-:W-:-:S05]  /*4270*/  FADD R3, R3, -2 ;  /* 0xc000000003037421 */ /* 0x000fca0000000000 */
[----:B------:R-:W1:Y:S02]  /*4280*/  F2F.F32.F64 R4, R4 ;  /* 0x0000000400047310 */ /* 0x000e640000301000 */
[----:B-1----:R-:W-:Y:S01]  /*4290*/  FADD R0, R4, R11 ;  /* 0x0000000b04007221 */ /* 0x002fe20000000000 */
[----:B------:R-:W-:-:S03]  /*42a0*/  FMUL R11, R8, R3 ;  /* 0x00000003080b7220 */ /* 0x000fc60000400000 */
[----:B------:R-:W-:Y:S01]  /*42b0*/  FMUL R8, R0, R27 ;  /* 0x0000001b00087220 */ /* 0x000fe20000400000 */
[----:B------:R-:W-:Y:S06]  /*42c0*/  @P0 BRA `(.L_x_119) ;  /* 0x0000000000700947 */ /* 0x000fec0003800000 */
[----:B------:R-:W-:Y:S02]  /*42d0*/  MOV R26, RZ ;  /* 0x000000ff001a7202 */ /* 0x000fe40000000f00 */
[----:B------:R-:W-:-:S07]  /*42e0*/  MOV R6, R29 ;  /* 0x0000001d00067202 */ /* 0x000fce0000000f00 */
.L_x_122:
        /* <DEDUP_REMOVED lines=21> */
.L_x_121:
[----:B------:R-:W-:Y:S05]  /*4440*/  BSYNC.RECONVERGENT B2 ;  /* 0x0000000000027941 */ /* 0x000fea0003800200 */
.L_x_120:
[----:B------:R-:W0:Y:S02]  /*4450*/  F2F.F64.F32 R26, R26 ;  /* 0x0000001a001a7310 */ /* 0x000e240000201800 */
[----:B0-----:R-:W-:-:S06]  /*4460*/  DADD R4, R26, R4 ;  /* 0x000000001a047229 */ /* 0x001fcc0000000004 */
[----:B------:R0:W1:Y:S01]  /*4470*/  F2F.F32.F64 R26, R4 ;  /* 0x00000004001a7310 */ /* 0x0000620000301000 */
[----:B------:R-:W-:Y:S05]  /*4480*/  @!P1 BRA `(.L_x_122) ;  /* 0xfffffffc00989947 */ /* 0x000fea000383ffff */
.L_x_119:
[----:B------:R-:W-:Y:S05]  /*4490*/  BSYNC.RECONVERGENT B1 ;  /* 0x0000000000017941 */ /* 0x000fea0003800200 */
.L_x_118:
[----:B------:R-:W-:Y:S01]  /*44a0*/  IADD3 R0, PT, PT, R6, 0x1800000, RZ ;  /* 0x0180000006007810 */ /* 0x000fe20007ffe0ff */
[----:B------:R-:W-:Y:S03]  /*44b0*/  BSSY.RECONVERGENT B1, `(.L_x_123) ;  /* 0x000000d000017945 */ /* 0x000fe60003800200 */
[----:B------:R-:W-:-:S04]  /*44c0*/  LOP3.LUT R0, R0, 0x7f800000, RZ, 0xc0, !PT ;  /* 0x7f80000000007812 */ /* 0x000fc800078ec0ff */
[----:B------:R-:W-:-:S13]  /*44d0*/  ISETP.GT.U32.AND P0, PT, R0, 0x1ffffff, PT ;  /* 0x01ffffff0000780c */ /* 0x000fda0003f04070 */
[----:B------:R-:W-:Y:S05]  /*44e0*/  @P0 BRA `(.L_x_124) ;  /* 0x0000000000140947 */ /* 0x000fea0003800000 */
[----:B0-----:R-:W-:Y:S02]  /*44f0*/  MOV R5, R6 ;  /* 0x0000000600057202 */ /* 0x001fe40000000f00 */
[----:B------:R-:W-:-:S07]  /*4500*/  MOV R4, 0x4520 ;  /* 0x0000452000047802 */ /* 0x000fce0000000f00 */
[----:B-1----:R-:W-:Y:S05]  /*4510*/  CALL.REL.NOINC `($__internal_1_$__cuda_sm20_rcp_rn_f32_slowpath) ;  /* 0x0000004800807944 */ /* 0x002fea0003c00000 */
[----:B------:R-:W-:Y:S01]  /*4520*/  IMAD.MOV.U32 R34, RZ, RZ, R2 ;  /* 0x000000ffff227224 */ /* 0x000fe200078e0002 */
[----:B------:R-:W-:Y:S06]  /*4530*/  BRA `(.L_x_125) ;  /* 0x0000000000107947 */ /* 0x000fec0003800000 */
.L_x_124:
[----:B------:R-:W2:Y:S02]  /*4540*/  MUFU.RCP R3, R6 ;  /* 0x0000000600037308 */ /* 0x000ea40000001000 */
[----:B--2---:R-:W-:-:S04]  /*4550*/  FFMA R0, R3, R6, -1 ;  /* 0xbf80000003007423 */ /* 0x004fc80000000006 */
[----:B------:R-:W-:-:S04]  /*4560*/  FADD.FTZ R0, -R0, -RZ ;  /* 0x800000ff00007221 */ /* 0x000fc80000010100 */
[----:B------:R-:W-:-:S07]  /*4570*/  FFMA R34, R3, R0, R3 ;  /* 0x0000000003227223 */ /* 0x000fce0000000003 */
.L_x_125:
[----:B------:R-:W-:Y:S05]  /*4580*/  BSYNC.RECONVERGENT B1 ;  /* 0x0000000000017941 */ /* 0x000fea0003800200 */
.L_x_123:
[----:B------:R-:W-:Y:S01]  /*4590*/  FMUL R2, R34, R34 ;  /* 0x0000002222027220 */ /* 0x000fe20000400000 */
[----:B0-----:R-:W-:Y:S01]  /*45a0*/  HFMA2 R4, -RZ, RZ, 85.3125, 85.3125 ;  /* 0x55555555ff047431 */ /* 0x001fe200000001ff */
[----:B------:R-:W-:Y:S01]  /*45b0*/  F2F.F64.F32 R34, R34 ;  /* 0x0000002200227310 */ /* 0x000fe20000201800 */
[----:B------:R-:W-:Y:S01]  /*45c0*/  MOV R5, 0x3fc55555 ;  /* 0x3fc5555500057802 */ /* 0x000fe20000000f00 */
[----:B------:R-:W-:Y:S01]  /*45d0*/  UMOV UR6, 0x11111111 ;  /* 0x1111111100067882 */ /* 0x000fe20000000000 */
[----:B------:R-:W-:Y:S01]  /*45e0*/  UMOV UR7, 0x3fa11111 ;  /* 0x3fa1111100077882 */ /* 0x000fe20000000000 */
[----:B------:R-:W-:Y:S01]  /*45f0*/  FADD R29, R29, -1 ;  /* 0xbf8000001d1d7421 */ /* 0x000fe20000000000 */
[----:B------:R-:W-:Y:S01]  /*4600*/  FADD R7, R10, R7 ;  /* 0x000000070a077221 */ /* 0x000fe20000000000 */
[----:B------:R-:W-:Y:S02]  /*4610*/  FADD R8, R11, -R8 ;  /* 0x800000080b087221 */ /* 0x000fe40000000000 */
[----:B------:R-:W0:Y:S01]  /*4620*/  F2F.F64.F32 R2, R2 ;  /* 0x0000000200027310 */ /* 0x000e220000201800 */
[----:B------:R-:W-:-:S05]  /*4630*/  FMUL R7, R32, R7 ;  /* 0x0000000720077220 */ /* 0x000fca0000400000 */
[----:B------:R2:W-:Y:S01]  /*4640*/  STG.E desc[UR4][R18.64+0x4], R7 ;  /* 0x0000040712007986 */ /* 0x0005e2000c101904 */
[----:B0-----:R-:W-:-:S08]  /*4650*/  DFMA R4, R2, -UR6, R4 ;  /* 0x8000000602047c2b */ /* 0x001fd00008000004 */
[----:B------:R-:W-:-:S08]  /*4660*/  DFMA R4, R34, R4, 0.5 ;  /* 0x3fe000002204742b */ /* 0x000fd00000000004 */
[----:B------:R-:W-:Y:S01]  /*4670*/  DFMA R4, R2, R4, R34 ;  /* 0x000000040204722b */ /* 0x000fe20000000022 */
[----:B------:R-:W-:-:S05]  /*4680*/  FMUL R3, R32, R9 ;  /* 0x0000000920037220 */ /* 0x000fca0000400000 */
[----:B------:R2:W-:Y:S04]  /*4690*/  STG.E desc[UR4][R16.64+0x4], R3 ;  /* 0x0000040310007986 */ /* 0x0005e8000c101904 */
[----:B------:R-:W1:Y:S02]  /*46a0*/  F2F.F32.F64 R5, R4 ;  /* 0x0000000400057310 */ /* 0x000e640000301000 */
[----:B-1----:R-:W-:-:S04]  /*46b0*/  FADD R26, R5, R26 ;  /* 0x0000001a051a7221 */ /* 0x002fc80000000000 */
[----:B------:R-:W-:Y:S01]  /*46c0*/  FFMA R26, R26, -R29, R11 ;  /* 0x8000001d1a1a7223 */ /* 0x000fe2000000000b */
[----:B------:R-:W-:-:S03]  /*46d0*/  FMUL R11, R31, R8 ;  /* 0x000000081f0b7220 */ /* 0x000fc60000400000 */
[----:B------:R-:W-:Y:S02]  /*46e0*/  FMUL R33, R31, R26 ;  /* 0x0000001a1f217220 */ /* 0x000fe40000400000 */
[----:B------:R2:W-:Y:S04]  /*46f0*/  STG.E desc[UR4][R14.64+0x4], R11 ;  /* 0x0000040b0e007986 */ /* 0x0005e8000c101904 */
[----:B------:R2:W-:Y:S04]  /*4700*/  STG.E desc[UR4][R12.64+0x4], R33 ;  /* 0x000004210c007986 */ /* 0x0005e8000c101904 */
[----:B------:R-:W3:Y:S04]  /*4710*/  LDG.E R30, desc[UR4][R24.64+0x8] ;  /* 0x00000804181e7981 */ /* 0x000ee8000c1e1900 */
[----:B------:R-:W3:Y:S04]  /*4720*/  LDG.E R29, desc[UR4][R22.64+0x8] ;  /* 0x00000804161d7981 */ /* 0x000ee8000c1e1900 */
[----:B------:R2:W5:Y:S01]  /*4730*/  LDG.E R28, desc[UR4][R20.64+0x8] ;  /* 0x00000804141c7981 */ /* 0x000562000c1e1900 */
[----:B------:R-:W-:Y:S01]  /*4740*/  BSSY.RECONVERGENT B1, `(.L_x_126) ;  /* 0x0000018000017945 */ /* 0x000fe20003800200 */
[----:B------:R-:W-:Y:S01]  /*4750*/  MOV R27, RZ ;  /* 0x000000ff001b7202 */ /* 0x000fe20000000f00 */
[----:B---3--:R-:W-:-:S05]  /*4760*/  FADD R9, R30, R29 ;  /* 0x0000001d1e097221 */ /* 0x008fca0000000000 */
[----:B------:R-:W-:-:S13]  /*4770*/  FSETP.GEU.AND P0, PT, R9, 5, PT ;  /* 0x40a000000900780b */ /* 0x000fda0003f0e000 */
[----:B--2---:R-:W-:Y:S05]  /*4780*/  @P0 BRA `(.L_x_127) ;  /* 0x00000000004c0947 */ /* 0x004fea0003800000 */
[----:B------:R-:W-:-:S07]  /*4790*/  MOV R27, RZ ;  /* 0x000000ff001b7202 */ /* 0x000fce0000000f00 */
.L_x_131:
        /* <DEDUP_REMOVED lines=9> */
.L_x_129:
[----:B------:R-:W0:Y:S02]  /*4830*/  MUFU.RCP R2, R9 ;  /* 0x0000000900027308 */ /* 0x000e240000001000 */
[----:B0-----:R-:W-:-:S04]  /*4840*/  FFMA R0, R2, R9, -1 ;  /* 0xbf80000002007423 */ /* 0x001fc80000000009 */
[----:B------:R-:W-:-:S04]  /*4850*/  FADD.FTZ R3, -R0, -RZ ;  /* 0x800000ff00037221 */ /* 0x000fc80000010100 */
[----:B------:R-:W-:-:S07]  /*4860*/  FFMA R2, R2, R3, R2 ;  /* 0x0000000302027223 */ /* 0x000fce0000000002 */
.L_x_130:
[----:B------:R-:W-:Y:S05]  /*4870*/  BSYNC.RECONVERGENT B2 ;  /* 0x0000000000027941 */ /* 0x000fea0003800200 */
.L_x_128:
[----:B------:R-:W-:Y:S01]  /*4880*/  FADD R9, R9, 1 ;  /* 0x3f80000009097421 */ /* 0x000fe20000000000 */
[----:B------:R-:W-:-:S04]  /*4890*/  FADD R27, -R2, R27 ;  /* 0x0000001b021b7221 */ /* 0x000fc80000000100 */
[----:B------:R-:W-:-:S13]  /*48a0*/  FSETP.GEU.AND P0, PT, R9, 5, PT ;  /* 0x40a000000900780b */ /* 0x000fda0003f0e000 */
[----:B------:R-:W-:Y:S05]  /*48b0*/  @!P0 BRA `(.L_x_131) ;  /* 0xfffffffc00b88947 */ /* 0x000fea000383ffff */
.L_x_127:
[----:B------:R-:W-:Y:S05]  /*48c0*/  BSYNC.RECONVERGENT B1 ;  /* 0x0000000000017941 */ /* 0x000fea0003800200 */
.L_x_126:
        /* <DEDUP_REMOVED lines=10> */
.L_x_133:
[----:B------:R-:W0:Y:S02]  /*4970*/  MUFU.RCP R8, R5 ;  /* 0x0000000500087308 */ /* 0x000e240000001000 */
[----:B0-----:R-:W-:-:S04]  /*4980*/  FFMA R0, R5, R8, -1 ;  /* 0xbf80000005007423 */ /* 0x001fc80000000008 */
[----:B------:R-:W-:-:S04]  /*4990*/  FADD.FTZ R3, -R0, -RZ ;  /* 0x800000ff00037221 */ /* 0x000fc80000010100 */
[----:B------:R-:W-:-:S07]  /*49a0*/  FFMA R8, R8, R3, R8 ;  /* 0x0000000308087223 */ /* 0x000fce0000000008 */
.L_x_134:
[----:B------:R-:W-:Y:S05]  /*49b0*/  BSYNC.RECONVERGENT B1 ;  /* 0x0000000000017941 */ /* 0x000fea0003800200 */
.L_x_132:
[C---:B------:R-:W-:Y:S01]  /*49c0*/  IADD3 R0, PT, PT, R9.reuse, -0x3f2aaaab, RZ ;  /* 0xc0d5555509007810 */ /* 0x040fe20007ffe0ff */
        /* <DEDUP_REMOVED lines=35> */
.L_x_136:
[----:B------:R-:W-:Y:S05]  /*4c00*/  BSYNC.RECONVERGENT B2 ;  /* 0x0000000000027941 */ /* 0x000fea0003800200 */
.L_x_135:
[----:B------:R-:W-:Y:S01]  /*4c10*/  HFMA2 R2, -RZ, RZ, 3.7421875, 0 ;  /* 0x437c0000ff027431 */ /* 0x000fe200000001ff */
        /* <DEDUP_REMOVED lines=14> */
.L_x_138:
[----:B------:R-:W-:Y:S05]  /*4d00*/  BSYNC.RECONVERGENT B2 ;  /* 0x0000000000027941 */ /* 0x000fea0003800200 */
.L_x_137:
[----:B------:R-:W-:Y:S01]  /*4d10*/  FSETP.GEU.AND P0, PT, R30, 5, PT ;  /* 0x40a000001e00780b */ /* 0x000fe20003f0e000 */
[----:B------:R-:W-:Y:S01]  /*4d20*/  FADD R3, R0, 0.0083333337679505348206 ;  /* 0x3c08888900037421 */ /* 0x000fe20000000000 */
[----:B------:R-:W-:Y:S01]  /*4d30*/  BSSY.RECONVERGENT B1, `(.L_x_139) ;  /* 0x000001b000017945 */ /* 0x000fe20003800200 */
[----:B------:R-:W-:Y:S02]  /*4d40*/  MOV R26, RZ ;  /* 0x000000ff001a7202 */ /* 0x000fe40000000f00 */
[----:B------:R-:W-:-:S04]  /*4d50*/  FFMA R0, R3, -R8, 0.083333335816860198975 ;  /* 0x3daaaaab03007423 */ /* 0x000fc80000000808 */
[----:B------:R-:W-:Y:S01]  /*4d60*/  FFMA R0, R0, -R8, R7 ;  /* 0x8000000800007223 */ /* 0x000fe20000000007 */
[----:B------:R-:W-:-:S03]  /*4d70*/  MOV R7, R30 ;  /* 0x0000001e00077202 */ /* 0x000fc60000000f00 */
[----:B------:R-:W-:Y:S01]  /*4d80*/  FADD R27, R0, R27 ;  /* 0x0000001b001b7221 */ /* 0x000fe20000000000 */
[----:B------:R-:W-:Y:S06]  /*4d90*/  @P0 BRA `(.L_x_140) ;  /* 0x0000000000500947 */ /* 0x000fec0003800000 */
[----:B------:R-:W-:Y:S01]  /*4da0*/  IMAD.MOV.U32 R26, RZ, RZ, RZ ;  /* 0x000000ffff1a7224 */ /* 0x000fe200078e00ff */
[----:B------:R-:W-:-:S07]  /*4db0*/  MOV R7, R30 ;  /* 0x0000001e00077202 */ /* 0x000fce0000000f00 */
.L_x_144:
        /* <DEDUP_REMOVED lines=9> */
.L_x_142:
[----:B------:R-:W0:Y:S02]  /*4e50*/  MUFU.RCP R2, R7 ;  /* 0x0000000700027308 */ /* 0x000e240000001000 */
[----:B0-----:R-:W-:-:S04]  /*4e60*/  FFMA R0, R2, R7, -1 ;  /* 0xbf80000002007423 */ /* 0x001fc80000000007 */
[----:B------:R-:W-:-:S04]  /*4e70*/  FADD.FTZ R3, -R0, -RZ ;  /* 0x800000ff00037221 */ /* 0x000fc80000010100 */
[----:B------:R-:W-:-:S07]  /*4e80*/  FFMA R2, R2, R3, R2 ;  /* 0x0000000302027223 */ /* 0x000fce0000000002 */
.L_x_143:
[----:B------:R-:W-:Y:S05]  /*4e90*/  BSYNC.RECONVERGENT B2 ;  /* 0x0000000000027941 */ /* 0x000fea0003800200 */
.L_x_141:
[----:B------:R-:W-:Y:S01]  /*4ea0*/  FADD R7, R7, 1 ;  /* 0x3f80000007077421 */ /* 0x000fe20000000000 */
[----:B------:R-:W-:-:S04]  /*4eb0*/  FADD R26, -R2, R26 ;  /* 0x0000001a021a7221 */ /* 0x000fc80000000100 */
[----:B------:R-:W-:-:S13]  /*4ec0*/  FSETP.GEU.AND P0, PT, R7, 5, PT ;  /* 0x40a000000700780b */ /* 0x000fda0003f0e000 */
[----:B------:R-:W-:Y:S05]  /*4ed0*/  @!P0 BRA `(.L_x_144) ;  /* 0xfffffffc00b88947 */ /* 0x000fea000383ffff */
.L_x_140:
[----:B------:R-:W-:Y:S05]  /*4ee0*/  BSYNC.RECONVERGENT B1 ;  /* 0x0000000000017941 */ /* 0x000fea0003800200 */
.L_x_139:
        /* <DEDUP_REMOVED lines=10> */
.L_x_146:
[----:B------:R-:W0:Y:S02]  /*4f90*/  MUFU.RCP R11, R5 ;  /* 0x00000005000b7308 */ /* 0x000e240000001000 */
[----:B0-----:R-:W-:-:S04]  /*4fa0*/  FFMA R0, R5, R11, -1 ;  /* 0xbf80000005007423 */ /* 0x001fc8000000000b */
[----:B------:R-:W-:-:S04]  /*4fb0*/  FADD.FTZ R0, -R0, -RZ ;  /* 0x800000ff00007221 */ /* 0x000fc80000010100 */
[----:B------:R-:W-:-:S07]  /*4fc0*/  FFMA R11, R11, R0, R11 ;  /* 0x000000000b0b7223 */ /* 0x000fce000000000b */
.L_x_147:
[----:B------:R-:W-:Y:S05]  /*4fd0*/  BSYNC.RECONVERGENT B1 ;  /* 0x0000000000017941 */ /* 0x000fea0003800200 */
.L_x_145:
        /* <DEDUP_REMOVED lines=32> */
[----:B------:R-:W-:Y:S01]  /*51e0*/  IMAD.MOV.U32 R3, RZ, RZ, R7 ;  /* 0x000000ffff037224 */ /* 0x000fe200078e0007 */
[----:B------:R-:W-:Y:S02]  /*51f0*/  MOV R0, 0xbf000000 ;  /* 0xbf00000000007802 */ /* 0x000fe40000000f00 */
[----:B------:R-:W-:-:S07]  /*5200*/  MOV R34, 0x5220 ;  /* 0x0000522000227802 */ /* 0x000fce0000000f00 */
[----:B-----5:R-:W-:Y:S05]  /*5210*/  CALL.REL.NOINC `($__internal_2_$__cuda_sm3x_div_rn_noftz_f32_slowpath) ;  /* 0x0000004000107944 */ /* 0x020fea0003c00000 */
[----:B------:R-:W-:-:S07]  /*5220*/  MOV R5, R0 ;  /* 0x0000000000057202 */ /* 0x000fce0000000f00 */
.L_x_149:
[----:B------:R-:W-:Y:S05]  /*5230*/  BSYNC.RECONVERGENT B2 ;  /* 0x0000000000027941 */ /* 0x000fea0003800200 */
.L_x_148:
        /* <DEDUP_REMOVED lines=18> */
[----:B------:R-:W-:Y:S02]  /*5360*/  MOV R0, R11 ;  /* 0x0000000b00007202 */ /* 0x000fe40000000f00 */
[----:B------:R-:W-:Y:S02]  /*5370*/  MOV R3, 0xc37c0000 ;  /* 0xc37c000000037802 */ /* 0x000fe40000000f00 */
[----:B------:R-:W-:-:S07]  /*5380*/  MOV R34, 0x53a0 ;  /* 0x000053a000227802 */ /* 0x000fce0000000f00 */
[----:B------:R-:W-:Y:S05]  /*5390*/  CALL.REL.NOINC `($__internal_2_$__cuda_sm3x_div_rn_noftz_f32_slowpath) ;  /* 0x0000003c00b07944 */ /* 0x000fea0003c00000 */
.L_x_151:
[----:B------:R-:W-:Y:S05]  /*53a0*/  BSYNC.RECONVERGENT B2 ;  /* 0x0000000000027941 */ /* 0x000fea0003800200 */
.L_x_150:
[----:B------:R-:W-:Y:S01]  /*53b0*/  HFMA2 R2, -RZ, RZ, 1.5048828125, 33.21875 ;  /* 0x3e055027ff027431 */ /* 0x000fe200000001ff */
[----:B------:R-:W-:Y:S01]  /*53c0*/  ISETP.GT.U32.AND P0, PT, R7, 0x7f7fffff, PT ;  /* 0x7f7fffff0700780c */ /* 0x000fe20003f04070 */
[----:B------:R-:W-:Y:S01]  /*53d0*/  FADD R0, R0, 0.0083333337679505348206 ;  /* 0x3c08888900007421 */ /* 0x000fe20000000000 */
[----:B------:R-:W-:Y:S01]  /*53e0*/  I2FP.F32.S32 R10, R10 ;  /* 0x0000000a000a7245 */ /* 0x000fe20000201400 */
[----:B------:R-:W-:Y:S01]  /*53f0*/  BSSY.RECONVERGENT B1, `(.L_x_152) ;  /* 0x000002f000017945 */ /* 0x000fe20003800200 */
[----:B------:R-:W-:Y:S01]  /*5400*/  FSEL R3, RZ, -23, P4 ;  /* 0xc1b80000ff037808 */ /* 0x000fe20002000000 */
[----:B------:R-:W-:Y:S01]  /*5410*/  FADD R28, -R28, 1 ;  /* 0x3f8000001c1c7421 */ /* 0x000fe20000000100 */
[----:B------:R-:W-:Y:S02]  /*5420*/  MOV R4, 0x7f800000 ;  /* 0x7f80000000047802 */ /* 0x000fe40000000f00 */
[----:B------:R-:W-:Y:S01]  /*5430*/  FSETP.GEU.AND P1, PT, R29, 5, PT ;  /* 0x40a000001d00780b */ /* 0x000fe20003f2e000 */
[----:B------:R-:W-:Y:S01]  /*5440*/  FFMA R2, R9, -R2, 0.14084610342979431152 ;  /* 0x3e1039f609027423 */ /* 0x000fe20000000802 */
[----:B------:R-:W-:Y:S01]  /*5450*/  FFMA R5, R10, 1.1920928955078125e-07, R3 ;  /* 0x340000000a057823 */ /* 0x000fe20000000003 */
[----:B------:R-:W-:Y:S01]  /*5460*/  FFMA R3, R0, -R11, 0.083333335816860198975 ;  /* 0x3daaaaab00037423 */ /* 0x000fe2000000080b */
[----:B------:R-:W-:Y:S01]  /*5470*/  FFMA R4, R7, R4, +INF ;  /* 0x7f80000007047423 */ /* 0x000fe20000000004 */
[----:B------:R-:W-:Y:S01]  /*5480*/  FFMA R2, R2, R9, -0.12148627638816833496 ;  /* 0xbdf8cdcc02027423 */ /* 0x000fe20000000009 */
[----:B------:R-:W-:Y:S01]  /*5490*/  MOV R34, R29 ;  /* 0x0000001d00227202 */ /* 0x000fe20000000f00 */
[----:B------:R-:W-:Y:S01]  /*54a0*/  FFMA R3, R3, -R11, R8 ;  /* 0x8000000b03037223 */ /* 0x000fe20000000008 */
[----:B------:R-:W-:-:S02]  /*54b0*/  IMAD.MOV.U32 R11, RZ, RZ, RZ ;  /* 0x000000ffff0b7224 */ /* 0x000fc400078e00ff */
[----:B------:R-:W-:Y:S01]  /*54c0*/  FFMA R2, R2, R9, 0.13980610668659210205 ;  /* 0x3e0f295502027423 */ /* 0x000fe20000000009 */
[----:B------:R-:W-:-:S03]  /*54d0*/  FADD R26, R3, R26 ;  /* 0x0000001a031a7221 */ /* 0x000fc60000000000 */
        /* <DEDUP_REMOVED lines=9> */
[----:B------:R-:W-:-:S05]  /*5570*/  FSEL R5, R4, -INF , P0 ;  /* 0xff80000004057808 */ /* 0x000fca0000000000 */
[----:B------:R-:W-:Y:S01]  /*5580*/  FADD R26, -R26, R5 ;  /* 0x000000051a1a7221 */ /* 0x000fe20000000100 */
[----:B------:R-:W-:Y:S06]  /*5590*/  @P1 BRA `(.L_x_153) ;  /* 0x0000000000501947 */ /* 0x000fec0003800000 */
[----:B------:R-:W-:Y:S02]  /*55a0*/  MOV R11, RZ ;  /* 0x000000ff000b7202 */ /* 0x000fe40000000f00 */
[----:B------:R-:W-:-:S07]  /*55b0*/  MOV R34, R29 ;  /* 0x0000001d00227202 */ /* 0x000fce0000000f00 */
.L_x_157:
        /* <DEDUP_REMOVED lines=9> */
.L_x_155:
[----:B------:R-:W0:Y:S02]  /*5650*/  MUFU.RCP R3, R34 ;  /* 0x0000002200037308 */ /* 0x000e240000001000 */
[----:B0-----:R-:W-:-:S04]  /*5660*/  FFMA R0, R3, R34, -1 ;  /* 0xbf80000003007423 */ /* 0x001fc80000000022 */
[----:B------:R-:W-:-:S04]  /*5670*/  FADD.FTZ R0, -R0, -RZ ;  /* 0x800000ff00007221 */ /* 0x000fc80000010100 */
[----:B------:R-:W-:-:S07]  /*5680*/  FFMA R2, R3, R0, R3 ;  /* 0x0000000003027223 */ /* 0x000fce0000000003 */
.L_x_156:
[----:B------:R-:W-:Y:S05]  /*5690*/  BSYNC.RECONVERGENT B2 ;  /* 0x0000000000027941 */ /* 0x000fea0003800200 */
.L_x_154:
[----:B------:R-:W-:Y:S01]  /*56a0*/  FADD R34, R34, 1 ;  /* 0x3f80000022227421 */ /* 0x000fe20000000000 */
[----:B------:R-:W-:-:S04]  /*56b0*/  FADD R11, -R2, R11 ;  /* 0x0000000b020b7221 */ /* 0x000fc80000000100 */
[----:B------:R-:W-:-:S13]  /*56c0*/  FSETP.GEU.AND P0, PT, R34, 5, PT ;  /* 0x40a000002200780b */ /* 0x000fda0003f0e000 */
[----:B------:R-:W-:Y:S05]  /*56d0*/  @!P0 BRA `(.L_x_157) ;  /* 0xfffffffc00b88947 */ /* 0x000fea000383ffff */
.L_x_153:
[----:B------:R-:W-:Y:S05]  /*56e0*/  BSYNC.RECONVERGENT B1 ;  /* 0x0000000000017941 */ /* 0x000fea0003800200 */
.L_x_152:
[----:B------:R-:W-:Y:S01]  /*56f0*/  FSETP.GEU.AND P4, PT, R28, 1.175494350822287508e-38, PT ;  /* 0x008000001c00780b */ /* 0x000fe20003f8e000 */
[----:B------:R-:W-:Y:S01]  /*5700*/  FMUL R5, R34, R34 ;  /* 0x0000002222057220 */ /* 0x000fe20000400000 */
[----:B------:R-:W-:Y:S01]  /*5710*/  FADD R10, R30, R29 ;  /* 0x0000001d1e0a7221 */ /* 0x000fe20000000000 */
[----:B------:R-:W-:Y:S03]  /*5720*/  BSSY.RECONVERGENT B1, `(.L_x_158) ;  /* 0x0000013000017945 */ /* 0x000fe60003800200 */
[----:B------:R-:W-:Y:S02]  /*5730*/  IADD3 R0, PT, PT, R5, 0x1800000, RZ ;  /* 0x0180000005007810 */ /* 0x000fe40007ffe0ff */
[----:B------:R-:W-:Y:S02]  /*5740*/  FSETP.GEU.AND P5, PT, R10, 5, PT ;  /* 0x40a000000a00780b */ /* 0x000fe40003fae000 */
        /* <DEDUP_REMOVED lines=12> */
.L_x_159:
[----:B------:R-:W0:Y:S02]  /*5810*/  MUFU.RCP R7, R5 ;  /* 0x0000000500077308 */ /* 0x000e240000001000 */
[----:B0-----:R-:W-:-:S04]  /*5820*/  FFMA R0, R5, R7, -1 ;  /* 0xbf80000005007423 */ /* 0x001fc80000000007 */
[----:B------:R-:W-:-:S04]  /*5830*/  FADD.FTZ R0, -R0, -RZ ;  /* 0x800000ff00007221 */ /* 0x000fc80000010100 */
[----:B------:R-:W-:-:S07]  /*5840*/  FFMA R7, R7, R0, R7 ;  /* 0x0000000007077223 */ /* 0x000fce0000000007 */
.L_x_160:
[----:B------:R-:W-:Y:S05]  /*5850*/  BSYNC.RECONVERGENT B1 ;  /* 0x0000000000017941 */ /* 0x000fea0003800200 */
.L_x_158:
[C---:B------:R-:W-:Y:S01]  /*5860*/  IADD3 R3, PT, PT, R34.reuse, -0x3f2aaaab, RZ ;  /* 0xc0d5555522037810 */ /* 0x040fe20007ffe0ff */
[----:B------:R-:W-:Y:S01]  /*5870*/  HFMA2 R5, -RZ, RZ, 1.5048828125, 33.21875 ;  /* 0x3e055027ff057431 */ /* 0x000fe200000001ff */
[----:B------:R-:W0:Y:S01]  /*5880*/  MUFU.RCP R33, R34 ;  /* 0x0000002200217308 */ /* 0x000e220000001000 */
[----:B------:R-:W-:Y:S01]  /*5890*/  UMOV UR6, 0x3f000000 ;  /* 0x3f00000000067882 */ /* 0x000fe20000000000 */
[----:B------:R-:W-:Y:S01]  /*58a0*/  LOP3.LUT R3, R3, 0xff800000, RZ, 0xc0, !PT ;  /* 0xff80000003037812 */ /* 0x000fe200078ec0ff */
[----:B------:R-:W-:Y:S01]  /*58b0*/  BSSY.RECONVERGENT B2, `(.L_x_161) ;  /* 0x0000020000027945 */ /* 0x000fe20003800200 */
[C---:B------:R-:W-:Y:S02]  /*58c0*/  ISETP.GT.U32.AND P0, PT, R34.reuse, 0x7f7fffff, PT ;  /* 0x7f7fffff2200780c */ /* 0x040fe40003f04070 */
[----:B------:R-:W-:Y:S01]  /*58d0*/  I2FP.F32.S32 R2, R3 ;  /* 0x0000000300027245 */ /* 0x000fe20000201400 */
[----:B------:R-:W-:-:S04]  /*58e0*/  IMAD.IADD R4, R34, 0x1, -R3 ;  /* 0x0000000122047824 */ /* 0x000fc800078e0a03 */
[----:B------:R-:W-:Y:S01]  /*58f0*/  FADD R4, R4, -1 ;  /* 0xbf80000004047421 */ /* 0x000fe20000000000 */
[----:B------:R-:W-:-:S03]  /*5900*/  FFMA R2, R2, 1.1920928955078125e-07, RZ ;  /* 0x3400000002027823 */ /* 0x000fc600000000ff */
        /* <DEDUP_REMOVED lines=25> */
[----:B------:R-:W-:-:S07]  /*5aa0*/  MOV R3, R0 ;  /* 0x0000000000037202 */ /* 0x000fce0000000f00 */
.L_x_162:
[----:B------:R-:W-:Y:S05]  /*5ab0*/  BSYNC.RECONVERGENT B2 ;  /* 0x0000000000027941 */ /* 0x000fea0003800200 */
.L_x_161:
        /* <DEDUP_REMOVED lines=15> */
.L_x_164:
[----:B------:R-:W-:Y:S05]  /*5bb0*/  BSYNC.RECONVERGENT B2 ;  /* 0x0000000000027941 */ /* 0x000fea0003800200 */
.L_x_163:
[----:B------:R-:W-:Y:S01]  /*5bc0*/  IMAD.MOV.U32 R3, RZ, RZ, 0x3e055027 ;  /* 0x3e055027ff037424 */ /* 0x000fe200078e00ff */
[----:B------:R-:W-:Y:S01]  /*5bd0*/  ISETP.GT.U32.AND P0, PT, R28, 0x7f7fffff, PT ;  /* 0x7f7fffff1c00780c */ /* 0x000fe20003f04070 */
[----:B------:R-:W-:Y:S01]  /*5be0*/  FADD R0, R0, 0.0083333337679505348206 ;  /* 0x3c08888900007421 */ /* 0x000fe20000000000 */
[----:B------:R-:W-:Y:S01]  /*5bf0*/  I2FP.F32.S32 R9, R9 ;  /* 0x0000000900097245 */ /* 0x000fe20000201400 */
[C---:B------:R-:W-:Y:S01]  /*5c00*/  FFMA R3, R8.reuse, -R3, 0.14084610342979431152 ;  /* 0x3e1039f608037423 */ /* 0x040fe20000000803 */
[----:B------:R-:W-:Y:S01]  /*5c10*/  FSEL R2, RZ, -23, P4 ;  /* 0xc1b80000ff027808 */ /* 0x000fe20002000000 */
[----:B------:R-:W-:Y:S01]  /*5c20*/  BSSY.RECONVERGENT B1, `(.L_x_165) ;  /* 0x0000032000017945 */ /* 0x000fe20003800200 */
[----:B------:R-:W-:Y:S01]  /*5c30*/  MOV R5, 0x7f800000 ;  /* 0x7f80000000057802 */ /* 0x000fe20000000f00 */
[----:B------:R-:W-:Y:S02]  /*5c40*/  FFMA R3, R8, R3, -0.12148627638816833496 ;  /* 0xbdf8cdcc08037423 */ /* 0x000fe40000000003 */
[----:B------:R-:W-:-:S02]  /*5c50*/  FFMA R9, R9, 1.1920928955078125e-07, R2 ;  /* 0x3400000009097823 */ /* 0x000fc40000000002 */
[----:B------:R-:W-:Y:S01]  /*5c60*/  FFMA R3, R8, R3, 0.13980610668659210205 ;  /* 0x3e0f295508037423 */ /* 0x000fe20000000003 */
[----:B------:R-:W-:-:S03]  /*5c70*/  FFMA R2, R28, R5, +INF ;  /* 0x7f8000001c027423 */ /* 0x000fc60000000005 */
        /* <DEDUP_REMOVED lines=18> */
.L_x_169:
        /* <DEDUP_REMOVED lines=21> */
.L_x_168:
[----:B------:R-:W-:Y:S05]  /*5ef0*/  BSYNC.RECONVERGENT B2 ;  /* 0x0000000000027941 */ /* 0x000fea0003800200 */
.L_x_167:
[----:B------:R-:W0:Y:S02]  /*5f00*/  F2F.F64.F32 R8, R8 ;  /* 0x0000000800087310 */ /* 0x000e240000201800 */
[----:B0-----:R-:W-:-:S06]  /*5f10*/  DADD R4, R8, R4 ;  /* 0x0000000008047229 */ /* 0x001fcc0000000004 */
[----:B------:R0:W1:Y:S01]  /*5f20*/  F2F.F32.F64 R8, R4 ;  /* 0x0000000400087310 */ /* 0x0000620000301000 */
[----:B------:R-:W-:Y:S05]  /*5f30*/  @!P1 BRA `(.L_x_169) ;  /* 0xfffffffc00989947 */ /* 0x000fea000383ffff */
.L_x_166:
[----:B------:R-:W-:Y:S05]  /*5f40*/  BSYNC.RECONVERGENT B1 ;  /* 0x0000000000017941 */ /* 0x000fea0003800200 */
.L_x_165:
        /* <DEDUP_REMOVED lines=10> */
.L_x_171:
[----:B------:R-:W2:Y:S02]  /*5ff0*/  MUFU.RCP R3, R10 ;  /* 0x0000000a00037308 */ /* 0x000ea40000001000 */
[----:B--2---:R-:W-:-:S04]  /*6000*/  FFMA R0, R3, R10, -1 ;  /* 0xbf80000003007423 */ /* 0x004fc8000000000a */
[----:B------:R-:W-:-:S04]  /*6010*/  FADD.FTZ R0, -R0, -RZ ;  /* 0x800000ff00007221 */ /* 0x000fc80000010100 */
[----:B0-----:R-:W-:-:S07]  /*6020*/  FFMA R4, R3, R0, R3 ;  /* 0x0000000003047223 */ /* 0x001fce0000000003 */
.L_x_172:
[----:B------:R-:W-:Y:S05]  /*6030*/  BSYNC.RECONVERGENT B1 ;  /* 0x0000000000017941 */ /* 0x000fea0003800200 */
.L_x_170:
        /* <DEDUP_REMOVED lines=19> */
.L_x_177:
        /* <DEDUP_REMOVED lines=19> */
[----:B------:R-:W-:Y:S01]  /*62a0*/  MOV R4, R2 ;  /* 0x0000000200047202 */ /* 0x000fe20000000f00 */
[----:B------:R-:W-:-:S07]  /*62b0*/  IMAD.MOV.U32 R5, RZ, RZ, R3 ;  /* 0x000000ffff057224 */ /* 0x000fce00078e0003 */
.L_x_176:
[----:B------:R-:W-:Y:S05]  /*62c0*/  BSYNC.RECONVERGENT B2 ;  /* 0x0000000000027941 */ /* 0x000fea0003800200 */
.L_x_175:
[----:B------:R-:W0:Y:S02]  /*62d0*/  F2F.F64.F32 R2, R9 ;  /* 0x0000000900027310 */ /* 0x000e240000201800 */
[----:B0-----:R-:W-:-:S06]  /*62e0*/  DADD R2, R2, R4 ;  /* 0x0000000002027229 */ /* 0x001fcc0000000004 */
[----:B------:R0:W1:Y:S01]  /*62f0*/  F2F.F32.F64 R9, R2 ;  /* 0x0000000200097310 */ /* 0x0000620000301000 */
[----:B------:R-:W-:Y:S05]  /*6300*/  @!P1 BRA `(.L_x_177) ;  /* 0xfffffffc00989947 */ /* 0x000fea000383ffff */
.L_x_174:
[----:B------:R-:W-:Y:S05]  /*6310*/  BSYNC.RECONVERGENT B1 ;  /* 0x0000000000017941 */ /* 0x000fea0003800200 */
.L_x_173:
        /* <DEDUP_REMOVED lines=10> */
.L_x_179:
[----:B0-----:R-:W0:Y:S02]  /*63c0*/  MUFU.RCP R3, R6 ;  /* 0x0000000600037308 */ /* 0x001e240000001000 */
[----:B0-----:R-:W-:-:S04]  /*63d0*/  FFMA R0, R3, R6, -1 ;  /* 0xbf80000003007423 */ /* 0x001fc80000000006 */
[----:B------:R-:W-:-:S04]  /*63e0*/  FADD.FTZ R0, -R0, -RZ ;  /* 0x800000ff00007221 */ /* 0x000fc80000010100 */
[----:B------:R-:W-:-:S07]  /*63f0*/  FFMA R10, R3, R0, R3 ;  /* 0x00000000030a7223 */ /* 0x000fce0000000003 */
.L_x_180:
[----:B------:R-:W-:Y:S05]  /*6400*/  BSYNC.RECONVERGENT B1 ;  /* 0x0000000000017941 */ /* 0x000fea0003800200 */
.L_x_178:
        /* <DEDUP_REMOVED lines=15> */
[----:B------:R-:W-:Y:S02]  /*6500*/  MOV R10, RZ ;  /* 0x000000ff000a7202 */ /* 0x000fe40000000f00 */
        /* <DEDUP_REMOVED lines=8> */
.L_x_185:
        /* <DEDUP_REMOVED lines=14> */
[----:B------:R-:W-:Y:S01]  /*6670*/  LOP3.LUT R0, R3, 0x7fffffff, RZ, 0xc0, !PT ;  /* 0x7fffffff03007812 */ /* 0x000fe200078ec0ff */
[----:B------:R-:W-:-:S03]  /*6680*/  IMAD.MOV.U32 R4, RZ, RZ, R2 ;  /* 0x000000ffff047224 */ /* 0x000fc600078e0002 */
[----:B------:R-:W-:Y:S02]  /*6690*/  IADD3 R2, PT, PT, R0, -0x100000, RZ ;  /* 0xfff0000000027810 */ /* 0x000fe40007ffe0ff */
[----:B------:R-:W-:-:S07]  /*66a0*/  MOV R0, 0x66c0 ;  /* 0x000066c000007802 */ /* 0x000fce0000000f00 */
[----:B------:R-:W-:Y:S05]  /*66b0*/  CALL.REL.NOINC `($__internal_0_$__cuda_sm20_dblrcp_rn_slowpath_v3) ;  /* 0x00000024006c7944 */ /* 0x000fea0003c00000 */
[----:B------:R-:W-:Y:S02]  /*66c0*/  MOV R4, R2 ;  /* 0x0000000200047202 */ /* 0x000fe40000000f00 */
[----:B------:R-:W-:-:S07]  /*66d0*/  MOV R5, R3 ;  /* 0x0000000300057202 */ /* 0x000fce0000000f00 */
.L_x_184:
[----:B------:R-:W-:Y:S05]  /*66e0*/  BSYNC.RECONVERGENT B2 ;  /* 0x0000000000027941 */ /* 0x000fea0003800200 */
.L_x_183:
[----:B------:R-:W0:Y:S02]  /*66f0*/  F2F.F64.F32 R10, R10 ;  /* 0x0000000a000a7310 */ /* 0x000e240000201800 */
[----:B0-----:R-:W-:-:S06]  /*6700*/  DADD R4, R10, R4 ;  /* 0x000000000a047229 */ /* 0x001fcc0000000004 */
[----:B------:R0:W1:Y:S01]  /*6710*/  F2F.F32.F64 R10, R4 ;  /* 0x00000004000a7310 */ /* 0x0000620000301000 */
[----:B------:R-:W-:Y:S05]  /*6720*/  @!P1 BRA `(.L_x_185) ;  /* 0xfffffffc00989947 */ /* 0x000fea000383ffff */
.L_x_182:
[----:B------:R-:W-:Y:S05]  /*6730*/  BSYNC.RECONVERGENT B1 ;  /* 0x0000000000017941 */ /* 0x000fea0003800200 */
.L_x_181:
        /* <DEDUP_REMOVED lines=8> */
[----:B------:R-:W-:Y:S01]  /*67c0*/  MOV R34, R2 ;  /* 0x0000000200227202 */ /* 0x000fe20000000f00 */
[----:B------:R-:W-:Y:S06]  /*67d0*/  BRA `(.L_x_188) ;  /* 0x0000000000107947 */ /* 0x000fec0003800000 */
.L_x_187:
[----:B------:R-:W2:Y:S02]  /*67e0*/  MUFU.RCP R3, R6 ;  /* 0x0000000600037308 */ /* 0x000ea40000001000 */
[----:B--2---:R-:W-:-:S04]  /*67f0*/  FFMA R0, R3, R6, -1 ;  /* 0xbf80000003007423 */ /* 0x004fc80000000006 */
[----:B------:R-:W-:-:S04]  /*6800*/  FADD.FTZ R0, -R0, -RZ ;  /* 0x800000ff00007221 */ /* 0x000fc80000010100 */
[----:B------:R-:W-:-:S07]  /*6810*/  FFMA R34, R3, R0, R3 ;  /* 0x0000000003227223 */ /* 0x000fce0000000003 */
.L_x_188:
[----:B------:R-:W-:Y:S05]  /*6820*/  BSYNC.RECONVERGENT B1 ;  /* 0x0000000000017941 */ /* 0x000fea0003800200 */
.L_x_186:
        /* <DEDUP_REMOVED lines=8> */
[----:B------:R-:W-:Y:S01]  /*68b0*/  FADD R8, R9, -R8 ;  /* 0x8000000809087221 */ /* 0x000fe20000000000 */
[----:B------:R-:W-:Y:S01]  /*68c0*/  FMUL R7, R32, R7 ;  /* 0x0000000720077220 */ /* 0x000fe20000400000 */
[----:B------:R-:W0:Y:S02]  /*68d0*/  F2F.F64.F32 R2, R2 ;  /* 0x0000000200027310 */ /* 0x000e240000201800 */
[----:B------:R-:W-:Y:S01]  /*68e0*/  FMUL R11, R31, R8 ;  /* 0x000000081f0b7220 */ /* 0x000fe20000400000 */
[----:B0-----:R-:W-:-:S08]  /*68f0*/  DFMA R4, R2, -UR6, R4 ;  /* 0x8000000602047c2b */ /* 0x001fd00008000004 */
[----:B------:R-:W-:-:S08]  /*6900*/  DFMA R4, R34, R4, 0.5 ;  /* 0x3fe000002204742b */ /* 0x000fd00000000004 */
[----:B------:R-:W-:Y:S01]  /*6910*/  DFMA R4, R2, R4, R34 ;  /* 0x000000040204722b */ /* 0x000fe20000000022 */
[----:B------:R-:W-:-:S05]  /*6920*/  FMUL R3, R32, R27 ;  /* 0x0000001b20037220 */ /* 0x000fca0000400000 */
[----:B------:R0:W-:Y:S04]  /*6930*/  STG.E desc[UR4][R18.64+0x8], R3 ;  /* 0x0000080312007986 */ /* 0x0001e8000c101904 */
[----:B------:R-:W1:Y:S01]  /*6940*/  F2F.F32.F64 R5, R4 ;  /* 0x0000000400057310 */ /* 0x000e620000301000 */
[----:B------:R0:W-:Y:S04]  /*6950*/  STG.E desc[UR4][R16.64+0x8], R7 ;  /* 0x0000080710007986 */ /* 0x0001e8000c101904 */
[----:B------:R0:W-:Y:S01]  /*6960*/  STG.E desc[UR4][R14.64+0x8], R11 ;  /* 0x0000080b0e007986 */ /* 0x0001e2000c101904 */
[----:B-1----:R-:W-:-:S04]  /*6970*/  FADD R10, R5, R10 ;  /* 0x0000000a050a7221 */ /* 0x002fc80000000000 */
[----:B------:R-:W-:-:S04]  /*6980*/  FFMA R10, R10, -R29, R9 ;  /* 0x8000001d0a0a7223 */ /* 0x000fc80000000009 */
[----:B------:R-:W-:-:S05]  /*6990*/  FMUL R29, R31, R10 ;  /* 0x0000000a1f1d7220 */ /* 0x000fca0000400000 */
[----:B------:R0:W-:Y:S04]  /*69a0*/  STG.E desc[UR4][R12.64+0x8], R29 ;  /* 0x0000081d0c007986 */ /* 0x0001e8000c101904 */
[----:B------:R-:W2:Y:S04]  /*69b0*/  LDG.E R24, desc[UR4][R24.64+0xc] ;  /* 0x00000c0418187981 */ /* 0x000ea8000c1e1900 */
[----:B------:R-:W2:Y:S04]  /*69c0*/  LDG.E R23, desc[UR4][R22.64+0xc] ;  /* 0x00000c0416177981 */ /* 0x000ea8000c1e1900 */
[----:B------:R0:W5:Y:S01]  /*69d0*/  LDG.E R27, desc[UR4][R20.64+0xc] ;  /* 0x00000c04141b7981 */ /* 0x000162000c1e1900 */
[----:B------:R-:W-:Y:S01]  /*69e0*/  BSSY.RECONVERGENT B1, `(.L_x_189) ;  /* 0x000001a000017945 */ /* 0x000fe20003800200 */
[----:B------:R-:W-:Y:S01]  /*69f0*/  MOV R9, RZ ;  /* 0x000000ff00097202 */ /* 0x000fe20000000f00 */
[----:B--2---:R-:W-:-:S05]  /*6a00*/  FADD R26, R24, R23 ;  /* 0x00000017181a7221 */ /* 0x004fca0000000000 */
[----:B------:R-:W-:Y:S02]  /*6a10*/  FSETP.GEU.AND P0, PT, R26, 5, PT ;  /* 0x40a000001a00780b */ /* 0x000fe40003f0e000 */
[----:B------:R-:W-:-:S11]  /*6a20*/  MOV R10, R26 ;  /* 0x0000001a000a7202 */ /* 0x000fd60000000f00 */
[----:B0-----:R-:W-:Y:S05]  /*6a30*/  @P0 BRA `(.L_x_190) ;  /* 0x0000000000500947 */ /* 0x001fea0003800000 */
[----:B------:R-:W-:Y:S01]  /*6a40*/  IMAD.MOV.U32 R9, RZ, RZ, RZ ;  /* 0x000000ffff097224 */ /* 0x000fe200078e00ff */
[----:B------:R-:W-:-:S07]  /*6a50*/  MOV R10, R26 ;  /* 0x0000001a000a7202 */ /* 0x000fce0000000f00 */
.L_x_194:
        /* <DEDUP_REMOVED lines=9> */
.L_x_192:
[----:B------:R-:W0:Y:S02]  /*6af0*/  MUFU.RCP R3, R10 ;  /* 0x0000000a00037308 */ /* 0x000e240000001000 */
[----:B0-----:R-:W-:-:S04]  /*6b00*/  FFMA R0, R3, R10, -1 ;  /* 0xbf80000003007423 */ /* 0x001fc8000000000a */
[----:B------:R-:W-:-:S04]  /*6b10*/  FADD.FTZ R0, -R0, -RZ ;  /* 0x800000ff00007221 */ /* 0x000fc80000010100 */
[----:B------:R-:W-:-:S07]  /*6b20*/  FFMA R2, R3, R0, R3 ;  /* 0x0000000003027223 */ /* 0x000fce0000000003 */
.L_x_193:
[----:B------:R-:W-:Y:S05]  /*6b30*/  BSYNC.RECONVERGENT B2 ;  /* 0x0000000000027941 */ /* 0x000fea0003800200 */
.L_x_191:
[----:B------:R-:W-:Y:S01]  /*6b40*/  FADD R10, R10, 1 ;  /* 0x3f8000000a0a7421 */ /* 0x000fe20000000000 */
[----:B------:R-:W-:-:S04]  /*6b50*/  FADD R9, -R2, R9 ;  /* 0x0000000902097221 */ /* 0x000fc80000000100 */
[----:B------:R-:W-:-:S13]  /*6b60*/  FSETP.GEU.AND P0, PT, R10, 5, PT ;  /* 0x40a000000a00780b */ /* 0x000fda0003f0e000 */
[----:B------:R-:W-:Y:S05]  /*6b70*/  @!P0 BRA `(.L_x_194) ;  /* 0xfffffffc00b88947 */ /* 0x000fea000383ffff */
.L_x_190:
[----:B------:R-:W-:Y:S05]  /*6b80*/  BSYNC.RECONVERGENT B1 ;  /* 0x0000000000017941 */ /* 0x000fea0003800200 */
.L_x_189:
        /* <DEDUP_REMOVED lines=10> */
.L_x_196:
[----:B------:R-:W0:Y:S02]  /*6c30*/  MUFU.RCP R8, R5 ;  /* 0x0000000500087308 */ /* 0x000e240000001000 */
[----:B0-----:R-:W-:-:S04]  /*6c40*/  FFMA R0, R5, R8, -1 ;  /* 0xbf80000005007423 */ /* 0x001fc80000000008 */
[----:B------:R-:W-:-:S04]  /*6c50*/  FADD.FTZ R3, -R0, -RZ ;  /* 0x800000ff00037221 */ /* 0x000fc80000010100 */
[----:B------:R-:W-:-:S07]  /*6c60*/  FFMA R8, R8, R3, R8 ;  /* 0x0000000308087223 */ /* 0x000fce0000000008 */
.L_x_197:
[----:B------:R-:W-:Y:S05]  /*6c70*/  BSYNC.RECONVERGENT B1 ;  /* 0x0000000000017941 */ /* 0x000fea0003800200 */
.L_x_195:
[----:B------:R-:W-:Y:S01]  /*6c80*/  IADD3 R0, PT, PT, R10, -0x3f2aaaab, RZ ;  /* 0xc0d555550a007810 */ /* 0x000fe20007ffe0ff */
        /* <DEDUP_REMOVED lines=10> */
[----:B------:R-:W-:Y:S02]  /*6d30*/  I2FP.F32.S32 R0, R3 ;  /* 0x0000000300007245 */ /* 0x000fe40000201400 */
[----:B------:R-:W-:Y:S01]  /*6d40*/  MOV R11, 0x7f800000 ;  /* 0x7f800000000b7802 */ /* 0x000fe20000000f00 */
        /* <DEDUP_REMOVED lines=23> */
.L_x_199:
[----:B------:R-:W-:Y:S05]  /*6ec0*/  BSYNC.RECONVERGENT B2 ;  /* 0x0000000000027941 */ /* 0x000fea0003800200 */
.L_x_198:
        /* <DEDUP_REMOVED lines=15> */
.L_x_201:
[----:B------:R-:W-:Y:S05]  /*6fc0*/  BSYNC.RECONVERGENT B2 ;  /* 0x0000000000027941 */ /* 0x000fea0003800200 */
.L_x_200:
[----:B------:R-:W-:Y:S01]  /*6fd0*/  FSETP.GEU.AND P0, PT, R24, 5, PT ;  /* 0x40a000001800780b */ /* 0x000fe20003f0e000 */
[----:B------:R-:W-:Y:S01]  /*6fe0*/  FADD R3, R0, 0.0083333337679505348206 ;  /* 0x3c08888900037421 */ /* 0x000fe20000000000 */
[----:B------:R-:W-:Y:S01]  /*6ff0*/  BSSY.RECONVERGENT B1, `(.L_x_202) ;  /* 0x000001b000017945 */ /* 0x000fe20003800200 */
[----:B------:R-:W-:Y:S02]  /*7000*/  HFMA2 R21, -RZ, RZ, 0, 0 ;  /* 0x00000000ff157431 */ /* 0x000fe400000001ff */
[----:B------:R-:W-:-:S04]  /*7010*/  FFMA R0, R3, -R8, 0.083333335816860198975 ;  /* 0x3daaaaab03007423 */ /* 0x000fc80000000808 */
[----:B------:R-:W-:Y:S01]  /*7020*/  FFMA R0, R0, -R8, R7 ;  /* 0x8000000800007223 */ /* 0x000fe20000000007 */
[----:B------:R-:W-:-:S03]  /*7030*/  MOV R7, R24 ;  /* 0x0000001800077202 */ /* 0x000fc60000000f00 */
[----:B------:R-:W-:Y:S01]  /*7040*/  FADD R9, R0, R9 ;  /* 0x0000000900097221 */ /* 0x000fe20000000000 */
[----:B------:R-:W-:Y:S06]  /*7050*/  @P0 BRA `(.L_x_203) ;  /* 0x0000000000500947 */ /* 0x000fec0003800000 */
[----:B------:R-:W-:Y:S02]  /*7060*/  MOV R21, RZ ;  /* 0x000000ff00157202 */ /* 0x000fe40000000f00 */
[----:B------:R-:W-:-:S07]  /*7070*/  MOV R7, R24 ;  /* 0x0000001800077202 */ /* 0x000fce0000000f00 */
.L_x_207:
        /* <DEDUP_REMOVED lines=9> */
.L_x_205:
[----:B------:R-:W0:Y:S02]  /*7110*/  MUFU.RCP R2, R7 ;  /* 0x0000000700027308 */ /* 0x000e240000001000 */
[----:B0-----:R-:W-:-:S04]  /*7120*/  FFMA R0, R2, R7, -1 ;  /* 0xbf80000002007423 */ /* 0x001fc80000000007 */
[----:B------:R-:W-:-:S04]  /*7130*/  FADD.FTZ R3, -R0, -RZ ;  /* 0x800000ff00037221 */ /* 0x000fc80000010100 */
[----:B------:R-:W-:-:S07]  /*7140*/  FFMA R2, R2, R3, R2 ;  /* 0x0000000302027223 */ /* 0x000fce0000000002 */
.L_x_206:
[----:B------:R-:W-:Y:S05]  /*7150*/  BSYNC.RECONVERGENT B2 ;  /* 0x0000000000027941 */ /* 0x000fea0003800200 */
.L_x_204:
[----:B------:R-:W-:Y:S01]  /*7160*/  FADD R7, R7, 1 ;  /* 0x3f80000007077421 */ /* 0x000fe20000000000 */
[----:B------:R-:W-:-:S04]  /*7170*/  FADD R21, -R2, R21 ;  /* 0x0000001502157221 */ /* 0x000fc80000000100 */
[----:B------:R-:W-:-:S13]  /*7180*/  FSETP.GEU.AND P0, PT, R7, 5, PT ;  /* 0x40a000000700780b */ /* 0x000fda0003f0e000 */
[----:B------:R-:W-:Y:S05]  /*7190*/  @!P0 BRA `(.L_x_207) ;  /* 0xfffffffc00b88947 */ /* 0x000fea000383ffff */
.L_x_203:
[----:B------:R-:W-:Y:S05]  /*71a0*/  BSYNC.RECONVERGENT B1 ;  /* 0x0000000000017941 */ /* 0x000fea0003800200 */
.L_x_202:
        /* <DEDUP_REMOVED lines=10> */
.L_x_209:
[----:B------:R-:W0:Y:S02]  /*7250*/  MUFU.RCP R11, R5 ;  /* 0x00000005000b7308 */ /* 0x000e240000001000 */
[----:B0-----:R-:W-:-:S04]  /*7260*/  FFMA R0, R5, R11, -1 ;  /* 0xbf80000005007423 */ /* 0x001fc8000000000b */
[----:B------:R-:W-:-:S04]  /*7270*/  FADD.FTZ R0, -R0, -RZ ;  /* 0x800000ff00007221 */ /* 0x000fc80000010100 */
[----:B------:R-:W-:-:S07]  /*7280*/  FFMA R11, R11, R0, R11 ;  /* 0x000000000b0b7223 */ /* 0x000fce000000000b */
.L_x_210:
[----:B------:R-:W-:Y:S05]  /*7290*/  BSYNC.RECONVERGENT B1 ;  /* 0x0000000000017941 */ /* 0x000fea0003800200 */
.L_x_208:
        /* <DEDUP_REMOVED lines=37> */
.L_x_212:
[----:B------:R-:W-:Y:S05]  /*74f0*/  BSYNC.RECONVERGENT B2 ;  /* 0x0000000000027941 */ /* 0x000fea0003800200 */
.L_x_211:
[----:B------:R-:W-:Y:S02]  /*7500*/  HFMA2 R3, -RZ, RZ, 3.7421875, 0 ;  /* 0x437c0000ff037431 */ /* 0x000fe400000001ff */
[C---:B-----5:R-:W-:Y:S01]  /*7510*/  FMUL R2, R27.reuse, 8388608 ;  /* 0x4b0000001b027820 */ /* 0x060fe20000400000 */
[----:B------:R-:W-:Y:S01]  /*7520*/  FSETP.GEU.AND P4, PT, R27, 1.175494350822287508e-38, PT ;  /* 0x008000001b00780b */ /* 0x000fe20003f8e000 */
[----:B------:R-:W-:Y:S01]  /*7530*/  IMAD.MOV.U32 R0, RZ, RZ, 0x3b820821 ;  /* 0x3b820821ff007424 */ /* 0x000fe200078e00ff */
[----:B------:R-:W0:Y:S01]  /*7540*/  FCHK P0, R11, -252 ;  /* 0xc37c00000b007902 */ /* 0x000e220000000000 */
[----:B------:R-:W-:Y:S01]  /*7550*/  BSSY.RECONVERGENT B2, `(.L_x_213) ;  /* 0x0000011000027945 */ /* 0x000fe20003800200 */
[----:B------:R-:W-:Y:S01]  /*7560*/  FSEL R7, R2, R27, !P4 ;  /* 0x0000001b02077208 */ /* 0x000fe20006000000 */
[----:B------:R-:W-:Y:S01]  /*7570*/  FADD R8, R8, R5 ;  /* 0x0000000508087221 */ /* 0x000fe20000000000 */
[----:B------:R-:W-:Y:S02]  /*7580*/  FFMA R3, -R0, R3, 1 ;  /* 0x3f80000000037423 */ /* 0x000fe40000000103 */
[----:B------:R-:W-:-:S02]  /*7590*/  IADD3 R20, PT, PT, R7, -0x3f2aaaab, RZ ;  /* 0xc0d5555507147810 */ /* 0x000fc40007ffe0ff */
[----:B------:R-:W-:Y:S02]  /*75a0*/  FFMA R0, R3, -R0, -0.0039682541973888874054 ;  /* 0xbb82082103007423 */ /* 0x000fe40000000800 */
[----:B------:R-:W-:Y:S02]  /*75b0*/  LOP3.LUT R20, R20, 0xff800000, RZ, 0xc0, !PT ;  /* 0xff80000014147812 */ /* 0x000fe400078ec0ff */
[----:B------:R-:W-:Y:S02]  /*75c0*/  FFMA R2, R0, R11, RZ ;  /* 0x0000000b00027223 */ /* 0x000fe400000000ff */
[----:B------:R-:W-:Y:S02]  /*75d0*/  IADD3 R10, PT, PT, R7, -R20, RZ ;  /* 0x80000014070a7210 */ /* 0x000fe40007ffe0ff */
[----:B------:R-:W-:-:S03]  /*75e0*/  FFMA R3, R2, 252, R11 ;  /* 0x437c000002037823 */ /* 0x000fc6000000000b */
[----:B------:R-:W-:Y:S01]  /*75f0*/  FADD R10, R10, -1 ;  /* 0xbf8000000a0a7421 */ /* 0x000fe20000000000 */
[----:B------:R-:W-:Y:S01]  /*7600*/  FFMA R0, R0, R3, R2 ;  /* 0x0000000300007223 */ /* 0x000fe20000000002 */
[----:B0-----:R-:W-:Y:S06]  /*7610*/  @!P0 BRA `(.L_x_214) ;  /* 0x0000000000108947 */ /* 0x001fec0003800000 */
[----:B------:R-:W-:Y:S02]  /*7620*/  MOV R0, R11 ;  /* 0x0000000b00007202 */ /* 0x000fe40000000f00 */
[----:B------:R-:W-:Y:S02]  /*7630*/  MOV R3, 0xc37c0000 ;  /* 0xc37c000000037802 */ /* 0x000fe40000000f00 */
[----:B------:R-:W-:-:S07]  /*7640*/  MOV R34, 0x7660 ;  /* 0x0000766000227802 */ /* 0x000fce0000000f00 */
[----:B------:R-:W-:Y:S05]  /*7650*/  CALL.REL.NOINC `($__internal_2_$__cuda_sm3x_div_rn_noftz_f32_slowpath) ;  /* 0x0000001c00007944 */ /* 0x000fea0003c00000 */
.L_x_214:
[----:B------:R-:W-:Y:S05]  /*7660*/  BSYNC.RECONVERGENT B2 ;  /* 0x0000000000027941 */ /* 0x000fea0003800200 */
.L_x_213:
[----:B------:R-:W-:Y:S01]  /*7670*/  MOV R3, 0x3e055027 ;  /* 0x3e05502700037802 */ /* 0x000fe20000000f00 */
[----:B------:R-:W-:Y:S01]  /*7680*/  FADD R0, R0, 0.0083333337679505348206 ;  /* 0x3c08888900007421 */ /* 0x000fe20000000000 */
[----:B------:R-:W-:Y:S01]  /*7690*/  ISETP.GT.U32.AND P0, PT, R7, 0x7f7fffff, PT ;  /* 0x7f7fffff0700780c */ /* 0x000fe20003f04070 */
[----:B------:R-:W-:Y:S01]  /*76a0*/  BSSY.RECONVERGENT B1, `(.L_x_215) ;  /* 0x0000030000017945 */ /* 0x000fe20003800200 */
[----:B------:R-:W-:Y:S01]  /*76b0*/  I2FP.F32.S32 R20, R20 ;  /* 0x0000001400147245 */ /* 0x000fe20000201400 */
[----:B------:R-:W-:Y:S01]  /*76c0*/  FFMA R3, R10, -R3, 0.14084610342979431152 ;  /* 0x3e1039f60a037423 */ /* 0x000fe20000000803 */
[----:B------:R-:W-:Y:S01]  /*76d0*/  FSEL R5, RZ, -23, P4 ;  /* 0xc1b80000ff057808 */ /* 0x000fe20002000000 */
[----:B------:R-:W-:Y:S01]  /*76e0*/  FADD R25, -R27, 1 ;  /* 0x3f8000001b197421 */ /* 0x000fe20000000100 */
[----:B------:R-:W-:Y:S01]  /*76f0*/  MOV R2, 0x7f800000 ;  /* 0x7f80000000027802 */ /* 0x000fe20000000f00 */
[-C--:B------:R-:W-:Y:S01]  /*7700*/  FFMA R3, R3, R10.reuse, -0.12148627638816833496 ;  /* 0xbdf8cdcc03037423 */ /* 0x080fe2000000000a */
[----:B------:R-:W-:Y:S01]  /*7710*/  FSETP.GEU.AND P1, PT, R23, 5, PT ;  /* 0x40a000001700780b */ /* 0x000fe20003f2e000 */
[----:B------:R-:W-:Y:S01]  /*7720*/  FFMA R5, R20, 1.1920928955078125e-07, R5 ;  /* 0x3400000014057823 */ /* 0x000fe20000000005 */
[----:B------:R-:W-:Y:S01]  /*7730*/  MOV R22, R23 ;  /* 0x0000001700167202 */ /* 0x000fe20000000f00 */
        /* <DEDUP_REMOVED lines=12> */
[----:B------:R-:W-:-:S03]  /*7800*/  FFMA R8, R3, -R11, R8 ;  /* 0x8000000b03087223 */ /* 0x000fc60000000008 */
[----:B------:R-:W-:Y:S01]  /*7810*/  FSEL R3, R2, -INF , P0 ;  /* 0xff80000002037808 */ /* 0x000fe20000000000 */
[----:B------:R-:W-:Y:S01]  /*7820*/  FADD R8, R8, R21 ;  /* 0x0000001508087221 */ /* 0x000fe20000000000 */
[----:B------:R-:W-:-:S03]  /*7830*/  HFMA2 R21, -RZ, RZ, 0, 0 ;  /* 0x00000000ff157431 */ /* 0x000fc600000001ff */
[----:B------:R-:W-:Y:S01]  /*7840*/  FADD R8, -R8, R3 ;  /* 0x0000000308087221 */ /* 0x000fe20000000100 */
[----:B------:R-:W-:Y:S06]  /*7850*/  @P1 BRA `(.L_x_216) ;  /* 0x0000000000501947 */ /* 0x000fec0003800000 */
[----:B------:R-:W-:Y:S01]  /*7860*/  MOV R21, RZ ;  /* 0x000000ff00157202 */ /* 0x000fe20000000f00 */
[----:B------:R-:W-:-:S07]  /*7870*/  IMAD.MOV.U32 R22, RZ, RZ, R23 ;  /* 0x000000ffff167224 */ /* 0x000fce00078e0017 */
.L_x_220:
        /* <DEDUP_REMOVED lines=9> */
.L_x_218:
[----:B------:R-:W0:Y:S02]  /*7910*/  MUFU.RCP R3, R22 ;  /* 0x0000001600037308 */ /* 0x000e240000001000 */
[----:B0-----:R-:W-:-:S04]  /*7920*/  FFMA R0, R3, R22, -1 ;  /* 0xbf80000003007423 */ /* 0x001fc80000000016 */
[----:B------:R-:W-:-:S04]  /*7930*/  FADD.FTZ R0, -R0, -RZ ;  /* 0x800000ff00007221 */ /* 0x000fc80000010100 */
[----:B------:R-:W-:-:S07]  /*7940*/  FFMA R2, R3, R0, R3 ;  /* 0x0000000003027223 */ /* 0x000fce0000000003 */
.L_x_219:
[----:B------:R-:W-:Y:S05]  /*7950*/  BSYNC.RECONVERGENT B2 ;  /* 0x0000000000027941 */ /* 0x000fea0003800200 */
.L_x_217:
[----:B------:R-:W-:Y:S01]  /*7960*/  FADD R22, R22, 1 ;  /* 0x3f80000016167421 */ /* 0x000fe20000000000 */
[----:B------:R-:W-:-:S04]  /*7970*/  FADD R21, -R2, R21 ;  /* 0x0000001502157221 */ /* 0x000fc80000000100 */
[----:B------:R-:W-:-:S13]  /*7980*/  FSETP.GEU.AND P0, PT, R22, 5, PT ;  /* 0x40a000001600780b */ /* 0x000fda0003f0e000 */
[----:B------:R-:W-:Y:S05]  /*7990*/  @!P0 BRA `(.L_x_220) ;  /* 0xfffffffc00b88947 */ /* 0x000fea000383ffff */
.L_x_216:
[----:B------:R-:W-:Y:S05]  /*79a0*/  BSYNC.RECONVERGENT B1 ;  /* 0x0000000000017941 */ /* 0x000fea0003800200 */
.L_x_215:
[----:B------:R-:W-:Y:S01]  /*79b0*/  FSETP.GEU.AND P4, PT, R25, 1.175494350822287508e-38, PT ;  /* 0x008000001900780b */ /* 0x000fe20003f8e000 */
[----:B------:R-:W-:Y:S01]  /*79c0*/  FMUL R5, R22, R22 ;  /* 0x0000001616057220 */ /* 0x000fe20000400000 */
[----:B------:R-:W-:Y:S04]  /*79d0*/  BSSY.RECONVERGENT B1, `(.L_x_221) ;  /* 0x0000012000017945 */ /* 0x000fe80003800200 */
[----:B------:R-:W-:-:S04]  /*79e0*/  IADD3 R0, PT, PT, R5, 0x1800000, RZ ;  /* 0x0180000005007810 */ /* 0x000fc80007ffe0ff */
        /* <DEDUP_REMOVED lines=12> */
.L_x_222:
[----:B------:R-:W0:Y:S02]  /*7ab0*/  MUFU.RCP R10, R5 ;  /* 0x00000005000a7308 */ /* 0x000e240000001000 */
[----:B0-----:R-:W-:-:S04]  /*7ac0*/  FFMA R0, R5, R10, -1 ;  /* 0xbf80000005007423 */ /* 0x001fc8000000000a */
[----:B------:R-:W-:-:S04]  /*7ad0*/  FADD.FTZ R3, -R0, -RZ ;  /* 0x800000ff00037221 */ /* 0x000fc80000010100 */
[----:B------:R-:W-:-:S07]  /*7ae0*/  FFMA R10, R10, R3, R10 ;  /* 0x000000030a0a7223 */ /* 0x000fce000000000a */
.L_x_223:
[----:B------:R-:W-:Y:S05]  /*7af0*/  BSYNC.RECONVERGENT B1 ;  /* 0x0000000000017941 */ /* 0x000fea0003800200 */
.L_x_221:
[C---:B------:R-:W-:Y:S01]  /*7b00*/  IADD3 R5, PT, PT, R22.reuse, -0x3f2aaaab, RZ ;  /* 0xc0d5555516057810 */ /* 0x040fe20007ffe0ff */
[----:B------:R-:W-:Y:S01]  /*7b10*/  HFMA2 R0, -RZ, RZ, 1.5048828125, 33.21875 ;  /* 0x3e055027ff007431 */ /* 0x000fe200000001ff */
[----:B------:R-:W0:Y:S01]  /*7b20*/  MUFU.RCP R7, R22 ;  /* 0x0000001600077308 */ /* 0x000e220000001000 */
[----:B------:R-:W-:Y:S01]  /*7b30*/  UMOV UR6, 0x3f000000 ;  /* 0x3f00000000067882 */ /* 0x000fe20000000000 */
[----:B------:R-:W-:Y:S01]  /*7b40*/  LOP3.LUT R5, R5, 0xff800000, RZ, 0xc0, !PT ;  /* 0xff80000005057812 */ /* 0x000fe200078ec0ff */
[----:B------:R-:W-:Y:S01]  /*7b50*/  IMAD.MOV.U32 R27, RZ, RZ, 0x7f800000 ;  /* 0x7f800000ff1b7424 */ /* 0x000fe200078e00ff */
[----:B------:R-:W-:Y:S01]  /*7b60*/  MOV R29, UR6 ;  /* 0x00000006001d7c02 */ /* 0x000fe20008000f00 */
[----:B------:R-:W-:Y:S01]  /*7b70*/  BSSY.RECONVERGENT B2, `(.L_x_224) ;  /* 0x000001d000027945 */ /* 0x000fe20003800200 */
[----:B------:R-:W-:Y:S02]  /*7b80*/  IADD3 R3, PT, PT, -R5, R22, RZ ;  /* 0x0000001605037210 */ /* 0x000fe40007ffe1ff */
[----:B------:R-:W1:Y:S01]  /*7b90*/  FCHK P1, -R29, R22 ;  /* 0x000000161d007302 */ /* 0x000e620000020100 */
[----:B------:R-:W-:-:S02]  /*7ba0*/  ISETP.GT.U32.AND P0, PT, R22, 0x7f7fffff, PT ;  /* 0x7f7fffff1600780c */ /* 0x000fc40003f04070 */
[----:B------:R-:W-:-:S04]  /*7bb0*/  FADD R3, R3, -1 ;  /* 0xbf80000003037421 */ /* 0x000fc80000000000 */
[----:B------:R-:W-:Y:S01]  /*7bc0*/  FFMA R0, R3, -R0, 0.14084610342979431152 ;  /* 0x3e1039f603007423 */ /* 0x000fe20000000800 */
[----:B0-----:R-:W-:-:S03]  /*7bd0*/  FFMA R2, R7, -R22, 1 ;  /* 0x3f80000007027423 */ /* 0x001fc60000000816 */
[----:B------:R-:W-:Y:S01]  /*7be0*/  FFMA R0, R3, R0, -0.12148627638816833496 ;  /* 0xbdf8cdcc03007423 */ /* 0x000fe20000000000 */
[----:B------:R-:W-:-:S03]  /*7bf0*/  FFMA R2, R7, R2, R7 ;  /* 0x0000000207027223 */ /* 0x000fc60000000007 */
[----:B------:R-:W-:-:S04]  /*7c00*/  FFMA R0, R3, R0, 0.13980610668659210205 ;  /* 0x3e0f295503007423 */ /* 0x000fc80000000000 */
[----:B------:R-:W-:-:S04]  /*7c10*/  FFMA R0, R3, R0, -0.16684235632419586182 ;  /* 0xbe2ad8b903007423 */ /* 0x000fc80000000000 */
[----:B------:R-:W-:-:S04]  /*7c20*/  FFMA R0, R3, R0, 0.20012299716472625732 ;  /* 0x3e4ced0b03007423 */ /* 0x000fc80000000000 */
[----:B------:R-:W-:-:S04]  /*7c30*/  FFMA R0, R3, R0, -0.24999669194221496582 ;  /* 0xbe7fff2203007423 */ /* 0x000fc80000000000 */
[----:B------:R-:W-:-:S04]  /*7c40*/  FFMA R0, R3, R0, 0.33333182334899902344 ;  /* 0x3eaaaa7803007423 */ /* 0x000fc80000000000 */
[----:B------:R-:W-:-:S04]  /*7c50*/  FFMA R0, R3, R0, -0.5 ;  /* 0xbf00000003007423 */ /* 0x000fc80000000000 */
[C---:B------:R-:W-:Y:S01]  /*7c60*/  FMUL R4, R3.reuse, R0 ;  /* 0x0000000003047220 */ /* 0x040fe20000400000 */
[----:B------:R-:W-:Y:S01]  /*7c70*/  I2FP.F32.S32 R0, R5 ;  /* 0x0000000500007245 */ /* 0x000fe20000201400 */
[----:B------:R-:W-:Y:S02]  /*7c80*/  FFMA R5, R2, -0.5, RZ ;  /* 0xbf00000002057823 */ /* 0x000fe400000000ff */
[----:B------:R-:W-:Y:S02]  /*7c90*/  FFMA R3, R3, R4, R3 ;  /* 0x0000000403037223 */ /* 0x000fe40000000003 */
[----:B------:R-:W-:Y:S01]  /*7ca0*/  FFMA R0, R0, 1.1920928955078125e-07, RZ ;  /* 0x3400000000007823 */ /* 0x000fe200000000ff */
        /* <DEDUP_REMOVED lines=8> */
[----:B------:R-:W-:Y:S05]  /*7d30*/  CALL.REL.NOINC `($__internal_2_$__cuda_sm3x_div_rn_noftz_f32_slowpath) ;  /* 0x0000001400487944 */ /* 0x000fea0003c00000 */
.L_x_225:
[----:B------:R-:W-:Y:S05]  /*7d40*/  BSYNC.RECONVERGENT B2 ;  /* 0x0000000000027941 */ /* 0x000fea0003800200 */
.L_x_224:
        /* <DEDUP_REMOVED lines=15> */
.L_x_227:
[----:B------:R-:W-:Y:S05]  /*7e40*/  BSYNC.RECONVERGENT B2 ;  /* 0x0000000000027941 */ /* 0x000fea0003800200 */
.L_x_226:
[----:B------:R-:W-:Y:S01]  /*7e50*/  HFMA2 R2, -RZ, RZ, 1.5048828125, 33.21875 ;  /* 0x3e055027ff027431 */ /* 0x000fe200000001ff */
[----:B------:R-:W-:Y:S01]  /*7e60*/  ISETP.GT.U32.AND P0, PT, R25, 0x7f7fffff, PT ;  /* 0x7f7fffff1900780c */ /* 0x000fe20003f04070 */
[----:B------:R-:W-:Y:S01]  /*7e70*/  BSSY.RECONVERGENT B1, `(.L_x_228) ;  /* 0x0000039000017945 */ /* 0x000fe20003800200 */
[----:B------:R-:W-:Y:S02]  /*7e80*/  I2FP.F32.S32 R20, R20 ;  /* 0x0000001400147245 */ /* 0x000fe40000201400 */
[----:B------:R-:W-:Y:S02]  /*7e90*/  FSEL R3, RZ, -23, P4 ;  /* 0xc1b80000ff037808 */ /* 0x000fe40002000000 */
[----:B------:R-:W-:Y:S02]  /*7ea0*/  MOV R4, 0x7f800000 ;  /* 0x7f80000000047802 */ /* 0x000fe40000000f00 */
[----:B------:R-:W-:Y:S01]  /*7eb0*/  MOV R6, R26 ;  /* 0x0000001a00067202 */ /* 0x000fe20000000f00 */
[----:B------:R-:W-:Y:S01]  /*7ec0*/  FFMA R2, R11, -R2, 0.14084610342979431152 ;  /* 0x3e1039f60b027423 */ /* 0x000fe20000000802 */
[----:B------:R-:W-:Y:S01]  /*7ed0*/  FFMA R5, R20, 1.1920928955078125e-07, R3 ;  /* 0x3400000014057823 */ /* 0x000fe20000000003 */
[----:B------:R-:W-:Y:S01]  /*7ee0*/  FFMA R4, R25, R4, +INF ;  /* 0x7f80000019047423 */ /* 0x000fe20000000004 */
[----:B------:R-:W-:Y:S01]  /*7ef0*/  FADD R3, R0, 0.0083333337679505348206 ;  /* 0x3c08888900037421 */ /* 0x000fe20000000000 */
[----:B------:R-:W-:-:S03]  /*7f00*/  FFMA R2, R11, R2, -0.12148627638816833496 ;  /* 0xbdf8cdcc0b027423 */ /* 0x000fc60000000002 */
[----:B------:R-:W-:Y:S01]  /*7f10*/  FFMA R0, R3, -R10, 0.083333335816860198975 ;  /* 0x3daaaaab03007423 */ /* 0x000fe2000000080a */
[----:B------:R-:W-:-:S03]  /*7f20*/  FFMA R2, R11, R2, 0.13980610668659210205 ;  /* 0x3e0f29550b027423 */ /* 0x000fc60000000002 */
[----:B------:R-:W-:Y:S01]  /*7f30*/  FFMA R0, R0, -R10, R7 ;  /* 0x8000000a00007223 */ /* 0x000fe20000000007 */
[C---:B------:R-:W-:Y:S01]  /*7f40*/  FFMA R2, R11.reuse, R2, -0.16684235632419586182 ;  /* 0xbe2ad8b90b027423 */ /* 0x040fe20000000002 */
[----:B------:R-:W-:Y:S02]  /*7f50*/  HFMA2 R7, -RZ, RZ, 0, 0 ;  /* 0x00000000ff077431 */ /* 0x000fe400000001ff */
[----:B------:R-:W-:Y:S01]  /*7f60*/  FADD R0, R0, R21 ;  /* 0x0000001500007221 */ /* 0x000fe20000000000 */
        /* <DEDUP_REMOVED lines=13> */
[----:B------:R-:W-:Y:S01]  /*8040*/  IMAD.MOV.U32 R7, RZ, RZ, RZ ;  /* 0x000000ffff077224 */ /* 0x000fe200078e00ff */
[----:B------:R-:W-:-:S07]  /*8050*/  MOV R6, R26 ;  /* 0x0000001a00067202 */ /* 0x000fce0000000f00 */
.L_x_232:
        /* <DEDUP_REMOVED lines=21> */
.L_x_231:
[----:B------:R-:W-:Y:S05]  /*81b0*/  BSYNC.RECONVERGENT B2 ;  /* 0x0000000000027941 */ /* 0x000fea0003800200 */
.L_x_230:
[----:B------:R-:W0:Y:S02]  /*81c0*/  F2F.F64.F32 R2, R7 ;  /* 0x0000000700027310 */ /* 0x000e240000201800 */
[----:B0-----:R-:W-:-:S06]  /*81d0*/  DADD R2, R2, R20 ;  /* 0x0000000002027229 */ /* 0x001fcc0000000014 */
[----:B------:R0:W1:Y:S01]  /*81e0*/  F2F.F32.F64 R7, R2 ;  /* 0x0000000200077310 */ /* 0x0000620000301000 */
[----:B------:R-:W-:Y:S05]  /*81f0*/  @!P1 BRA `(.L_x_232) ;  /* 0xfffffffc00989947 */ /* 0x000fea000383ffff */
.L_x_229:
[----:B------:R-:W-:Y:S05]  /*8200*/  BSYNC.RECONVERGENT B1 ;  /* 0x0000000000017941 */ /* 0x000fea0003800200 */
.L_x_228:
        /* <DEDUP_REMOVED lines=10> */
.L_x_234:
[----:B0-----:R-:W0:Y:S02]  /*82b0*/  MUFU.RCP R3, R6 ;  /* 0x0000000600037308 */ /* 0x001e240000001000 */
[----:B0-----:R-:W-:-:S04]  /*82c0*/  FFMA R0, R3, R6, -1 ;  /* 0xbf80000003007423 */ /* 0x001fc80000000006 */
[----:B------:R-:W-:-:S04]  /*82d0*/  FADD.FTZ R0, -R0, -RZ ;  /* 0x800000ff00007221 */ /* 0x000fc80000010100 */
[----:B------:R-:W-:-:S07]  /*82e0*/  FFMA R4, R3, R0, R3 ;  /* 0x0000000003047223 */ /* 0x000fce0000000003 */
.L_x_235:
[----:B------:R-:W-:Y:S05]  /*82f0*/  BSYNC.RECONVERGENT B1 ;  /* 0x0000000000017941 */ /* 0x000fea0003800200 */
.L_x_233:
[----:B------:R-:W-:Y:S01]  /*8300*/  FMUL R2, R4, R4 ;  /* 0x0000000404027220 */ /* 0x000fe20000400000 */
[----:B------:R-:W-:Y:S01]  /*8310*/  HFMA2 R20, -RZ, RZ, 85.3125, 85.3125 ;  /* 0x55555555ff147431 */ /* 0x000fe200000001ff */
        /* <DEDUP_REMOVED lines=17> */
.L_x_240:
        /* <DEDUP_REMOVED lines=21> */
.L_x_239:
[----:B------:R-:W-:Y:S05]  /*8580*/  BSYNC.RECONVERGENT B2 ;  /* 0x0000000000027941 */ /* 0x000fea0003800200 */
.L_x_238:
[----:B------:R-:W0:Y:S02]  /*8590*/  F2F.F64.F32 R2, R10 ;  /* 0x0000000a00027310 */ /* 0x000e240000201800 */
[----:B0-----:R-:W-:-:S06]  /*85a0*/  DADD R2, R2, R4 ;  /* 0x0000000002027229 */ /* 0x001fcc0000000004 */
[----:B------:R0:W1:Y:S01]  /*85b0*/  F2F.F32.F64 R10, R2 ;  /* 0x00000002000a7310 */ /* 0x0000620000301000 */
[----:B------:R-:W-:Y:S05]  /*85c0*/  @!P1 BRA `(.L_x_240) ;  /* 0xfffffffc00989947 */ /* 0x000fea000383ffff */
.L_x_237:
[----:B------:R-:W-:Y:S05]  /*85d0*/  BSYNC.RECONVERGENT B1 ;  /* 0x0000000000017941 */ /* 0x000fea0003800200 */
.L_x_236:
[----:B------:R-:W-:Y:S01]  /*85e0*/  IADD3 R0, PT, PT, R6, 0x1800000, RZ ;  /* 0x0180000006007810 */ /* 0x000fe20007ffe0ff */
[----:B------:R-:W-:Y:S03]  /*85f0*/  BSSY.RECONVERGENT B1, `(.L_x_241) ;  /* 0x000000d000017945 */ /* 0x000fe60003800200 */
[----:B------:R-:W-:-:S04]  /*8600*/  LOP3.LUT R0, R0, 0x7f800000, RZ, 0xc0, !PT ;  /* 0x7f80000000007812 */ /* 0x000fc800078ec0ff */
[----:B------:R-:W-:-:S13]  /*8610*/  ISETP.GT.U32.AND P0, PT, R0, 0x1ffffff, PT ;  /* 0x01ffffff0000780c */ /* 0x000fda0003f04070 */
[----:B------:R-:W-:Y:S05]  /*8620*/  @P0 BRA `(.L_x_242) ;  /* 0x0000000000140947 */ /* 0x000fea0003800000 */
[----:B------:R-:W-:Y:S01]  /*8630*/  IMAD.MOV.U32 R5, RZ, RZ, R6 ;  /* 0x000000ffff057224 */ /* 0x000fe200078e0006 */
[----:B------:R-:W-:-:S07]  /*8640*/  MOV R4, 0x8660 ;  /* 0x0000866000047802 */ /* 0x000fce0000000f00 */
[----:B01----:R-:W-:Y:S05]  /*8650*/  CALL.REL.NOINC `($__internal_1_$__cuda_sm20_rcp_rn_f32_slowpath) ;  /* 0x0000000800307944 */ /* 0x003fea0003c00000 */
[----:B------:R-:W-:Y:S01]  /*8660*/  MOV R4, R2 ;  /* 0x0000000200047202 */ /* 0x000fe20000000f00 */
[----:B------:R-:W-:Y:S06]  /*8670*/  BRA `(.L_x_243) ;  /* 0x0000000000107947 */ /* 0x000fec0003800000 */
.L_x_242:
[----:B0-----:R-:W0:Y:S02]  /*8680*/  MUFU.RCP R3, R6 ;  /* 0x0000000600037308 */ /* 0x001e240000001000 */
[----:B0-----:R-:W-:-:S04]  /*8690*/  FFMA R0, R3, R6, -1 ;  /* 0xbf80000003007423 */ /* 0x001fc80000000006 */
[----:B------:R-:W-:-:S04]  /*86a0*/  FADD.FTZ R0, -R0, -RZ ;  /* 0x800000ff00007221 */ /* 0x000fc80000010100 */
[----:B------:R-:W-:-:S07]  /*86b0*/  FFMA R4, R3, R0, R3 ;  /* 0x0000000003047223 */ /* 0x000fce0000000003 */
.L_x_243:
[----:B------:R-:W-:Y:S05]  /*86c0*/  BSYNC.RECONVERGENT B1 ;  /* 0x0000000000017941 */ /* 0x000fea0003800200 */
.L_x_241:
        /* <DEDUP_REMOVED lines=8> */
[----:B------:R-:W-:Y:S01]  /*8750*/  FADD R24, R24, -1 ;  /* 0xbf80000018187421 */ /* 0x000fe20000000000 */
[----:B------:R-:W-:Y:S01]  /*8760*/  BSSY.RECONVERGENT B1, `(.L_x_244) ;  /* 0x0000028000017945 */ /* 0x000fe20003800200 */
[----:B------:R-:W0:Y:S01]  /*8770*/  F2F.F64.F32 R2, R0 ;  /* 0x0000000000027310 */ /* 0x000e220000201800 */
[----:B------:R-:W-:Y:S01]  /*8780*/  MOV R6, R23 ;  /* 0x0000001700067202 */ /* 0x000fe20000000f00 */
[----:B0-----:R-:W-:-:S08]  /*8790*/  DFMA R20, R2, -UR6, R20 ;  /* 0x8000000602147c2b */ /* 0x001fd00008000014 */
[----:B------:R-:W-:-:S08]  /*87a0*/  DFMA R20, R4, R20, 0.5 ;  /* 0x3fe000000414742b */ /* 0x000fd00000000014 */
[----:B------:R-:W-:Y:S01]  /*87b0*/  DFMA R2, R2, R20, R4 ;  /* 0x000000140202722b */ /* 0x000fe20000000004 */
[----:B------:R-:W-:-:S09]  /*87c0*/  MOV R20, RZ ;  /* 0x000000ff00147202 */ /* 0x000fd20000000f00 */
[----:B------:R-:W1:Y:S02]  /*87d0*/  F2F.F32.F64 R3, R2 ;  /* 0x0000000200037310 */ /* 0x000e640000301000 */
[----:B-1----:R-:W-:Y:S01]  /*87e0*/  FADD R5, R3, R10 ;  /* 0x0000000a03057221 */ /* 0x002fe20000000000 */
[----:B------:R-:W-:-:S03]  /*87f0*/  FMUL R10, R7, R26 ;  /* 0x0000001a070a7220 */ /* 0x000fc60000400000 */
[----:B------:R-:W-:Y:S01]  /*8800*/  FMUL R7, R5, R24 ;  /* 0x0000001805077220 */ /* 0x000fe20000400000 */
[----:B------:R-:W-:Y:S06]  /*8810*/  @P0 BRA `(.L_x_245) ;  /* 0x0000000000700947 */ /* 0x000fec0003800000 */
[----:B------:R-:W-:Y:S02]  /*8820*/  MOV R20, RZ ;  /* 0x000000ff00147202 */ /* 0x000fe40000000f00 */
[----:B------:R-:W-:-:S07]  /*8830*/  MOV R6, R23 ;  /* 0x0000001700067202 */ /* 0x000fce0000000f00 */
.L_x_248:
        /* <DEDUP_REMOVED lines=21> */
.L_x_247:
[----:B------:R-:W-:Y:S05]  /*8990*/  BSYNC.RECONVERGENT B2 ;  /* 0x0000000000027941 */ /* 0x000fea0003800200 */
.L_x_246:
[----:B------:R-:W0:Y:S02]  /*89a0*/  F2F.F64.F32 R20, R20 ;  /* 0x0000001400147310 */ /* 0x000e240000201800 */
[----:B0-----:R-:W-:-:S06]  /*89b0*/  DADD R24, R20, R24 ;  /* 0x0000000014187229 */ /* 0x001fcc0000000018 */
[----:B------:R0:W1:Y:S01]  /*89c0*/  F2F.F32.F64 R20, R24 ;  /* 0x0000001800147310 */ /* 0x0000620000301000 */
[----:B------:R-:W-:Y:S05]  /*89d0*/  @!P1 BRA `(.L_x_248) ;  /* 0xfffffffc00989947 */ /* 0x000fea000383ffff */
.L_x_245:
[----:B------:R-:W-:Y:S05]  /*89e0*/  BSYNC.RECONVERGENT B1 ;  /* 0x0000000000017941 */ /* 0x000fea0003800200 */
.L_x_244:
        /* <DEDUP_REMOVED lines=10> */
.L_x_250:
[----:B------:R-:W2:Y:S02]  /*8a90*/  MUFU.RCP R3, R6 ;  /* 0x0000000600037308 */ /* 0x000ea40000001000 */
[----:B--2---:R-:W-:-:S04]  /*8aa0*/  FFMA R0, R3, R6, -1 ;  /* 0xbf80000003007423 */ /* 0x004fc80000000006 */
[----:B------:R-:W-:-:S04]  /*8ab0*/  FADD.FTZ R0, -R0, -RZ ;  /* 0x800000ff00007221 */ /* 0x000fc80000010100 */
[----:B------:R-:W-:-:S07]  /*8ac0*/  FFMA R4, R3, R0, R3 ;  /* 0x0000000003047223 */ /* 0x000fce0000000003 */
.L_x_251:
[----:B------:R-:W-:Y:S05]  /*8ad0*/  BSYNC.RECONVERGENT B1 ;  /* 0x0000000000017941 */ /* 0x000fea0003800200 */
.L_x_249:
        /* <DEDUP_REMOVED lines=9> */
[C---:B------:R-:W-:Y:S01]  /*8b70*/  FMUL R11, R32.reuse, R11 ;  /* 0x0000000b200b7220 */ /* 0x040fe20000400000 */
[----:B------:R-:W0:Y:S01]  /*8b80*/  F2F.F64.F32 R2, R2 ;  /* 0x0000000200027310 */ /* 0x000e220000201800 */
[----:B------:R-:W-:-:S05]  /*8b90*/  FMUL R9, R32, R9 ;  /* 0x0000000920097220 */ /* 0x000fca0000400000 */
[----:B------:R-:W-:Y:S04]  /*8ba0*/  STG.E desc[UR4][R18.64+0xc], R9 ;  /* 0x00000c0912007986 */ /* 0x000fe8000c101904 */
[----:B------:R-:W-:Y:S01]  /*8bb0*/  STG.E desc[UR4][R16.64+0xc], R11 ;  /* 0x00000c0b10007986 */ /* 0x000fe2000c101904 */
[----:B0-----:R-:W-:-:S08]  /*8bc0*/  DFMA R24, R2, -UR6, R24 ;  /* 0x8000000602187c2b */ /* 0x001fd00008000018 */
[----:B------:R-:W-:-:S08]  /*8bd0*/  DFMA R24, R4, R24, 0.5 ;  /* 0x3fe000000418742b */ /* 0x000fd00000000018 */
[----:B------:R-:W-:-:S10]  /*8be0*/  DFMA R24, R2, R24, R4 ;  /* 0x000000180218722b */ /* 0x000fd40000000004 */
[----:B------:R-:W1:Y:S02]  /*8bf0*/  F2F.F32.F64 R25, R24 ;  /* 0x0000001800197310 */ /* 0x000e640000301000 */
[----:B-1----:R-:W-:-:S04]  /*8c00*/  FADD R3, R25, R20 ;  /* 0x0000001419037221 */ /* 0x002fc80000000000 */
[----:B------:R-:W-:Y:S01]  /*8c10*/  FFMA R10, R3, -R23, R10 ;  /* 0x80000017030a7223 */ /* 0x000fe2000000000a */
[----:B------:R-:W-:-:S03]  /*8c20*/  FMUL R3, R31, R0 ;  /* 0x000000001f037220 */ /* 0x000fc60000400000 */
[----:B------:R-:W-:Y:S02]  /*8c30*/  FMUL R31, R31, R10 ;  /* 0x0000000a1f1f7220 */ /* 0x000fe40000400000 */
[----:B------:R-:W-:Y:S04]  /*8c40*/  STG.E desc[UR4][R14.64+0xc], R3 ;  /* 0x00000c030e007986 */ /* 0x000fe8000c101904 */
[----:B------:R-:W-:Y:S01]  /*8c50*/  STG.E desc[UR4][R12.64+0xc], R31 ;  /* 0x00000c1f0c007986 */ /* 0x000fe2000c101904 */
[----:B------:R-:W-:Y:S05]  /*8c60*/  EXIT ;  /* 0x000000000000794d */ /* 0x000fea0003800000 */
        .weak           $__internal_0_$__cuda_sm20_dblrcp_rn_slowpath_v3
        .type           $__internal_0_$__cuda_sm20_dblrcp_rn_slowpath_v3,@function
        .size           $__internal_0_$__cuda_sm20_dblrcp_rn_slowpath_v3,($__internal_1_$__cuda_sm20_rcp_rn_f32_slowpath - $__internal_0_$__cuda_sm20_dblrcp_rn_slowpath_v3)
$__internal_0_$__cuda_sm20_dblrcp_rn_slowpath_v3:
[----:B------:R-:W-:Y:S01]  /*8c70*/  MOV R34, R4 ;  /* 0x0000000400227202 */ /* 0x000fe20000000f00 */
[----:B------:R-:W-:Y:S01]  /*8c80*/  BSSY.RECONVERGENT B0, `(.L_x_252) ;  /* 0x0000024000007945 */ /* 0x000fe20003800200 */
[----:B------:R-:W-:-:S06]  /*8c90*/  MOV R35, R3 ;  /* 0x0000000300237202 */ /* 0x000fcc0000000f00 */
[----:B------:R-:W-:-:S14]  /*8ca0*/  DSETP.GTU.AND P0, PT, |R34|, +INF , PT ;  /* 0x7ff000002200742a */ /* 0x000fdc0003f0c200 */
[----:B------:R-:W-:Y:S05]  /*8cb0*/  @P0 BRA `(.L_x_253) ;  /* 0x0000000000780947 */ /* 0x000fea0003800000 */
[----:B------:R-:W-:-:S04]  /*8cc0*/  LOP3.LUT R3, R3, 0x7fffffff, RZ, 0xc0, !PT ;  /* 0x7fffffff03037812 */ /* 0x000fc800078ec0ff */
[----:B------:R-:W-:-:S04]  /*8cd0*/  IADD3 R4, PT, PT, R3, -0x1, RZ ;  /* 0xffffffff03047810 */ /* 0x000fc80007ffe0ff */
[----:B------:R-:W-:-:S13]  /*8ce0*/  ISETP.GE.U32.AND P0, PT, R4, 0x7fefffff, PT ;  /* 0x7fefffff0400780c */ /* 0x000fda0003f06070 */
[----:B------:R-:W-:Y:S02]  /*8cf0*/  @P0 LOP3.LUT R5, R35, 0x7ff00000, RZ, 0x3c, !PT ;  /* 0x7ff0000023050812 */ /* 0x000fe400078e3cff */
[----:B------:R-:W-:Y:S01]  /*8d00*/  @P0 MOV R4, RZ ;  /* 0x000000ff00040202 */ /* 0x000fe20000000f00 */
[----:B------:R-:W-:Y:S06]  /*8d10*/  @P0 BRA `(.L_x_254) ;  /* 0x0000000000680947 */ /* 0x000fec0003800000 */
[----:B------:R-:W-:-:S13]  /*8d20*/  ISETP.GE.U32.AND P0, PT, R3, 0x1000001, PT ;  /* 0x010000010300780c */ /* 0x000fda0003f06070 */
[----:B------:R-:W-:Y:S05]  /*8d30*/  @!P0 BRA `(.L_x_255) ;  /* 0x0000000000348947 */ /* 0x000fea0003800000 */
[----:B------:R-:W-:Y:S01]  /*8d40*/  VIADD R5, R35, 0xc0200000 ;  /* 0xc020000023057836 */ /* 0x000fe20000000000 */
[----:B------:R-:W-:-:S03]  /*8d50*/  MOV R4, R34 ;  /* 0x0000002200047202 */ /* 0x000fc60000000f00 */
[----:B------:R-:W0:Y:S03]  /*8d60*/  MUFU.RCP64H R3, R5 ;  /* 0x0000000500037308 */ /* 0x000e260000001800 */
[----:B0-----:R-:W-:-:S08]  /*8d70*/  DFMA R38, -R4, R2, 1 ;  /* 0x3ff000000426742b */ /* 0x001fd00000000102 */
[----:B------:R-:W-:-:S08]  /*8d80*/  DFMA R38, R38, R38, R38 ;  /* 0x000000262626722b */ /* 0x000fd00000000026 */
[----:B------:R-:W-:-:S08]  /*8d90*/  DFMA R38, R2, R38, R2 ;  /* 0x000000260226722b */ /* 0x000fd00000000002 */
[----:B------:R-:W-:-:S08]  /*8da0*/  DFMA R2, -R4, R38, 1 ;  /* 0x3ff000000402742b */ /* 0x000fd00000000126 */
[----:B------:R-:W-:-:S08]  /*8db0*/  DFMA R2, R38, R2, R38 ;  /* 0x000000022602722b */ /* 0x000fd00000000026 */
[----:B------:R-:W-:-:S08]  /*8dc0*/  DMUL R2, R2, 2.2250738585072013831e-308 ;  /* 0x0010000002027828 */ /* 0x000fd00000000000 */
[----:B------:R-:W-:-:S08]  /*8dd0*/  DFMA R34, -R34, R2, 1 ;  /* 0x3ff000002222742b */ /* 0x000fd00000000102 */
[----:B------:R-:W-:-:S08]  /*8de0*/  DFMA R34, R34, R34, R34 ;  /* 0x000000222222722b */ /* 0x000fd00000000022 */
[----:B------:R-:W-:Y:S01]  /*8df0*/  DFMA R4, R2, R34, R2 ;  /* 0x000000220204722b */ /* 0x000fe20000000002 */
[----:B------:R-:W-:Y:S10]  /*8e00*/  BRA `(.L_x_254) ;  /* 0x00000000002c7947 */ /* 0x000ff40003800000 */
.L_x_255:
[----:B------:R-:W-:-:S06]  /*8e10*/  DMUL R34, R34, 8.11296384146066816958e+31 ;  /* 0x4690000022227828 */ /* 0x000fcc0000000000 */
[----:B------:R-:W0:Y:S02]  /*8e20*/  MUFU.RCP64H R3, R35 ;  /* 0x0000002300037308 */ /* 0x000e240000001800 */
[----:B0-----:R-:W-:-:S08]  /*8e30*/  DFMA R4, -R34, R2, 1 ;  /* 0x3ff000002204742b */ /* 0x001fd00000000102 */
[----:B------:R-:W-:-:S08]  /*8e40*/  DFMA R4, R4, R4, R4 ;  /* 0x000000040404722b */ /* 0x000fd00000000004 */
[----:B------:R-:W-:-:S08]  /*8e50*/  DFMA R4, R2, R4, R2 ;  /* 0x000000040204722b */ /* 0x000fd00000000002 */
[----:B------:R-:W-:-:S08]  /*8e60*/  DFMA R2, -R34, R4, 1 ;  /* 0x3ff000002202742b */ /* 0x000fd00000000104 */
[----:B------:R-:W-:-:S08]  /*8e70*/  DFMA R2, R4, R2, R4 ;  /* 0x000000020402722b */ /* 0x000fd00000000004 */
[----:B------:R-:W-:Y:S01]  /*8e80*/  DMUL R4, R2, 8.11296384146066816958e+31 ;  /* 0x4690000002047828 */ /* 0x000fe20000000000 */
[----:B------:R-:W-:Y:S10]  /*8e90*/  BRA `(.L_x_254) ;  /* 0x0000000000087947 */ /* 0x000ff40003800000 */
.L_x_253:
[----:B------:R-:W-:Y:S02]  /*8ea0*/  LOP3.LUT R5, R35, 0x80000, RZ, 0xfc, !PT ;  /* 0x0008000023057812 */ /* 0x000fe400078efcff */
[----:B------:R-:W-:-:S07]  /*8eb0*/  MOV R4, R34 ;  /* 0x0000002200047202 */ /* 0x000fce0000000f00 */
.L_x_254:
[----:B------:R-:W-:Y:S05]  /*8ec0*/  BSYNC.RECONVERGENT B0 ;  /* 0x0000000000007941 */ /* 0x000fea0003800200 */
.L_x_252:
[----:B------:R-:W-:Y:S01]  /*8ed0*/  MOV R3, R5 ;  /* 0x0000000500037202 */ /* 0x000fe20000000f00 */
[----:B------:R-:W-:Y:S01]  /*8ee0*/  HFMA2 R5, -RZ, RZ, 0, 0 ;  /* 0x00000000ff057431 */ /* 0x000fe200000001ff */
[----:B------:R-:W-:Y:S02]  /*8ef0*/  MOV R2, R4 ;  /* 0x0000000400027202 */ /* 0x000fe40000000f00 */
[----:B------:R-:W-:-:S04]  /*8f00*/  MOV R4, R0 ;  /* 0x0000000000047202 */ /* 0x000fc80000000f00 */
[----:B------:R-:W-:Y:S05]  /*8f10*/  RET.REL.NODEC R4 `(beta4_backward_kernel) ;  /* 0xffffff7004387950 */ /* 0x000fea0003c3ffff */
        .weak           $__internal_1_$__cuda_sm20_rcp_rn_f32_slowpath
        .type           $__internal_1_$__cuda_sm20_rcp_rn_f32_slowpath,@function
        .size           $__internal_1_$__cuda_sm20_rcp_rn_f32_slowpath,($__internal_2_$__cuda_sm3x_div_rn_noftz_f32_slowpath - $__internal_1_$__cuda_sm20_rcp_rn_f32_slowpath)
$__internal_1_$__cuda_sm20_rcp_rn_f32_slowpath:
[----:B------:R-:W-:Y:S01]  /*8f20*/  SHF.L.U32 R2, R5, 0x1, RZ ;  /* 0x0000000105027819 */ /* 0x000fe200000006ff */
[----:B------:R-:W-:Y:S03]  /*8f30*/  BSSY.RECONVERGENT B0, `(.L_x_256) ;  /* 0x0000030000007945 */ /* 0x000fe60003800200 */
[----:B------:R-:W-:-:S04]  /*8f40*/  SHF.R.U32.HI R2, RZ, 0x18, R2 ;  /* 0x00000018ff027819 */ /* 0x000fc80000011602 */
[----:B------:R-:W-:-:S13]  /*8f50*/  ISETP.NE.U32.AND P0, PT, R2, RZ, PT ;  /* 0x000000ff0200720c */ /* 0x000fda0003f05070 */
[----:B------:R-:W-:Y:S05]  /*8f60*/  @P0 BRA `(.L_x_257) ;  /* 0x0000000000280947 */ /* 0x000fea0003800000 */
[----:B------:R-:W-:-:S04]  /*8f70*/  SHF.L.U32 R0, R5, 0x1, RZ ;  /* 0x0000000105007819 */ /* 0x000fc800000006ff */
[----:B------:R-:W-:-:S13]  /*8f80*/  ISETP.NE.AND P0, PT, R0, RZ, PT ;  /* 0x000000ff0000720c */ /* 0x000fda0003f05270 */
[----:B------:R-:W-:Y:S01]  /*8f90*/  @P0 FFMA R3, R5, 1.84467440737095516160e+19, RZ ;  /* 0x5f80000005030823 */ /* 0x000fe200000000ff */
[----:B------:R-:W-:Y:S08]  /*8fa0*/  @!P0 MUFU.RCP R2, R5 ;  /* 0x0000000500028308 */ /* 0x000ff00000001000 */
[----:B------:R-:W0:Y:S02]  /*8fb0*/  @P0 MUFU.RCP R0, R3 ;  /* 0x0000000300000308 */ /* 0x000e240000001000 */
[----:B0-----:R-:W-:-:S04]  /*8fc0*/  @P0 FFMA R33, R3, R0, -1 ;  /* 0xbf80000003210423 */ /* 0x001fc80000000000 */
[----:B------:R-:W-:-:S04]  /*8fd0*/  @P0 FADD.FTZ R33, -R33, -RZ ;  /* 0x800000ff21210221 */ /* 0x000fc80000010100 */
[----:B------:R-:W-:-:S04]  /*8fe0*/  @P0 FFMA R33, R0, R33, R0 ;  /* 0x0000002100210223 */ /* 0x000fc80000000000 */
[----:B------:R-:W-:Y:S01]  /*8ff0*/  @P0 FFMA R2, R33, 1.84467440737095516160e+19, RZ ;  /* 0x5f80000021020823 */ /* 0x000fe200000000ff */
[----:B------:R-:W-:Y:S06]  /*9000*/  BRA `(.L_x_258) ;  /* 0x0000000000887947 */ /* 0x000fec0003800000 */
.L_x_257:
[----:B------:R-:W-:-:S04]  /*9010*/  IADD3 R0, PT, PT, R2, -0xfd, RZ ;  /* 0xffffff0302007810 */ /* 0x000fc80007ffe0ff */
[----:B------:R-:W-:-:S13]  /*9020*/  ISETP.GT.U32.AND P0, PT, R0, 0x1, PT ;  /* 0x000000010000780c */ /* 0x000fda0003f04070 */
[----:B------:R-:W-:Y:S05]  /*9030*/  @P0 BRA `(.L_x_259) ;  /* 0x0000000000780947 */ /* 0x000fea0003800000 */
[----:B------:R-:W-:Y:S02]  /*9040*/  LOP3.LUT R35, R5, 0x7fffff, RZ, 0xc0, !PT ;  /* 0x007fffff05237812 */ /* 0x000fe400078ec0ff */
[----:B------:R-:W-:Y:S02]  /*9050*/  IADD3 R2, PT, PT, R2, -0xfc, RZ ;  /* 0xffffff0402027810 */ /* 0x000fe40007ffe0ff */
[----:B------:R-:W-:-:S04]  /*9060*/  LOP3.LUT R35, R35, 0x3f800000, RZ, 0xfc, !PT ;  /* 0x3f80000023237812 */ /* 0x000fc800078efcff */
[----:B------:R-:W0:Y:S02]  /*9070*/  MUFU.RCP R6, R35 ;  /* 0x0000002300067308 */ /* 0x000e240000001000 */
[----:B0-----:R-:W-:-:S04]  /*9080*/  FFMA R3, R35, R6, -1 ;  /* 0xbf80000023037423 */ /* 0x001fc80000000006 */
[----:B------:R-:W-:-:S04]  /*9090*/  FADD.FTZ R3, -R3, -RZ ;  /* 0x800000ff03037221 */ /* 0x000fc80000010100 */
[CCC-:B------:R-:W-:Y:S01]  /*90a0*/  FFMA.RM R33, R6.reuse, R3.reuse, R6.reuse ;  /* 0x0000000306217223 */ /* 0x1c0fe20000004006 */
[----:B------:R-:W-:Y:S01]  /*90b0*/  FFMA.RP R6, R6, R3, R6 ;  /* 0x0000000306067223 */ /* 0x000fe20000008006 */
[----:B------:R-:W-:-:S04]  /*90c0*/  MOV R3, 0x3 ;  /* 0x0000000300037802 */ /* 0x000fc80000000f00 */
[C---:B------:R-:W-:Y:S02]  /*90d0*/  FSETP.NEU.FTZ.AND P0, PT, R33.reuse, R6, PT ;  /* 0x000000062100720b */ /* 0x040fe40003f1d000 */
[----:B------:R-:W-:Y:S02]  /*90e0*/  LOP3.LUT R33, R33, 0x7fffff, RZ, 0xc0, !PT ;  /* 0x007fffff21217812 */ /* 0x000fe400078ec0ff */
[----:B------:R-:W-:Y:S02]  /*90f0*/  SHF.L.U32 R6, R3, R0, RZ ;  /* 0x0000000003067219 */ /* 0x000fe400000006ff */
[----:B------:R-:W-:Y:S02]  /*9100*/  LOP3.LUT R33, R33, 0x800000, RZ, 0xfc, !PT ;  /* 0x0080000021217812 */ /* 0x000fe400078efcff */
[----:B------:R-:W-:Y:S02]  /*9110*/  SEL R3, RZ, 0xffffffff, !P0 ;  /* 0xffffffffff037807 */ /* 0x000fe40004000000 */
[----:B------:R-:W-:-:S02]  /*9120*/  LOP3.LUT R35, R6, R33, RZ, 0xc0, !PT ;  /* 0x0000002106237212 */ /* 0x000fc400078ec0ff */
[----:B------:R-:W-:Y:S01]  /*9130*/  SHF.R.U32.HI R2, RZ, R2, R33 ;  /* 0x00000002ff027219 */ /* 0x000fe20000011621 */
[----:B------:R-:W-:Y:S01]  /*9140*/  IMAD.MOV R3, RZ, RZ, -R3 ;  /* 0x000000ffff037224 */ /* 0x000fe200078e0a03 */
[----:B------:R-:W-:-:S04]  /*9150*/  SHF.R.U32.HI R6, RZ, R0, R35 ;  /* 0x00000000ff067219 */ /* 0x000fc80000011623 */
[----:B------:R-:W-:Y:S02]  /*9160*/  LOP3.LUT P0, RZ, R3, R0, R33, 0xf8, !PT ;  /* 0x0000000003ff7212 */ /* 0x000fe4000780f821 */
[C---:B------:R-:W-:Y:S02]  /*9170*/  LOP3.LUT P1, RZ, R6.reuse, 0x1, RZ, 0xc0, !PT ;  /* 0x0000000106ff7812 */ /* 0x040fe4000782c0ff */
[----:B------:R-:W-:-:S04]  /*9180*/  LOP3.LUT P2, RZ, R6, 0x2, RZ, 0xc0, !PT ;  /* 0x0000000206ff7812 */ /* 0x000fc8000784c0ff */
[----:B------:R-:W-:Y:S02]  /*9190*/  PLOP3.LUT P0, PT, P1, P0, P2, 0xe0, 0x0 ;  /* 0x000000000000781c */ /* 0x000fe40000f01c20 */
[----:B------:R-:W-:Y:S02]  /*91a0*/  LOP3.LUT P1, RZ, R5, 0x7fffff, RZ, 0xc0, !PT ;  /* 0x007fffff05ff7812 */ /* 0x000fe4000782c0ff */
[----:B------:R-:W-:-:S04]  /*91b0*/  SEL R0, RZ, 0x1, !P0 ;  /* 0x00000001ff007807 */ /* 0x000fc80004000000 */
[----:B------:R-:W-:-:S04]  /*91c0*/  IADD3 R0, PT, PT, -R0, RZ, RZ ;  /* 0x000000ff00007210 */ /* 0x000fc80007ffe1ff */
[----:B------:R-:W-:-:S13]  /*91d0*/  ISETP.GE.AND P0, PT, R0, RZ, PT ;  /* 0x000000ff0000720c */ /* 0x000fda0003f06270 */
[----:B------:R-:W-:-:S04]  /*91e0*/  @!P0 IADD3 R2, PT, PT, R2, 0x1, RZ ;  /* 0x0000000102028810 */ /* 0x000fc80007ffe0ff */
[----:B------:R-:W-:-:S04]  /*91f0*/  @!P1 SHF.L.U32 R2, R2, 0x1, RZ ;  /* 0x0000000102029819 */ /* 0x000fc800000006ff */
[----:B------:R-:W-:Y:S01]  /*9200*/  LOP3.LUT R2, R2, 0x80000000, R5, 0xf8, !PT ;  /* 0x8000000002027812 */ /* 0x000fe200078ef805 */
[----:B------:R-:W-:Y:S06]  /*9210*/  BRA `(.L_x_258) ;  /* 0x0000000000047947 */ /* 0x000fec0003800000 */
.L_x_259:
[----:B------:R0:W1:Y:S02]  /*9220*/  MUFU.RCP R2, R5 ;  /* 0x0000000500027308 */ /* 0x0000640000001000 */
.L_x_258:
[----:B------:R-:W-:Y:S05]  /*9230*/  BSYNC.RECONVERGENT B0 ;  /* 0x0000000000007941 */ /* 0x000fea0003800200 */
.L_x_256:
[----:B0-----:R-:W-:-:S04]  /*9240*/  HFMA2 R5, -RZ, RZ, 0, 0 ;  /* 0x00000000ff057431 */ /* 0x001fc800000001ff */
[----:B-1----:R-:W-:Y:S05]  /*9250*/  RET.REL.NODEC R4 `(beta4_backward_kernel) ;  /* 0xffffff6c04687950 */ /* 0x002fea0003c3ffff */
        .weak           $__internal_2_$__cuda_sm3x_div_rn_noftz_f32_slowpath
        .type           $__internal_2_$__cuda_sm3x_div_rn_noftz_f32_slowpath,@function
        .size           $__internal_2_$__cuda_sm3x_div_rn_noftz_f32_slowpath,(.L_x_795 - $__internal_2_$__cuda_sm3x_div_rn_noftz_f32_slowpath)
$__internal_2_$__cuda_sm3x_div_rn_noftz_f32_slowpath:
[----:B------:R-:W-:Y:S01]  /*9260*/  SHF.R.U32.HI R6, RZ, 0x17, R3 ;  /* 0x00000017ff067819 */ /* 0x000fe20000011603 */
[----:B------:R-:W-:Y:S01]  /*9270*/  BSSY.RECONVERGENT B0, `(.L_x_260) ;  /* 0x0000062000007945 */ /* 0x000fe20003800200 */
[----:B------:R-:W-:Y:S02]  /*9280*/  SHF.R.U32.HI R4, RZ, 0x17, R0 ;  /* 0x00000017ff047819 */ /* 0x000fe40000011600 */
[----:B------:R-:W-:Y:S02]  /*9290*/  LOP3.LUT R6, R6, 0xff, RZ, 0xc0, !PT ;  /* 0x000000ff06067812 */ /* 0x000fe400078ec0ff */
[----:B------:R-:W-:Y:S02]  /*92a0*/  LOP3.LUT R4, R4, 0xff, RZ, 0xc0, !PT ;  /* 0x000000ff04047812 */ /* 0x000fe400078ec0ff */
[----:B------:R-:W-:Y:S02]  /*92b0*/  IADD3 R5, PT, PT, R6, -0x1, RZ ;  /* 0xffffffff06057810 */ /* 0x000fe40007ffe0ff */
[----:B------:R-:W-:-:S02]  /*92c0*/  IADD3 R2, PT, PT, R4, -0x1, RZ ;  /* 0xffffffff04027810 */ /* 0x000fc40007ffe0ff */
[----:B------:R-:W-:-:S04]  /*92d0*/  ISETP.GT.U32.AND P0, PT, R5, 0xfd, PT ;  /* 0x000000fd0500780c */ /* 0x000fc80003f04070 */
[----:B------:R-:W-:-:S13]  /*92e0*/  ISETP.GT.U32.OR P0, PT, R2, 0xfd, P0 ;  /* 0x000000fd0200780c */ /* 0x000fda0000704470 */
[----:B------:R-:W-:Y:S01]  /*92f0*/  @!P0 MOV R33, RZ ;  /* 0x000000ff00218202 */ /* 0x000fe20000000f00 */
[----:B------:R-:W-:Y:S06]  /*9300*/  @!P0 BRA `(.L_x_261) ;  /* 0x00000000005c8947 */ /* 0x000fec0003800000 */
[----:B------:R-:W-:Y:S02]  /*9310*/  FSETP.GTU.FTZ.AND P0, PT, |R0|, +INF , PT ;  /* 0x7f8000000000780b */ /* 0x000fe40003f1c200 */
[----:B------:R-:W-:-:S04]  /*9320*/  FSETP.GTU.FTZ.AND P1, PT, |R3|, +INF , PT ;  /* 0x7f8000000300780b */ /* 0x000fc80003f3c200 */
[----:B------:R-:W-:-:S13]  /*9330*/  PLOP3.LUT P0, PT, P0, P1, PT, 0xf8, 0x8f ;  /* 0x00000000008f781c */ /* 0x000fda0000703f70 */
[----:B------:R-:W-:Y:S05]  /*9340*/  @P0 BRA `(.L_x_262) ;  /* 0x00000004004c0947 */ /* 0x000fea0003800000 */
[----:B------:R-:W-:-:S13]  /*9350*/  LOP3.LUT P0, RZ, R3, 0x7fffffff, R0, 0xc8, !PT ;  /* 0x7fffffff03ff7812 */ /* 0x000fda000780c800 */
[----:B------:R-:W-:Y:S05]  /*9360*/  @!P0 BRA `(.L_x_263) ;  /* 0x00000004003c8947 */ /* 0x000fea0003800000 */
[C---:B------:R-:W-:Y:S02]  /*9370*/  FSETP.NEU.FTZ.AND P2, PT, |R0|.reuse, +INF , PT ;  /* 0x7f8000000000780b */ /* 0x040fe40003f5d200 */
[----:B------:R-:W-:Y:S02]  /*9380*/  FSETP.NEU.FTZ.AND P1, PT, |R3|, +INF , PT ;  /* 0x7f8000000300780b */ /* 0x000fe40003f3d200 */
[----:B------:R-:W-:-:S11]  /*9390*/  FSETP.NEU.FTZ.AND P0, PT, |R0|, +INF , PT ;  /* 0x7f8000000000780b */ /* 0x000fd60003f1d200 */
[----:B------:R-:W-:Y:S05]  /*93a0*/  @!P1 BRA !P2, `(.L_x_263) ;  /* 0x00000004002c9947 */ /* 0x000fea0005000000 */
[----:B------:R-:W-:-:S04]  /*93b0*/  LOP3.LUT P2, RZ, R0, 0x7fffffff, RZ, 0xc0, !PT ;  /* 0x7fffffff00ff7812 */ /* 0x000fc8000784c0ff */
[----:B------:R-:W-:-:S13]  /*93c0*/  PLOP3.LUT P2, PT, P1, P2, PT, 0x2f, 0xf2 ;  /* 0x0000000000f2781c */ /* 0x000fda0000f44577 */
[----:B------:R-:W-:Y:S05]  /*93d0*/  @P2 BRA `(.L_x_264) ;  /* 0x0000000400182947 */ /* 0x000fea0003800000 */
[----:B------:R-:W-:-:S04]  /*93e0*/  LOP3.LUT P1, RZ, R3, 0x7fffffff, RZ, 0xc0, !PT ;  /* 0x7fffffff03ff7812 */ /* 0x000fc8000782c0ff */
[----:B------:R-:W-:-:S13]  /*93f0*/  PLOP3.LUT P0, PT, P0, P1, PT, 0x2f, 0xf2 ;  /* 0x0000000000f2781c */ /* 0x000fda0000702577 */
[----:B------:R-:W-:Y:S05]  /*9400*/  @P0 BRA `(.L_x_265) ;  /* 0x0000000400000947 */ /* 0x000fea0003800000 */
[----:B------:R-:W-:Y:S02]  /*9410*/  ISETP.GE.AND P0, PT, R2, RZ, PT ;  /* 0x000000ff0200720c */ /* 0x000fe40003f06270 */
[----:B------:R-:W-:-:S11]  /*9420*/  ISETP.GE.AND P1, PT, R5, RZ, PT ;  /* 0x000000ff0500720c */ /* 0x000fd60003f26270 */
[----:B------:R-:W-:Y:S01]  /*9430*/  @P0 MOV R33, RZ ;  /* 0x000000ff00210202 */ /* 0x000fe20000000f00 */
[----:B------:R-:W-:Y:S01]  /*9440*/  @!P0 FFMA R0, R0, 1.84467440737095516160e+19, RZ ;  /* 0x5f80000000008823 */ /* 0x000fe200000000ff */
[----:B------:R-:W-:Y:S01]  /*9450*/  @!P0 MOV R33, 0xffffffc0 ;  /* 0xffffffc000218802 */ /* 0x000fe20000000f00 */
[----:B------:R-:W-:-:S04]  /*9460*/  @!P1 FFMA R3, R3, 1.84467440737095516160e+19, RZ ;  /* 0x5f80000003039823 */ /* 0x000fc800000000ff */
[----:B------:R-:W-:-:S07]  /*9470*/  @!P1 VIADD R33, R33, 0x40 ;  /* 0x0000004021219836 */ /* 0x000fce0000000000 */
.L_x_261:
[----:B------:R-:W-:Y:S01]  /*9480*/  LEA R2, R6, 0xc0800000, 0x17 ;  /* 0xc080000006027811 */ /* 0x000fe200078eb8ff */
[----:B------:R-:W-:Y:S03]  /*9490*/  BSSY.RECONVERGENT B1, `(.L_x_266) ;  /* 0x0000036000017945 */ /* 0x000fe60003800200 */
[----:B------:R-:W-:Y:S02]  /*94a0*/  IADD3 R37, PT, PT, -R2, R3, RZ ;  /* 0x0000000302257210 */ /* 0x000fe40007ffe1ff */
[----:B------:R-:W-:Y:S02]  /*94b0*/  IADD3 R3, PT, PT, R4, -0x7f, RZ ;  /* 0xffffff8104037810 */ /* 0x000fe40007ffe0ff */
[----:B------:R-:W0:Y:S01]  /*94c0*/  MUFU.RCP R2, R37 ;  /* 0x0000002500027308 */ /* 0x000e220000001000 */
[----:B------:R-:W-:Y:S01]  /*94d0*/  FADD.FTZ R5, -R37, -RZ ;  /* 0x800000ff25057221 */ /* 0x000fe20000010100 */
[C---:B------:R-:W-:Y:S01]  /*94e0*/  IADD3 R6, PT, PT, R3.reuse, 0x7f, -R6 ;  /* 0x0000007f03067810 */ /* 0x040fe20007ffe806 */
[----:B------:R-:W-:-:S03]  /*94f0*/  IMAD R0, R3, -0x800000, R0 ;  /* 0xff80000003007824 */ /* 0x000fc600078e0200 */
[----:B------:R-:W-:Y:S01]  /*9500*/  IADD3 R33, PT, PT, R6, R33, RZ ;  /* 0x0000002106217210 */ /* 0x000fe20007ffe0ff */
[----:B0-----:R-:W-:-:S04]  /*9510*/  FFMA R35, R2, R5, 1 ;  /* 0x3f80000002237423 */ /* 0x001fc80000000005 */
[----:B------:R-:W-:-:S04]  /*9520*/  FFMA R2, R2, R35, R2 ;  /* 0x0000002302027223 */ /* 0x000fc80000000002 */
[----:B------:R-:W-:-:S04]  /*9530*/  FFMA R35, R0, R2, RZ ;  /* 0x0000000200237223 */ /* 0x000fc800000000ff */
[----:B------:R-:W-:-:S04]  /*9540*/  FFMA R3, R5, R35, R0 ;  /* 0x0000002305037223 */ /* 0x000fc80000000000 */
[----:B------:R-:W-:-:S04]  /*9550*/  FFMA R3, R2, R3, R35 ;  /* 0x0000000302037223 */ /* 0x000fc80000000023 */
[----:B------:R-:W-:-:S04]  /*9560*/  FFMA R4, R5, R3, R0 ;  /* 0x0000000305047223 */ /* 0x000fc80000000000 */
[----:B------:R-:W-:-:S05]  /*9570*/  FFMA R0, R2, R4, R3 ;  /* 0x0000000402007223 */ /* 0x000fca0000000003 */
[----:B------:R-:W-:-:S04]  /*9580*/  SHF.R.U32.HI R6, RZ, 0x17, R0 ;  /* 0x00000017ff067819 */ /* 0x000fc80000011600 */
[----:B------:R-:W-:-:S04]  /*9590*/  LOP3.LUT R6, R6, 0xff, RZ, 0xc0, !PT ;  /* 0x000000ff06067812 */ /* 0x000fc800078ec0ff */
[----:B------:R-:W-:-:S04]  /*95a0*/  IADD3 R5, PT, PT, R6, R33, RZ ;  /* 0x0000002106057210 */ /* 0x000fc80007ffe0ff */
[----:B------:R-:W-:-:S04]  /*95b0*/  IADD3 R6, PT, PT, R5, -0x1, RZ ;  /* 0xffffffff05067810 */ /* 0x000fc80007ffe0ff */
[----:B------:R-:W-:-:S13]  /*95c0*/  ISETP.GE.U32.AND P0, PT, R6, 0xfe, PT ;  /* 0x000000fe0600780c */ /* 0x000fda0003f06070 */
[----:B------:R-:W-:Y:S05]  /*95d0*/  @!P0 BRA `(.L_x_267) ;  /* 0x0000000000808947 */ /* 0x000fea0003800000 */
[----:B------:R-:W-:-:S13]  /*95e0*/  ISETP.GT.AND P0, PT, R5, 0xfe, PT ;  /* 0x000000fe0500780c */ /* 0x000fda0003f04270 */
[----:B------:R-:W-:Y:S05]  /*95f0*/  @P0 BRA `(.L_x_268) ;  /* 0x00000000006c0947 */ /* 0x000fea0003800000 */
[----:B------:R-:W-:-:S13]  /*9600*/  ISETP.GE.AND P0, PT, R5, 0x1, PT ;  /* 0x000000010500780c */ /* 0x000fda0003f06270 */
[----:B------:R-:W-:Y:S05]  /*9610*/  @P0 BRA `(.L_x_269) ;  /* 0x0000000000740947 */ /* 0x000fea0003800000 */
[----:B------:R-:W-:Y:S02]  /*9620*/  ISETP.GE.AND P0, PT, R5, -0x18, PT ;  /* 0xffffffe80500780c */ /* 0x000fe40003f06270 */
[----:B------:R-:W-:-:S11]  /*9630*/  LOP3.LUT R0, R0, 0x80000000, RZ, 0xc0, !PT ;  /* 0x8000000000007812 */ /* 0x000fd600078ec0ff */
[----:B------:R-:W-:Y:S05]  /*9640*/  @!P0 BRA `(.L_x_269) ;  /* 0x0000000000688947 */ /* 0x000fea0003800000 */
[CCC-:B------:R-:W-:Y:S01]  /*9650*/  FFMA.RZ R6, R2.reuse, R4.reuse, R3.reuse ;  /* 0x0000000402067223 */ /* 0x1c0fe2000000c003 */
[CCC-:B------:R-:W-:Y:S01]  /*9660*/  FFMA.RP R33, R2.reuse, R4.reuse, R3.reuse ;  /* 0x0000000402217223 */ /* 0x1c0fe20000008003 */
[----:B------:R-:W-:Y:S01]  /*9670*/  FFMA.RM R2, R2, R4, R3 ;  /* 0x0000000402027223 */ /* 0x000fe20000004003 */
[----:B------:R-:W-:Y:S02]  /*9680*/  ISETP.NE.AND P1, PT, R5, RZ, PT ;  /* 0x000000ff0500720c */ /* 0x000fe40003f25270 */
[----:B------:R-:W-:Y:S02]  /*9690*/  LOP3.LUT R6, R6, 0x7fffff, RZ, 0xc0, !PT ;  /* 0x007fffff06067812 */ /* 0x000fe400078ec0ff */
[----:B------:R-:W-:Y:S02]  /*96a0*/  FSETP.NEU.FTZ.AND P0, PT, R33, R2, PT ;  /* 0x000000022100720b */ /* 0x000fe40003f1d000 */
[----:B------:R-:W-:Y:S02]  /*96b0*/  IADD3 R2, PT, PT, R5, 0x20, RZ ;  /* 0x0000002005027810 */ /* 0x000fe40007ffe0ff */
[----:B------:R-:W-:-:S02]  /*96c0*/  LOP3.LUT R3, R6, 0x800000, RZ, 0xfc, !PT ;  /* 0x0080000006037812 */ /* 0x000fc400078efcff */
[C---:B------:R-:W-:Y:S02]  /*96d0*/  ISETP.NE.AND P2, PT, R5.reuse, RZ, PT ;  /* 0x000000ff0500720c */ /* 0x040fe40003f45270 */
[----:B------:R-:W-:Y:S02]  /*96e0*/  IADD3 R5, PT, PT, -R5, RZ, RZ ;  /* 0x000000ff05057210 */ /* 0x000fe40007ffe1ff */
[----:B------:R-:W-:Y:S02]  /*96f0*/  SHF.L.U32 R2, R3, R2, RZ ;  /* 0x0000000203027219 */ /* 0x000fe400000006ff */
[----:B------:R-:W-:Y:S02]  /*9700*/  SEL R4, R5, RZ, P1 ;  /* 0x000000ff05047207 */ /* 0x000fe40000800000 */
[----:B------:R-:W-:Y:S02]  /*9710*/  ISETP.NE.AND P2, PT, R2, RZ, P2 ;  /* 0x000000ff0200720c */ /* 0x000fe40001745270 */
[----:B------:R-:W-:-:S02]  /*9720*/  SHF.R.U32.HI R5, RZ, R4, R3 ;  /* 0x00000004ff057219 */ /* 0x000fc40000011603 */
[----:B------:R-:W-:Y:S02]  /*9730*/  PLOP3.LUT P0, PT, P0, P2, PT, 0xf8, 0x8f ;  /* 0x00000000008f781c */ /* 0x000fe40000705f70 */
[----:B------:R-:W-:Y:S02]  /*9740*/  SHF.R.U32.HI R3, RZ, 0x1, R5 ;  /* 0x00000001ff037819 */ /* 0x000fe40000011605 */
[----:B------:R-:W-:-:S04]  /*9750*/  SEL R2, RZ, 0x1, !P0 ;  /* 0x00000001ff027807 */ /* 0x000fc80004000000 */
[----:B------:R-:W-:-:S04]  /*9760*/  LOP3.LUT R2, R2, 0x1, R3, 0xf8, !PT ;  /* 0x0000000102027812 */ /* 0x000fc800078ef803 */
[----:B------:R-:W-:-:S04]  /*9770*/  LOP3.LUT R2, R2, R5, RZ, 0xc0, !PT ;  /* 0x0000000502027212 */ /* 0x000fc800078ec0ff */
[----:B------:R-:W-:-:S04]  /*9780*/  IADD3 R3, PT, PT, R3, R2, RZ ;  /* 0x0000000203037210 */ /* 0x000fc80007ffe0ff */
[----:B------:R-:W-:Y:S01]  /*9790*/  LOP3.LUT R0, R3, R0, RZ, 0xfc, !PT ;  /* 0x0000000003007212 */ /* 0x000fe200078efcff */
[----:B------:R-:W-:Y:S06]  /*97a0*/  BRA `(.L_x_269) ;  /* 0x0000000000107947 */ /* 0x000fec0003800000 */
.L_x_268:
[----:B------:R-:W-:-:S04]  /*97b0*/  LOP3.LUT R0, R0, 0x80000000, RZ, 0xc0, !PT ;  /* 0x8000000000007812 */ /* 0x000fc800078ec0ff */
[----:B------:R-:W-:Y:S01]  /*97c0*/  LOP3.LUT R0, R0, 0x7f800000, RZ, 0xfc, !PT ;  /* 0x7f80000000007812 */ /* 0x000fe200078efcff */
[----:B------:R-:W-:Y:S06]  /*97d0*/  BRA `(.L_x_269) ;  /* 0x0000000000047947 */ /* 0x000fec0003800000 */
.L_x_267:
[----:B------:R-:W-:-:S07]  /*97e0*/  LEA R0, R33, R0, 0x17 ;  /* 0x0000000021007211 */ /* 0x000fce00078eb8ff */
.L_x_269:
[----:B------:R-:W-:Y:S05]  /*97f0*/  BSYNC.RECONVERGENT B1 ;  /* 0x0000000000017941 */ /* 0x000fea0003800200 */
.L_x_266:
[----:B------:R-:W-:Y:S05]  /*9800*/  BRA `(.L_x_270) ;  /* 0x0000000000207947 */ /* 0x000fea0003800000 */
.L_x_265:
[----:B------:R-:W-:-:S04]  /*9810*/  LOP3.LUT R0, R3, 0x80000000, R0, 0x48, !PT ;  /* 0x8000000003007812 */ /* 0x000fc800078e4800 */
[----:B------:R-:W-:Y:S01]  /*9820*/  LOP3.LUT R0, R0, 0x7f800000, RZ, 0xfc, !PT ;  /* 0x7f80000000007812 */ /* 0x000fe200078efcff */
[----:B------:R-:W-:Y:S06]  /*9830*/  BRA `(.L_x_270) ;  /* 0x0000000000147947 */ /* 0x000fec0003800000 */
.L_x_264:
[----:B------:R-:W-:Y:S01]  /*9840*/  LOP3.LUT R0, R3, 0x80000000, R0, 0x48, !PT ;  /* 0x8000000003007812 */ /* 0x000fe200078e4800 */
[----:B------:R-:W-:Y:S06]  /*9850*/  BRA `(.L_x_270) ;  /* 0x00000000000c7947 */ /* 0x000fec0003800000 */
.L_x_263:
[----:B------:R-:W0:Y:S01]  /*9860*/  MUFU.RSQ R0, -QNAN ;  /* 0xffc0000000007908 */ /* 0x000e220000001400 */
[----:B------:R-:W-:Y:S05]  /*9870*/  BRA `(.L_x_270) ;  /* 0x0000000000047947 */ /* 0x000fea0003800000 */
.L_x_262:
[----:B------:R-:W-:-:S07]  /*9880*/  FADD.FTZ R0, R0, R3 ;  /* 0x0000000300007221 */ /* 0x000fce0000010000 */
.L_x_270:
[----:B------:R-:W-:Y:S05]  /*9890*/  BSYNC.RECONVERGENT B0 ;  /* 0x0000000000007941 */ /* 0x000fea0003800200 */
.L_x_260:
[----:B------:R-:W-:-:S04]  /*98a0*/  HFMA2 R35, -RZ, RZ, 0, 0 ;  /* 0x00000000ff237431 */ /* 0x000fc800000001ff */
[----:B0-----:R-:W-:Y:S05]  /*98b0*/  RET.REL.NODEC R34 `(beta4_backward_kernel) ;  /* 0xffffff6422d07950 */ /* 0x001fea0003c3ffff */
.L_x_271:
[----:B------:R-:W-:-:S00]  /*98c0*/  BRA `(.L_x_271) ;  /* 0xfffffffc00fc7947 */ /* 0x000fc0000383ffff */
[----:B------:R-:W-:-:S00]  /*98d0*/  NOP ;  /* 0x0000000000007918 */ /* 0x000fc00000000000 */
        /* <DEDUP_REMOVED lines=10> */
.L_x_795:


//--------------------- .text.beta4_forward_kernel --------------------------
	.section	.text.beta4_forward_kernel,"ax",@progbits
	.align	128
        .global         beta4_forward_kernel
        .type           beta4_forward_kernel,@function
        .size           beta4_forward_kernel,(.L_x_798 - beta4_forward_kernel)
        .other          beta4_forward_kernel,@"STO_CUDA_ENTRY STV_DEFAULT"
beta4_forward_kernel:
.text.beta4_forward_kernel:
        /* <DEDUP_REMOVED lines=8> */
[----:B------:R-:W0:Y:S01]  /*0080*/  LDCU.64 UR22, c[0x0][0x358] ;  /* 0x00006b00ff1677ac */ /* 0x000e220008000a00 */
[----:B------:R-:W-:Y:S01]  /*0090*/  CS2R R8, SR_CLOCKLO ;  /* 0x0000000000087805 */ /* 0x000fe20000015000 */
[----:B------:R-:W1:Y:S01]  /*00a0*/  LDC.64 R2, c[0x0][0x380] ;  /* 0x0000e000ff027b82 */ /* 0x000e620000000a00 */
[----:B------:R-:W-:-:S07]  /*00b0*/  SHF.L.U32 R5, R4, 0x2, RZ ;  /* 0x0000000204057819 */ /* 0x000fce00000006ff */
[----:B------:R-:W2:Y:S01]  /*00c0*/  LDC.64 R6, c[0x0][0x388] ;  /* 0x0000e200ff067b82 */ /* 0x000ea20000000a00 */
[----:B-1----:R-:W-:-:S05]  /*00d0*/  IMAD.WIDE R2, R5, 0x4, R2 ;  /* 0x0000000405027825 */ /* 0x002fca00078e0202 */
[----:B0-----:R0:W3:Y:S01]  /*00e0*/  LDG.E R23, desc[UR22][R2.64] ;  /* 0x0000001602177981 */ /* 0x0010e2000c1e1900 */
[----:B------:R-:W-:Y:S02]  /*00f0*/  R2UR UR24, R8 ;  /* 0x00000000081872ca */ /* 0x000fe400000e0000 */
[----:B------:R-:W-:Y:S01]  /*0100*/  R2UR UR25, R9 ;  /* 0x00000000091972ca */ /* 0x000fe200000e0000 */
[----:B------:R-:W-:-:S04]  /*0110*/  IMAD.WIDE.U32 R8, R4, -0x326172a9, RZ ;  /* 0xcd9e8d5704087825 */ /* 0x000fc800078e00ff */
[----:B--2---:R-:W-:Y:S01]  /*0120*/  IMAD.WIDE R6, R5, 0x4, R6 ;  /* 0x0000000405067825 */ /* 0x004fe200078e0206 */
[----:B------:R-:W-:-:S04]  /*0130*/  SHF.R.S32.HI R5, RZ, 0x1f, R4 ;  /* 0x0000001fff057819 */ /* 0x000fc80000011404 */
[----:B------:R1:W5:Y:S01]  /*0140*/  LDG.E R22, desc[UR22][R6.64] ;  /* 0x0000001606167981 */ /* 0x000362000c1e1900 */
[----:B------:R-:W-:Y:S01]  /*0150*/  LOP3.LUT R10, R9, UR24, RZ, 0x3c, !PT ;  /* 0x00000018090a7c12 */ /* 0x000fe2000f8e3cff */
[----:B------:R-:W-:Y:S01]  /*0160*/  UIADD3 UR4, UPT, UPT, UR24, -0x61c88647, URZ ;  /* 0x9e3779b918047890 */ /* 0x000fe2000fffe0ff */
[----:B------:R-:W-:Y:S01]  /*0170*/  LOP3.LUT R0, R5, UR25, RZ, 0x3c, !PT ;  /* 0x0000001905007c12 */ /* 0x000fe2000f8e3cff */
[----:B------:R-:W-:Y:S01]  /*0180*/  UIADD3 UR5, UPT, UPT, UR25, -0x4498517b, URZ ;  /* 0xbb67ae8519057890 */ /* 0x000fe2000fffe0ff */
[----:B------:R-:W-:Y:S01]  /*0190*/  BSSY.RECONVERGENT B0, `(.L_x_272) ;  /* 0x0000047000007945 */ /* 0x000fe20003800200 */
[----:B------:R-:W-:Y:S01]  /*01a0*/  IMAD.WIDE.U32 R10, R10, -0x2daee0ad, RZ ;  /* 0xd2511f530a0a7825 */ /* 0x000fe200078e00ff */
[----:B------:R-:W-:-:S03]  /*01b0*/  UIADD3 UR6, UPT, UPT, UR24, 0x3c6ef372, URZ ;  /* 0x3c6ef37218067890 */ /* 0x000fc6000fffe0ff */
[----:B------:R-:W-:Y:S01]  /*01c0*/  HFMA2 R16, -RZ, RZ, 0, 0 ;  /* 0x00000000ff107431 */ /* 0x000fe200000001ff */
[----:B------:R-:W-:Y:S01]  /*01d0*/  UIADD3 UR7, UPT, UPT, UR25, 0x76cf5d0a, URZ ;  /* 0x76cf5d0a19077890 */ /* 0x000fe2000fffe0ff */
[----:B0-----:R-:W-:Y:S01]  /*01e0*/  IMAD.WIDE.U32 R2, R0, -0x326172a9, RZ ;  /* 0xcd9e8d5700027825 */ /* 0x001fe200078e00ff */
[----:B------:R-:W-:Y:S01]  /*01f0*/  LOP3.LUT R9, R11, UR5, RZ, 0x3c, !PT ;  /* 0x000000050b097c12 */ /* 0x000fe2000f8e3cff */
[----:B------:R-:W-:Y:S02]  /*0200*/  UIADD3 UR9, UPT, UPT, UR25, 0x32370b8f, URZ ;  /* 0x32370b8f19097890 */ /* 0x000fe4000fffe0ff */
[----:B------:R-:W-:Y:S01]  /*0210*/  UIADD3 UR8, UPT, UPT, UR24, -0x255992d5, URZ ;  /* 0xdaa66d2b18087890 */ /* 0x000fe2000fffe0ff */
[----:B-1----:R-:W-:Y:S01]  /*0220*/  LOP3.LUT R6, R8, UR4, R3, 0x96, !PT ;  /* 0x0000000408067c12 */ /* 0x002fe2000f8e9603 */
[----:B------:R-:W-:Y:S01]  /*0230*/  IMAD.WIDE.U32 R8, R9, -0x326172a9, RZ ;  /* 0xcd9e8d5709087825 */ /* 0x000fe200078e00ff */
[----:B------:R-:W-:Y:S02]  /*0240*/  UIADD3 UR10, UPT, UPT, UR24, 0x78dde6e4, URZ ;  /* 0x78dde6e4180a7890 */ /* 0x000fe4000fffe0ff */
[----:B------:R-:W-:Y:S01]  /*0250*/  UIADD3 UR11, UPT, UPT, UR25, -0x126145ec, URZ ;  /* 0xed9eba14190b7890 */ /* 0x000fe2000fffe0ff */
[----:B------:R-:W-:Y:S01]  /*0260*/  IMAD.WIDE.U32 R6, R6, -0x2daee0ad, RZ ;  /* 0xd2511f5306067825 */ /* 0x000fe200078e00ff */
[----:B------:R-:W-:Y:S01]  /*0270*/  LOP3.LUT R2, R2, UR6, R9, 0x96, !PT ;  /* 0x0000000602027c12 */ /* 0x000fe2000f8e9609 */
[----:B------:R-:W-:-:S02]  /*0280*/  UIADD3 UR13, UPT, UPT, UR25, -0x56f99767, URZ ;  /* 0xa9066899190d7890 */ /* 0x000fc4000fffe0ff */
[----:B------:R-:W-:Y:S01]  /*0290*/  UIADD3 UR12, UPT, UPT, UR24, 0x1715609d, URZ ;  /* 0x1715609d180c7890 */ /* 0x000fe2000fffe0ff */
[----:B------:R-:W-:Y:S01]  /*02a0*/  LOP3.LUT R10, R10, UR7, R7, 0x96, !PT ;  /* 0x000000070a0a7c12 */ /* 0x000fe2000f8e9607 */
[----:B------:R-:W-:Y:S01]  /*02b0*/  IMAD.WIDE.U32 R2, R2, -0x2daee0ad, RZ ;  /* 0xd2511f5302027825 */ /* 0x000fe200078e00ff */
[----:B------:R-:W-:Y:S02]  /*02c0*/  UIADD3 UR14, UPT, UPT, UR24, -0x4ab325aa, URZ ;  /* 0xb54cda56180e7890 */ /* 0x000fe4000fffe0ff */
[----:B------:R-:W-:Y:S01]  /*02d0*/  UIADD3 UR15, UPT, UPT, UR25, 0x646e171e, URZ ;  /* 0x646e171e190f7890 */ /* 0x000fe2000fffe0ff */
[----:B------:R-:W-:Y:S01]  /*02e0*/  IMAD.WIDE.U32 R10, R10, -0x326172a9, RZ ;  /* 0xcd9e8d570a0a7825 */ /* 0x000fe200078e00ff */
[----:B------:R-:W-:Y:S01]  /*02f0*/  LOP3.LUT R9, R6, UR9, R3, 0x96, !PT ;  /* 0x0000000906097c12 */ /* 0x000fe2000f8e9603 */
[----:B------:R-:W-:Y:S02]  /*0300*/  UIADD3 UR17, UPT, UPT, UR25, 0x1fd5c5a3, URZ ;  /* 0x1fd5c5a319117890 */ /* 0x000fe4000fffe0ff */
[----:B------:R-:W-:Y:S01]  /*0310*/  UIADD3 UR16, UPT, UPT, UR24, 0x5384540f, URZ ;  /* 0x5384540f18107890 */ /* 0x000fe2000fffe0ff */
[----:B------:R-:W-:Y:S01]  /*0320*/  LOP3.LUT R6, R8, UR8, R11, 0x96, !PT ;  /* 0x0000000808067c12 */ /* 0x000fe2000f8e960b */
[----:B------:R-:W-:Y:S01]  /*0330*/  IMAD.WIDE.U32 R8, R9, -0x326172a9, RZ ;  /* 0xcd9e8d5709087825 */ /* 0x000fe200078e00ff */
[----:B------:R-:W-:-:S02]  /*0340*/  UIADD3 UR18, UPT, UPT, UR24, -0xe443238, URZ ;  /* 0xf1bbcdc818127890 */ /* 0x000fc4000fffe0ff */
[----:B------:R-:W-:Y:S01]  /*0350*/  UIADD3 UR19, UPT, UPT, UR25, -0x24c28bd8, URZ ;  /* 0xdb3d742819137890 */ /* 0x000fe2000fffe0ff */
[----:B------:R-:W-:Y:S01]  /*0360*/  IMAD.WIDE.U32 R6, R6, -0x2daee0ad, RZ ;  /* 0xd2511f5306067825 */ /* 0x000fe200078e00ff */
[----:B------:R-:W-:Y:S01]  /*0370*/  LOP3.LUT R3, R10, UR10, R9, 0x96, !PT ;  /* 0x0000000a0a037c12 */ /* 0x000fe2000f8e9609 */
[----:B------:R-:W-:Y:S02]  /*0380*/  UIADD3 UR21, UPT, UPT, UR25, -0x695add53, URZ ;  /* 0x96a522ad19157890 */ /* 0x000fe4000fffe0ff */
[----:B------:R-:W-:Y:S01]  /*0390*/  UIADD3 UR20, UPT, UPT, UR24, -0x700cb87f, URZ ;  /* 0x8ff3478118147890 */ /* 0x000fe2000fffe0ff */
[----:B------:R-:W-:Y:S01]  /*03a0*/  LOP3.LUT R10, R2, UR11, R7, 0x96, !PT ;  /* 0x0000000b020a7c12 */ /* 0x000fe2000f8e9607 */
[----:B------:R-:W-:-:S04]  /*03b0*/  IMAD.WIDE.U32 R2, R3, -0x2daee0ad, RZ ;  /* 0xd2511f5303027825 */ /* 0x000fc800078e00ff */
[----:B------:R-:W-:Y:S01]  /*03c0*/  IMAD.WIDE.U32 R10, R10, -0x326172a9, RZ ;  /* 0xcd9e8d570a0a7825 */ /* 0x000fe200078e00ff */
[----:B------:R-:W-:-:S04]  /*03d0*/  LOP3.LUT R9, R6, UR13, R3, 0x96, !PT ;  /* 0x0000000d06097c12 */ /* 0x000fc8000f8e9603 */
        /* <DEDUP_REMOVED lines=13> */
[----:B------:R-:W-:-:S04]  /*04b0*/  IMAD.HI.U32 R7, R10, -0x2daee0ad, RZ ;  /* 0xd2511f530a077827 */ /* 0x000fc800078e00ff */
[----:B------:R-:W-:Y:S01]  /*04c0*/  IMAD.WIDE.U32 R2, R2, -0x326172a9, RZ ;  /* 0xcd9e8d5702027825 */ /* 0x000fe200078e00ff */
[----:B------:R-:W-:-:S03]  /*04d0*/  LOP3.LUT R6, R6, UR21, R7, 0x96, !PT ;  /* 0x0000001506067c12 */ /* 0x000fc6000f8e9607 */
[----:B------:R-:W-:Y:S01]  /*04e0*/  IMAD R14, R10, -0x2daee0ad, RZ ;  /* 0xd2511f530a0e7824 */ /* 0x000fe200078e02ff */
[----:B------:R-:W-:Y:S02]  /*04f0*/  LOP3.LUT R7, R8, UR20, R3, 0x96, !PT ;  /* 0x0000001408077c12 */ /* 0x000fe4000f8e9603 */
[----:B------:R-:W-:Y:S01]  /*0500*/  MOV R8, R2 ;  /* 0x0000000200087202 */ /* 0x000fe20000000f00 */
[----:B---3--:R-:W-:-:S04]  /*0510*/  FADD R17, R23, -0.3333333432674407959 ;  /* 0xbeaaaaab17117421 */ /* 0x008fc80000000000 */
[----:B------:R-:W-:-:S04]  /*0520*/  FMUL R0, R17, 9 ;  /* 0x4110000011007820 */ /* 0x000fc80000400000 */
[----:B------:R0:W1:Y:S01]  /*0530*/  MUFU.RSQ R9, R0 ;  /* 0x0000000000097308 */ /* 0x0000620000001400 */
[----:B------:R-:W-:-:S04]  /*0540*/  IADD3 R11, PT, PT, R0, -0xd000000, RZ ;  /* 0xf3000000000b7810 */ /* 0x000fc80007ffe0ff */
[----:B------:R-:W-:-:S13]  /*0550*/  ISETP.GT.U32.AND P0, PT, R11, 0x727fffff, PT ;  /* 0x727fffff0b00780c */ /* 0x000fda0003f04070 */
[----:B01----:R-:W-:Y:S05]  /*0560*/  @!P0 BRA `(.L_x_273) ;  /* 0x0000000000148947 */ /* 0x003fea0003800000 */
[----:B------:R-:W-:Y:S02]  /*0570*/  MOV R2, R0 ;  /* 0x0000000000027202 */ /* 0x000fe40000000f00 */
[----:B------:R-:W-:-:S07]  /*0580*/  MOV R0, 0x5a0 ;  /* 0x000005a000007802 */ /* 0x000fce0000000f00 */
[----:B-----5:R-:W-:Y:S05]  /*0590*/  CALL.REL.NOINC `($__internal_4_$__cuda_sm20_sqrt_rn_f32_slowpath) ;  /* 0x000001bc00507944 */ /* 0x020fea0003c00000 */
[----:B------:R-:W-:Y:S01]  /*05a0*/  MOV R25, R29 ;  /* 0x0000001d00197202 */ /* 0x000fe20000000f00 */
[----:B------:R-:W-:Y:S06]  /*05b0*/  BRA `(.L_x_274) ;  /* 0x0000000000107947 */ /* 0x000fec0003800000 */
.L_x_273:
[----:B------:R-:W-:Y:S01]  /*05c0*/  FMUL.FTZ R25, R0, R9 ;  /* 0x0000000900197220 */ /* 0x000fe20000410000 */
[----:B------:R-:W-:-:S03]  /*05d0*/  FMUL.FTZ R9, R9, 0.5 ;  /* 0x3f00000009097820 */ /* 0x000fc60000410000 */
[----:B------:R-:W-:-:S04]  /*05e0*/  FFMA R0, -R25, R25, R0 ;  /* 0x0000001919007223 */ /* 0x000fc80000000100 */
[----:B------:R-:W-:-:S07]  /*05f0*/  FFMA R25, R0, R9, R25 ;  /* 0x0000000900197223 */ /* 0x000fce0000000019 */
.L_x_274:
[----:B------:R-:W-:Y:S05]  /*0600*/  BSYNC.RECONVERGENT B0 ;  /* 0x0000000000007941 */ /* 0x000fea0003800200 */
.L_x_272:
[----:B------:R-:W-:Y:S01]  /*0610*/  IADD3 R0, PT, PT, R25, 0x1800000, RZ ;  /* 0x0180000019007810 */ /* 0x000fe20007ffe0ff */
[----:B------:R-:W-:Y:S03]  /*0620*/  BSSY.RECONVERGENT B1, `(.L_x_275) ;  /* 0x000000c000017945 */ /* 0x000fe60003800200 */
[----:B------:R-:W-:-:S04]  /*0630*/  LOP3.LUT R0, R0, 0x7f800000, RZ, 0xc0, !PT ;  /* 0x7f80000000007812 */ /* 0x000fc800078ec0ff */
[----:B------:R-:W-:-:S13]  /*0640*/  ISETP.GT.U32.AND P0, PT, R0, 0x1ffffff, PT ;  /* 0x01ffffff0000780c */ /* 0x000fda0003f04070 */
[----:B------:R-:W-:Y:S05]  /*0650*/  @P0 BRA `(.L_x_276) ;  /* 0x0000000000100947 */ /* 0x000fea0003800000 */
[----:B------:R-:W-:-:S07]  /*0660*/  MOV R24, 0x680 ;  /* 0x0000068000187802 */ /* 0x000fce0000000f00 */
[----:B-----5:R-:W-:Y:S05]  /*0670*/  CALL.REL.NOINC `($__internal_3_$__cuda_sm20_rcp_rn_f32_slowpath) ;  /* 0x000001b800487944 */ /* 0x020fea0003c00000 */
[----:B------:R-:W-:Y:S01]  /*0680*/  MOV R18, R2 ;  /* 0x0000000200127202 */ /* 0x000fe20000000f00 */
[----:B------:R-:W-:Y:S06]  /*0690*/  BRA `(.L_x_277) ;  /* 0x0000000000107947 */ /* 0x000fec0003800000 */
.L_x_276:
[----:B------:R-:W0:Y:S02]  /*06a0*/  MUFU.RCP R18, R25 ;  /* 0x0000001900127308 */ /* 0x000e240000001000 */
[----:B0-----:R-:W-:-:S04]  /*06b0*/  FFMA R0, R18, R25, -1 ;  /* 0xbf80000012007423 */ /* 0x001fc80000000019 */
[----:B------:R-:W-:-:S04]  /*06c0*/  FADD.FTZ R3, -R0, -RZ ;  /* 0x800000ff00037221 */ /* 0x000fc80000010100 */
[----:B------:R-:W-:-:S07]  /*06d0*/  FFMA R18, R18, R3, R18 ;  /* 0x0000000312127223 */ /* 0x000fce0000000012 */
.L_x_277:
[----:B------:R-:W-:Y:S05]  /*06e0*/  BSYNC.RECONVERGENT B1 ;  /* 0x0000000000017941 */ /* 0x000fea0003800200 */
.L_x_275:
[----:B------:R-:W-:Y:S01]  /*06f0*/  HFMA2 R9, -RZ, RZ, 0, 0 ;  /* 0x00000000ff097431 */ /* 0x000fe200000001ff */
[----:B------:R-:W-:Y:S01]  /*0700*/  BSSY.RECONVERGENT B0, `(.L_x_278) ;  /* 0x000015a000007945 */ /* 0x000fe20003800200 */
[----:B------:R-:W-:Y:S02]  /*0710*/  MOV R10, RZ ;  /* 0x000000ff000a7202 */ /* 0x000fe40000000f00 */
[----:B------:R-:W-:Y:S02]  /*0720*/  CS2R R12, SRZ ;  /* 0x00000000000c7805 */ /* 0x000fe4000001ff00 */
[----:B------:R-:W-:-:S07]  /*0730*/  MOV R11, R4 ;  /* 0x00000004000b7202 */ /* 0x000fce0000000f00 */
.L_x_300:
[----:B------:R-:W-:Y:S01]  /*0740*/  BSSY.RECONVERGENT B1, `(.L_x_279) ;  /* 0x00000c5000017945 */ /* 0x000fe20003800200 */
.L_x_293:
[----:B------:R-:W-:Y:S01]  /*0750*/  ISETP.NE.AND P0, PT, R10, 0x1, PT ;  /* 0x000000010a00780c */ /* 0x000fe20003f05270 */
[----:B------:R-:W-:Y:S01]  /*0760*/  BSSY.RECONVERGENT B2, `(.L_x_280) ;  /* 0x00000bf000027945 */ /* 0x000fe20003800200 */
[----:B------:R-:W-:Y:S01]  /*0770*/  HFMA2 R10, -RZ, RZ, 0, 0 ;  /* 0x00000000ff0a7431 */ /* 0x000fe200000001ff */
[----:B------:R-:W-:-:S10]  /*0780*/  MOV R19, R9 ;  /* 0x0000000900137202 */ /* 0x000fd40000000f00 */
[----:B------:R-:W-:Y:S05]  /*0790*/  @!P0 BRA `(.L_x_281) ;  /* 0x0000000800ec8947 */ /* 0x000fea0003800000 */
[----:B------:R-:W-:Y:S01]  /*07a0*/  ISETP.NE.AND P0, PT, R16, 0x1, PT ;  /* 0x000000011000780c */ /* 0x000fe20003f05270 */
[----:B------:R-:W-:Y:S01]  /*07b0*/  BSSY.RECONVERGENT B3, `(.L_x_282) ;  /* 0x0000083000037945 */ /* 0x000fe20003800200 */
[----:B------:R-:W-:Y:S02]  /*07c0*/  MOV R9, 0x3 ;  /* 0x0000000300097802 */ /* 0x000fe40000000f00 */
[----:B------:R-:W-:Y:S02]  /*07d0*/  MOV R0, R6 ;  /* 0x0000000600007202 */ /* 0x000fe40000000f00 */
[----:B------:R-:W-:-:S07]  /*07e0*/  MOV R3, R8 ;  /* 0x0000000800037202 */ /* 0x000fce0000000f00 */
[----:B------:R-:W-:Y:S05]  /*07f0*/  @!P0 BRA `(.L_x_283) ;  /* 0x0000000400f88947 */ /* 0x000fea0003800000 */
[----:B------:R-:W-:-:S13]  /*0800*/  ISETP.NE.AND P0, PT, R16, 0x2, PT ;  /* 0x000000021000780c */ /* 0x000fda0003f05270 */
[----:B------:R-:W-:Y:S05]  /*0810*/  @!P0 BRA `(.L_x_284) ;  /* 0x0000000400088947 */ /* 0x000fea0003800000 */
[----:B------:R-:W-:-:S13]  /*0820*/  ISETP.NE.AND P0, PT, R16, 0x3, PT ;  /* 0x000000031000780c */ /* 0x000fda0003f05270 */
[----:B------:R-:W-:Y:S05]  /*0830*/  @P0 BRA `(.L_x_285) ;  /* 0x0000000000ec0947 */ /* 0x000fea0003800000 */
[----:B------:R-:W-:Y:S01]  /*0840*/  IADD3 R13, PT, PT, R13, 0x1, RZ ;  /* 0x000000010d0d7810 */ /* 0x000fe20007ffe0ff */
[----:B------:R-:W-:Y:S03]  /*0850*/  BSSY.RECONVERGENT B4, `(.L_x_286) ;  /* 0x000000c000047945 */ /* 0x000fe60003800200 */
[C---:B------:R-:W-:Y:S01]  /*0860*/  ISETP.NE.AND P0, PT, R13.reuse, RZ, PT ;  /* 0x000000ff0d00720c */ /* 0x040fe20003f05270 */
[----:B------:R-:W-:-:S12]  /*0870*/  IMAD.WIDE.U32 R6, R13, -0x2daee0ad, RZ ;  /* 0xd2511f530d067825 */ /* 0x000fd800078e00ff */
[----:B------:R-:W-:Y:S05]  /*0880*/  @P0 BRA `(.L_x_287) ;  /* 0x0000000000200947 */ /* 0x000fea0003800000 */
[----:B------:R-:W-:-:S04]  /*0890*/  IADD3 R12, PT, PT, R12, 0x1, RZ ;  /* 0x000000010c0c7810 */ /* 0x000fc80007ffe0ff */
[----:B------:R-:W-:-:S13]  /*08a0*/  ISETP.NE.AND P0, PT, R12, RZ, PT ;  /* 0x000000ff0c00720c */ /* 0x000fda0003f05270 */
[----:B------:R-:W-:Y:S02]  /*08b0*/  @!P0 IADD3 R11, PT, PT, R11, 0x1, RZ ;  /* 0x000000010b0b8810 */ /* 0x000fe40007ffe0ff */
[----:B------:R-:W-:Y:S02]  /*08c0*/  @!P0 IADD3 R0, PT, PT, R5, 0x1, RZ ;  /* 0x0000000105008810 */ /* 0x000fe40007ffe0ff */
[----:B------:R-:W-:Y:S02]  /*08d0*/  ISETP.NE.AND P1, PT, R11, RZ, !P0 ;  /* 0x000000ff0b00720c */ /* 0x000fe40004725270 */
[----:B------:R-:W-:-:S11]  /*08e0*/  @!P0 MOV R12, RZ ;  /* 0x000000ff000c8202 */ /* 0x000fd60000000f00 */
[----:B------:R-:W-:-:S04]  /*08f0*/  @P1 IADD3 R0, PT, PT, R5, RZ, RZ ;  /* 0x000000ff05001210 */ /* 0x000fc80007ffe0ff */
[----:B------:R-:W-:-:S07]  /*0900*/  @!P0 MOV R5, R0 ;  /* 0x0000000000058202 */ /* 0x000fce0000000f00 */
.L_x_287:
[----:B------:R-:W-:Y:S05]  /*0910*/  BSYNC.RECONVERGENT B4 ;  /* 0x0000000000047941 */ /* 0x000fea0003800200 */
.L_x_286:
        /* <DEDUP_REMOVED lines=36> */
[----:B------:R-:W-:Y:S02]  /*0b60*/  HFMA2 R9, -RZ, RZ, 0, 5.9604644775390625e-08 ;  /* 0x00000001ff097431 */ /* 0x000fe400000001ff */
[----:B------:R-:W-:Y:S01]  /*0b70*/  IMAD.WIDE.U32 R2, R2, -0x2daee0ad, RZ ;  /* 0xd2511f5302027825 */ /* 0x000fe200078e00ff */
[----:B------:R-:W-:Y:S02]  /*0b80*/  LOP3.LUT R0, R8, UR20, R21, 0x96, !PT ;  /* 0x0000001408007c12 */ /* 0x000fe4000f8e9615 */
[----:B------:R-:W-:Y:S02]  /*0b90*/  MOV R8, R20 ;  /* 0x0000001400087202 */ /* 0x000fe40000000f00 */
[----:B------:R-:W-:Y:S02]  /*0ba0*/  LOP3.LUT R6, R6, UR21, R3, 0x96, !PT ;  /* 0x0000001506067c12 */ /* 0x000fe4000f8e9603 */
[----:B------:R-:W-:Y:S02]  /*0bb0*/  MOV R3, R14 ;  /* 0x0000000e00037202 */ /* 0x000fe40000000f00 */
[----:B------:R-:W-:-:S02]  /*0bc0*/  MOV R14, R2 ;  /* 0x00000002000e7202 */ /* 0x000fc40000000f00 */
[----:B------:R-:W-:Y:S01]  /*0bd0*/  MOV R7, R0 ;  /* 0x0000000000077202 */ /* 0x000fe20000000f00 */
[----:B------:R-:W-:Y:S06]  /*0be0*/  BRA `(.L_x_283) ;  /* 0x0000000000fc7947 */ /* 0x000fec0003800000 */
.L_x_285:
[C---:B------:R-:W-:Y:S02]  /*0bf0*/  ISETP.NE.AND P0, PT, R16.reuse, RZ, PT ;  /* 0x000000ff1000720c */ /* 0x040fe40003f05270 */
[----:B------:R-:W-:Y:S02]  /*0c00*/  IADD3 R9, PT, PT, R16, 0x2, RZ ;  /* 0x0000000210097810 */ /* 0x000fe40007ffe0ff */
[-C--:B------:R-:W-:Y:S02]  /*0c10*/  MOV R3, R7.reuse ;  /* 0x0000000700037202 */ /* 0x080fe40000000f00 */
[----:B------:R-:W-:Y:S01]  /*0c20*/  SEL R0, R8, R7, !P0 ;  /* 0x0000000708007207 */ /* 0x000fe20004000000 */
[----:B------:R-:W-:Y:S06]  /*0c30*/  BRA `(.L_x_283) ;  /* 0x0000000000e87947 */ /* 0x000fec0003800000 */
.L_x_284:
        /* <DEDUP_REMOVED lines=13> */
.L_x_289:
[----:B------:R-:W-:Y:S05]  /*0d10*/  BSYNC.RECONVERGENT B4 ;  /* 0x0000000000047941 */ /* 0x000fea0003800200 */
.L_x_288:
[----:B------:R-:W-:Y:S01]  /*0d20*/  IMAD.WIDE.U32 R24, R11, -0x326172a9, RZ ;  /* 0xcd9e8d570b187825 */ /* 0x000fe200078e00ff */
[----:B------:R-:W-:Y:S02]  /*0d30*/  LOP3.LUT R2, R5, UR25, R21, 0x96, !PT ;  /* 0x0000001905027c12 */ /* 0x000fe4000f8e9615 */
[----:B------:R-:W-:Y:S02]  /*0d40*/  MOV R0, R14 ;  /* 0x0000000e00007202 */ /* 0x000fe40000000f00 */
        /* <DEDUP_REMOVED lines=31> */
[----:B------:R-:W-:Y:S02]  /*0f40*/  LOP3.LUT R9, R26, UR19, R3, 0x96, !PT ;  /* 0x000000131a097c12 */ /* 0x000fe4000f8e9603 */
[----:B------:R-:W-:Y:S02]  /*0f50*/  MOV R3, R6 ;  /* 0x0000000600037202 */ /* 0x000fe40000000f00 */
[----:B------:R-:W-:Y:S01]  /*0f60*/  LOP3.LUT R24, R8, UR18, R21, 0x96, !PT ;  /* 0x0000001208187c12 */ /* 0x000fe2000f8e9615 */
[----:B------:R-:W-:-:S04]  /*0f70*/  IMAD.WIDE.U32 R8, R9, -0x326172a9, RZ ;  /* 0xcd9e8d5709087825 */ /* 0x000fc800078e00ff */
[----:B------:R-:W-:Y:S01]  /*0f80*/  IMAD.WIDE.U32 R24, R24, -0x2daee0ad, RZ ;  /* 0xd2511f5318187825 */ /* 0x000fe200078e00ff */
[----:B------:R-:W-:-:S03]  /*0f90*/  LOP3.LUT R7, R20, UR20, R9, 0x96, !PT ;  /* 0x0000001414077c12 */ /* 0x000fc6000f8e9609 */
[----:B------:R-:W-:Y:S01]  /*0fa0*/  HFMA2 R9, -RZ, RZ, 0, 0 ;  /* 0x00000000ff097431 */ /* 0x000fe200000001ff */
[----:B------:R-:W-:Y:S02]  /*0fb0*/  LOP3.LUT R2, R2, UR21, R25, 0x96, !PT ;  /* 0x0000001502027c12 */ /* 0x000fe4000f8e9619 */
[----:B------:R-:W-:Y:S02]  /*0fc0*/  MOV R14, R24 ;  /* 0x00000018000e7202 */ /* 0x000fe40000000f00 */
[----:B------:R-:W-:-:S07]  /*0fd0*/  MOV R6, R2 ;  /* 0x0000000200067202 */ /* 0x000fce0000000f00 */
.L_x_283:
[----:B------:R-:W-:Y:S05]  /*0fe0*/  BSYNC.RECONVERGENT B3 ;  /* 0x0000000000037941 */ /* 0x000fea0003800200 */
.L_x_282:
[----:B------:R-:W-:Y:S01]  /*0ff0*/  I2FP.F32.U32 R2, R3 ;  /* 0x0000000300027245 */ /* 0x000fe20000201000 */
[----:B------:R-:W-:Y:S01]  /*1000*/  HFMA2 R3, -RZ, RZ, 0.1171875, 0 ;  /* 0x2f800000ff037431 */ /* 0x000fe200000001ff */
[----:B------:R-:W-:Y:S01]  /*1010*/  MOV R19, 0x3e055027 ;  /* 0x3e05502700137802 */ /* 0x000fe20000000f00 */
[----:B------:R-:W-:Y:S01]  /*1020*/  BSSY.RECONVERGENT B3, `(.L_x_290) ;  /* 0x000002b000037945 */ /* 0x000fe20003800200 */
[----:B------:R-:W-:Y:S02]  /*1030*/  I2FP.F32.U32 R0, R0 ;  /* 0x0000000000007245 */ /* 0x000fe40000201000 */
[----:B------:R-:W-:-:S05]  /*1040*/  FFMA R2, R2, R3, 1.1641532182693481445e-10 ;  /* 0x2f00000002027423 */ /* 0x000fca0000000003 */
[----:B------:R-:W-:-:S13]  /*1050*/  FSETP.GEU.AND P0, PT, R2, 1.175494350822287508e-38, PT ;  /* 0x008000000200780b */ /* 0x000fda0003f0e000 */
[----:B------:R-:W-:-:S05]  /*1060*/  @!P0 FMUL R2, R2, 8388608 ;  /* 0x4b00000002028820 */ /* 0x000fca0000400000 */
[----:B------:R-:W-:-:S04]  /*1070*/  IADD3 R3, PT, PT, R2, -0x3f2aaaab, RZ ;  /* 0xc0d5555502037810 */ /* 0x000fc80007ffe0ff */
[----:B------:R-:W-:-:S04]  /*1080*/  LOP3.LUT R15, R3, 0xff800000, RZ, 0xc0, !PT ;  /* 0xff800000030f7812 */ /* 0x000fc800078ec0ff */
[-C--:B------:R-:W-:Y:S02]  /*1090*/  IADD3 R3, PT, PT, R2, -R15.reuse, RZ ;  /* 0x8000000f02037210 */ /* 0x080fe40007ffe0ff */
[----:B------:R-:W-:Y:S02]  /*10a0*/  I2FP.F32.S32 R10, R15 ;  /* 0x0000000f000a7245 */ /* 0x000fe40000201400 */
[----:B------:R-:W-:Y:S01]  /*10b0*/  MOV R15, 0x7f800000 ;  /* 0x7f800000000f7802 */ /* 0x000fe20000000f00 */
[----:B------:R-:W-:-:S04]  /*10c0*/  FADD R16, R3, -1 ;  /* 0xbf80000003107421 */ /* 0x000fc80000000000 */
[----:B------:R-:W-:-:S04]  /*10d0*/  FFMA R3, R16, -R19, 0.14084610342979431152 ;  /* 0x3e1039f610037423 */ /* 0x000fc80000000813 */
[----:B------:R-:W-:-:S04]  /*10e0*/  FFMA R3, R16, R3, -0.12148627638816833496 ;  /* 0xbdf8cdcc10037423 */ /* 0x000fc80000000003 */
[----:B------:R-:W-:-:S04]  /*10f0*/  FFMA R3, R16, R3, 0.13980610668659210205 ;  /* 0x3e0f295510037423 */ /* 0x000fc80000000003 */
[----:B------:R-:W-:-:S04]  /*1100*/  FFMA R3, R16, R3, -0.16684235632419586182 ;  /* 0xbe2ad8b910037423 */ /* 0x000fc80000000003 */
[----:B------:R-:W-:-:S04]  /*1110*/  FFMA R3, R16, R3, 0.20012299716472625732 ;  /* 0x3e4ced0b10037423 */ /* 0x000fc80000000003 */
[----:B------:R-:W-:-:S04]  /*1120*/  FFMA R3, R16, R3, -0.24999669194221496582 ;  /* 0xbe7fff2210037423 */ /* 0x000fc80000000003 */
[----:B------:R-:W-:-:S04]  /*1130*/  FFMA R3, R16, R3, 0.33333182334899902344 ;  /* 0x3eaaaa7810037423 */ /* 0x000fc80000000003 */
[----:B------:R-:W-:Y:S01]  /*1140*/  FFMA R19, R16, R3, -0.5 ;  /* 0xbf00000010137423 */ /* 0x000fe20000000003 */
[----:B------:R-:W-:Y:S02]  /*1150*/  FSEL R3, RZ, -23, P0 ;  /* 0xc1b80000ff037808 */ /* 0x000fe40000000000 */
[----:B------:R-:W-:Y:S01]  /*1160*/  ISETP.GT.U32.AND P0, PT, R2, 0x7f7fffff, PT ;  /* 0x7f7fffff0200780c */ /* 0x000fe20003f04070 */
[----:B------:R-:W-:Y:S02]  /*1170*/  FMUL R19, R16, R19 ;  /* 0x0000001310137220 */ /* 0x000fe40000400000 */
[----:B------:R-:W-:Y:S02]  /*1180*/  FFMA R3, R10, 1.1920928955078125e-07, R3 ;  /* 0x340000000a037823 */ /* 0x000fe40000000003 */
[----:B------:R-:W-:-:S04]  /*1190*/  FFMA R16, R16, R19, R16 ;  /* 0x0000001310107223 */ /* 0x000fc80000000010 */
[----:B------:R-:W-:-:S04]  /*11a0*/  FFMA R3, R3, 0.69314718246459960938, R16 ;  /* 0x3f31721803037823 */ /* 0x000fc80000000010 */
[C---:B------:R-:W-:Y:S01]  /*11b0*/  @P0 FFMA R3, R2.reuse, R15, +INF ;  /* 0x7f80000002030423 */ /* 0x040fe2000000000f */
[----:B------:R-:W-:-:S03]  /*11c0*/  FSETP.NEU.AND P0, PT, R2, RZ, PT ;  /* 0x000000ff0200720b */ /* 0x000fc60003f0d000 */
[----:B------:R-:W-:-:S05]  /*11d0*/  FMUL R3, R3, -2 ;  /* 0xc000000003037820 */ /* 0x000fca0000400000 */
[----:B------:R-:W-:Y:S01]  /*11e0*/  FSEL R16, R3, +INF , P0 ;  /* 0x7f80000003107808 */ /* 0x000fe20000000000 */
[----:B------:R-:W-:-:S03]  /*11f0*/  HFMA2 R3, -RZ, RZ, 0.1495361328125, 0.0004794597625732421875 ;  /* 0x30c90fdbff037431 */ /* 0x000fc600000001ff */
[----:B------:R-:W-:Y:S01]  /*1200*/  IADD3 R2, PT, PT, R16, -0xd000000, RZ ;  /* 0xf300000010027810 */ /* 0x000fe20007ffe0ff */
[----:B------:R0:W1:Y:S03]  /*1210*/  MUFU.RSQ R15, R16 ;  /* 0x00000010000f7308 */ /* 0x0000660000001400 */
[----:B------:R-:W-:Y:S01]  /*1220*/  ISETP.GT.U32.AND P0, PT, R2, 0x727fffff, PT ;  /* 0x727fffff0200780c */ /* 0x000fe20003f04070 */
[----:B------:R-:W-:-:S12]  /*1230*/  FFMA R10, R0, R3, 7.314590599882819788e-10 ;  /* 0x30490fdb000a7423 */ /* 0x000fd80000000003 */
[----:B0-----:R-:W-:Y:S05]  /*1240*/  @!P0 BRA `(.L_x_291) ;  /* 0x0000000000108947 */ /* 0x001fea0003800000 */
[----:B------:R-:W-:Y:S02]  /*1250*/  MOV R2, R16 ;  /* 0x0000001000027202 */ /* 0x000fe40000000f00 */
[----:B------:R-:W-:-:S07]  /*1260*/  MOV R0, 0x1280 ;  /* 0x0000128000007802 */ /* 0x000fce0000000f00 */
[----:B-1---5:R-:W-:Y:S05]  /*1270*/  CALL.REL.NOINC `($__internal_4_$__cuda_sm20_sqrt_rn_f32_slowpath) ;  /* 0x000001b000187944 */ /* 0x022fea0003c00000 */
[----:B------:R-:W-:Y:S05]  /*1280*/  BRA `(.L_x_292) ;  /* 0x0000000000107947 */ /* 0x000fea0003800000 */
.L_x_291:
[----:B-1----:R-:W-:Y:S01]  /*1290*/  FMUL.FTZ R29, R16, R15 ;  /* 0x0000000f101d7220 */ /* 0x002fe20000410000 */
[----:B------:R-:W-:-:S03]  /*12a0*/  FMUL.FTZ R2, R15, 0.5 ;  /* 0x3f0000000f027820 */ /* 0x000fc60000410000 */
[----:B------:R-:W-:-:S04]  /*12b0*/  FFMA R0, -R29, R29, R16 ;  /* 0x0000001d1d007223 */ /* 0x000fc80000000110 */
[----:B------:R-:W-:-:S07]  /*12c0*/  FFMA R29, R0, R2, R29 ;  /* 0x00000002001d7223 */ /* 0x000fce000000001d */
.L_x_292:
[----:B------:R-:W-:Y:S05]  /*12d0*/  BSYNC.RECONVERGENT B3 ;  /* 0x0000000000037941 */ /* 0x000fea0003800200 */
.L_x_290:
[----:B------:R-:W-:Y:S01]  /*12e0*/  FMUL.RZ R3, R10, 0.15915493667125701904 ;  /* 0x3e22f9830a037820 */ /* 0x000fe2000040c000 */
[----:B------:R-:W-:Y:S01]  /*12f0*/  HFMA2 R10, -RZ, RZ, 0, 5.9604644775390625e-08 ;  /* 0x00000001ff0a7431 */ /* 0x000fe200000001ff */
[----:B------:R-:W-:Y:S02]  /*1300*/  MOV R16, R9 ;  /* 0x0000000900107202 */ /* 0x000fe40000000f00 */
[----:B------:R-:W0:Y:S08]  /*1310*/  MUFU.SIN R0, R3 ;  /* 0x0000000300007308 */ /* 0x000e300000000400 */
[----:B------:R-:W1:Y:S01]  /*1320*/  MUFU.COS R2, R3 ;  /* 0x0000000300027308 */ /* 0x000e620000000000 */
[-C--:B0-----:R-:W-:Y:S01]  /*1330*/  FMUL R19, R0, R29.reuse ;  /* 0x0000001d00137220 */ /* 0x081fe20000400000 */
[----:B-1----:R-:W-:-:S07]  /*1340*/  FMUL R9, R2, R29 ;  /* 0x0000001d02097220 */ /* 0x002fce0000400000 */
.L_x_281:
[----:B------:R-:W-:Y:S05]  /*1350*/  BSYNC.RECONVERGENT B2 ;  /* 0x0000000000027941 */ /* 0x000fea0003800200 */
.L_x_280:
[----:B------:R-:W-:-:S05]  /*1360*/  FFMA R3, R19, R18, 1 ;  /* 0x3f80000013037423 */ /* 0x000fca0000000012 */
[----:B------:R-:W-:-:S13]  /*1370*/  FSETP.GTU.AND P0, PT, R3, RZ, PT ;  /* 0x000000ff0300720b */ /* 0x000fda0003f0c000 */
[----:B------:R-:W-:Y:S05]  /*1380*/  @!P0 BRA `(.L_x_293) ;  /* 0xfffffff000f08947 */ /* 0x000fea000383ffff */
[----:B------:R-:W-:Y:S05]  /*1390*/  BSYNC.RECONVERGENT B1 ;  /* 0x0000000000017941 */ /* 0x000fea0003800200 */
.L_x_279:
[----:B------:R-:W-:Y:S01]  /*13a0*/  ISETP.NE.AND P0, PT, R16, 0x1, PT ;  /* 0x000000011000780c */ /* 0x000fe20003f05270 */
[C---:B------:R-:W-:Y:S01]  /*13b0*/  FMUL R0, R3.reuse, R3 ;  /* 0x0000000303007220 */ /* 0x040fe20000400000 */
[----:B------:R-:W-:Y:S01]  /*13c0*/  BSSY.RECONVERGENT B1, `(.L_x_294) ;  /* 0x0000048000017945 */ /* 0x000fe20003800200 */
[----:B------:R-:W-:Y:S02]  /*13d0*/  MOV R15, 0x2 ;  /* 0x00000002000f7802 */ /* 0x000fe40000000f00 */
[----:B------:R-:W-:Y:S01]  /*13e0*/  FMUL R0, R3, R0 ;  /* 0x0000000003007220 */ /* 0x000fe20000400000 */
[----:B------:R-:W-:Y:S02]  /*13f0*/  MOV R2, R8 ;  /* 0x0000000800027202 */ /* 0x000fe40000000f00 */
[----:B------:R-:W-:-:S05]  /*1400*/  MOV R20, R14 ;  /* 0x0000000e00147202 */ /* 0x000fca0000000f00 */
[----:B------:R-:W-:Y:S05]  /*1410*/  @!P0 BRA `(.L_x_295) ;  /* 0x0000000400088947 */ /* 0x000fea0003800000 */
[----:B------:R-:W-:-:S13]  /*1420*/  ISETP.NE.AND P0, PT, R16, 0x3, PT ;  /* 0x000000031000780c */ /* 0x000fda0003f05270 */
[----:B------:R-:W-:Y:S05]  /*1430*/  @!P0 BRA `(.L_x_296) ;  /* 0x0000000000208947 */ /* 0x000fea0003800000 */
[----:B------:R-:W-:-:S13]  /*1440*/  ISETP.NE.AND P0, PT, R16, 0x2, PT ;  /* 0x000000021000780c */ /* 0x000fda0003f05270 */
[----:B------:R-:W-:Y:S02]  /*1450*/  @!P0 MOV R15, 0x3 ;  /* 0x00000003000f8802 */ /* 0x000fe40000000f00 */
[----:B------:R-:W-:Y:S02]  /*1460*/  @!P0 MOV R20, R14 ;  /* 0x0000000e00148202 */ /* 0x000fe40000000f00 */
[----:B------:R-:W-:Y:S02]  /*1470*/  @!P0 MOV R2, R6 ;  /* 0x0000000600028202 */ /* 0x000fe40000000f00 */
[----:B------:R-:W-:Y:S02]  /*1480*/  @P0 IADD3 R15, PT, PT, R16, 0x1, RZ ;  /* 0x00000001100f0810 */ /* 0x000fe40007ffe0ff */
[----:B------:R-:W-:Y:S02]  /*1490*/  @P0 MOV R20, R14 ;  /* 0x0000000e00140202 */ /* 0x000fe40000000f00 */
[----:B------:R-:W-:Y:S01]  /*14a0*/  @P0 MOV R2, R7 ;  /* 0x0000000700020202 */ /* 0x000fe20000000f00 */
[----:B------:R-:W-:Y:S06]  /*14b0*/  BRA `(.L_x_295) ;  /* 0x0000000000e07947 */ /* 0x000fec0003800000 */
.L_x_296:
        /* <DEDUP_REMOVED lines=13> */
.L_x_298:
[----:B------:R-:W-:Y:S05]  /*1590*/  BSYNC.RECONVERGENT B2 ;  /* 0x0000000000027941 */ /* 0x000fea0003800200 */
.L_x_297:
[----:B------:R-:W-:Y:S01]  /*15a0*/  IMAD.WIDE.U32 R2, R11, -0x326172a9, RZ ;  /* 0xcd9e8d570b027825 */ /* 0x000fe200078e00ff */
[----:B------:R-:W-:-:S03]  /*15b0*/  LOP3.LUT R20, R5, UR25, R7, 0x96, !PT ;  /* 0x0000001905147c12 */ /* 0x000fc6000f8e9607 */
[----:B------:R-:W-:Y:S01]  /*15c0*/  HFMA2 R15, -RZ, RZ, 0, 0 ;  /* 0x00000000ff0f7431 */ /* 0x000fe200000001ff */
        /* <DEDUP_REMOVED lines=37> */
[----:B------:R-:W-:Y:S02]  /*1820*/  LOP3.LUT R6, R6, UR21, R21, 0x96, !PT ;  /* 0x0000001506067c12 */ /* 0x000fe4000f8e9615 */
[----:B------:R-:W-:-:S07]  /*1830*/  MOV R2, R14 ;  /* 0x0000000e00027202 */ /* 0x000fce0000000f00 */
.L_x_295:
[----:B------:R-:W-:Y:S05]  /*1840*/  BSYNC.RECONVERGENT B1 ;  /* 0x0000000000017941 */ /* 0x000fea0003800200 */
.L_x_294:
[----:B------:R-:W-:Y:S01]  /*1850*/  FMUL R14, R19, -0.033100001513957977295 ;  /* 0xbd0793de130e7820 */ /* 0x000fe20000400000 */
[----:B------:R-:W-:Y:S02]  /*1860*/  I2FP.F32.U32 R2, R2 ;  /* 0x0000000200027245 */ /* 0x000fe40000201000 */
[----:B------:R-:W-:Y:S01]  /*1870*/  MOV R3, 0x2f800000 ;  /* 0x2f80000000037802 */ /* 0x000fe20000000f00 */
[----:B------:R-:W-:-:S04]  /*1880*/  FMUL R14, R14, R19 ;  /* 0x000000130e0e7220 */ /* 0x000fc80000400000 */
[----:B------:R-:W-:Y:S01]  /*1890*/  FMUL R14, R14, R19 ;  /* 0x000000130e0e7220 */ /* 0x000fe20000400000 */
[----:B------:R-:W-:-:S03]  /*18a0*/  FFMA R2, R2, R3, 1.1641532182693481445e-10 ;  /* 0x2f00000002027423 */ /* 0x000fc60000000003 */
[----:B------:R-:W-:-:S05]  /*18b0*/  FFMA R3, R14, R19, 1 ;  /* 0x3f8000000e037423 */ /* 0x000fca0000000013 */
[----:B------:R-:W-:-:S13]  /*18c0*/  FSETP.GEU.AND P0, PT, R2, R3, PT ;  /* 0x000000030200720b */ /* 0x000fda0003f0e000 */
[----:B------:R-:W-:Y:S05]  /*18d0*/  @!P0 BRA `(.L_x_299) ;  /* 0x0000000000f08947 */ /* 0x000fea0003800000 */
[C---:B------:R-:W-:Y:S01]  /*18e0*/  FMUL R3, R0.reuse, 8388608 ;  /* 0x4b00000000037820 */ /* 0x040fe20000400000 */
[----:B------:R-:W-:Y:S01]  /*18f0*/  FSETP.GEU.AND P1, PT, R0, 1.175494350822287508e-38, PT ;  /* 0x008000000000780b */ /* 0x000fe20003f2e000 */
[----:B------:R-:W-:Y:S01]  /*1900*/  HFMA2 R29, -RZ, RZ, 1.5048828125, 33.21875 ;  /* 0x3e055027ff1d7431 */ /* 0x000fe200000001ff */
[----:B------:R-:W-:Y:S02]  /*1910*/  FSETP.GEU.AND P0, PT, R2, 1.175494350822287508e-38, PT ;  /* 0x008000000200780b */ /* 0x000fe40003f0e000 */
[----:B------:R-:W-:Y:S02]  /*1920*/  FSEL R3, R3, R0, !P1 ;  /* 0x0000000003037208 */ /* 0x000fe40004800000 */
[----:B------:R-:W-:Y:S02]  /*1930*/  FSEL R26, RZ, -23, P1 ;  /* 0xc1b80000ff1a7808 */ /* 0x000fe40000800000 */
[C---:B------:R-:W-:Y:S02]  /*1940*/  IADD3 R24, PT, PT, R3.reuse, -0x3f2aaaab, RZ ;  /* 0xc0d5555503187810 */ /* 0x040fe40007ffe0ff */
[----:B------:R-:W-:-:S02]  /*1950*/  ISETP.GT.U32.AND P1, PT, R3, 0x7f7fffff, PT ;  /* 0x7f7fffff0300780c */ /* 0x000fc40003f24070 */
[----:B------:R-:W-:-:S03]  /*1960*/  LOP3.LUT R24, R24, 0xff800000, RZ, 0xc0, !PT ;  /* 0xff80000018187812 */ /* 0x000fc600078ec0ff */
[----:B------:R-:W-:Y:S01]  /*1970*/  @!P0 FMUL R2, R2, 8388608 ;  /* 0x4b00000002028820 */ /* 0x000fe20000400000 */
[----:B------:R-:W-:-:S04]  /*1980*/  IADD3 R16, PT, PT, R3, -R24, RZ ;  /* 0x8000001803107210 */ /* 0x000fc80007ffe0ff */
[----:B------:R-:W-:Y:S01]  /*1990*/  IADD3 R21, PT, PT, R2, -0x3f2aaaab, RZ ;  /* 0xc0d5555502157810 */ /* 0x000fe20007ffe0ff */
[----:B------:R-:W-:-:S03]  /*19a0*/  FADD R16, R16, -1 ;  /* 0xbf80000010107421 */ /* 0x000fc60000000000 */
[----:B------:R-:W-:Y:S01]  /*19b0*/  LOP3.LUT R21, R21, 0xff800000, RZ, 0xc0, !PT ;  /* 0xff80000015157812 */ /* 0x000fe200078ec0ff */
[----:B------:R-:W-:-:S03]  /*19c0*/  FFMA R25, R16, -R29, 0.14084610342979431152 ;  /* 0x3e1039f610197423 */ /* 0x000fc6000000081d */
[----:B------:R-:W-:Y:S01]  /*19d0*/  IADD3 R14, PT, PT, R2, -R21, RZ ;  /* 0x80000015020e7210 */ /* 0x000fe20007ffe0ff */
[----:B------:R-:W-:Y:S01]  /*19e0*/  FFMA R25, R16, R25, -0.12148627638816833496 ;  /* 0xbdf8cdcc10197423 */ /* 0x000fe20000000019 */
[----:B------:R-:W-:-:S03]  /*19f0*/  I2FP.F32.S32 R21, R21 ;  /* 0x0000001500157245 */ /* 0x000fc60000201400 */
[----:B------:R-:W-:Y:S01]  /*1a00*/  FFMA R25, R16, R25, 0.13980610668659210205 ;  /* 0x3e0f295510197423 */ /* 0x000fe20000000019 */
[----:B------:R-:W-:-:S03]  /*1a10*/  FADD R14, R14, -1 ;  /* 0xbf8000000e0e7421 */ /* 0x000fc60000000000 */
[----:B------:R-:W-:Y:S01]  /*1a20*/  FFMA R27, R16, R25, -0.16684235632419586182 ;  /* 0xbe2ad8b9101b7423 */ /* 0x000fe20000000019 */
[----:B------:R-:W-:-:S03]  /*1a30*/  FFMA R25, R14, -R29, 0.14084610342979431152 ;  /* 0x3e1039f60e197423 */ /* 0x000fc6000000081d */
[----:B------:R-:W-:Y:S01]  /*1a40*/  FFMA R27, R16, R27, 0.20012299716472625732 ;  /* 0x3e4ced0b101b7423 */ /* 0x000fe2000000001b */
[----:B------:R-:W-:-:S03]  /*1a50*/  FFMA R25, R14, R25, -0.12148627638816833496 ;  /* 0xbdf8cdcc0e197423 */ /* 0x000fc60000000019 */
[----:B------:R-:W-:Y:S01]  /*1a60*/  FFMA R27, R16, R27, -0.24999669194221496582 ;  /* 0xbe7fff22101b7423 */ /* 0x000fe2000000001b */
[----:B------:R-:W-:-:S03]  /*1a70*/  FFMA R25, R14, R25, 0.13980610668659210205 ;  /* 0x3e0f29550e197423 */ /* 0x000fc60000000019 */
[----:B------:R-:W-:Y:S01]  /*1a80*/  FFMA R27, R16, R27, 0.33333182334899902344 ;  /* 0x3eaaaa78101b7423 */ /* 0x000fe2000000001b */
[----:B------:R-:W-:-:S03]  /*1a90*/  FFMA R25, R14, R25, -0.16684235632419586182 ;  /* 0xbe2ad8b90e197423 */ /* 0x000fc60000000019 */
[----:B------:R-:W-:Y:S01]  /*1aa0*/  FFMA R29, R16, R27, -0.5 ;  /* 0xbf000000101d7423 */ /* 0x000fe2000000001b */
[----:B------:R-:W-:Y:S01]  /*1ab0*/  FFMA R25, R14, R25, 0.20012299716472625732 ;  /* 0x3e4ced0b0e197423 */ /* 0x000fe20000000019 */
[----:B------:R-:W-:Y:S02]  /*1ac0*/  I2FP.F32.S32 R27, R24 ;  /* 0x00000018001b7245 */ /* 0x000fe40000201400 */
[----:B------:R-:W-:Y:S01]  /*1ad0*/  FMUL R29, R16, R29 ;  /* 0x0000001d101d7220 */ /* 0x000fe20000400000 */
[----:B------:R-:W-:Y:S01]  /*1ae0*/  FFMA R25, R14, R25, -0.24999669194221496582 ;  /* 0xbe7fff220e197423 */ /* 0x000fe20000000019 */
[----:B------:R-:W-:Y:S01]  /*1af0*/  MOV R24, 0x7f800000 ;  /* 0x7f80000000187802 */ /* 0x000fe20000000f00 */
[----:B------:R-:W-:Y:S01]  /*1b00*/  FFMA R26, R27, 1.1920928955078125e-07, R26 ;  /* 0x340000001b1a7823 */ /* 0x000fe2000000001a */
[----:B------:R-:W-:Y:S01]  /*1b10*/  FFMA R29, R16, R29, R16 ;  /* 0x0000001d101d7223 */ /* 0x000fe20000000010 */
[----:B------:R-:W-:Y:S01]  /*1b20*/  FFMA R25, R14, R25, 0.33333182334899902344 ;  /* 0x3eaaaa780e197423 */ /* 0x000fe20000000019 */
[----:B------:R-:W-:-:S02]  /*1b30*/  FSEL R16, RZ, -23, P0 ;  /* 0xc1b80000ff107808 */ /* 0x000fc40000000000 */
[----:B------:R-:W-:Y:S01]  /*1b40*/  FFMA R26, R26, 0.69314718246459960938, R29 ;  /* 0x3f3172181a1a7823 */ /* 0x000fe2000000001d */
[----:B------:R-:W-:Y:S01]  /*1b50*/  @P1 FFMA R26, R3, R24, +INF ;  /* 0x7f800000031a1423 */ /* 0x000fe20000000018 */
[----:B------:R-:W-:Y:S01]  /*1b60*/  FFMA R25, R14, R25, -0.5 ;  /* 0xbf0000000e197423 */ /* 0x000fe20000000019 */
[----:B------:R-:W-:Y:S01]  /*1b70*/  ISETP.GT.U32.AND P0, PT, R2, 0x7f7fffff, PT ;  /* 0x7f7fffff0200780c */ /* 0x000fe20003f04070 */
[----:B------:R-:W-:Y:S01]  /*1b80*/  FFMA R16, R21, 1.1920928955078125e-07, R16 ;  /* 0x3400000015107823 */ /* 0x000fe20000000010 */
[----:B------:R-:W-:Y:S01]  /*1b90*/  FSETP.NEU.AND P1, PT, R3, RZ, PT ;  /* 0x000000ff0300720b */ /* 0x000fe20003f2d000 */
[----:B------:R-:W-:Y:S01]  /*1ba0*/  FMUL R25, R14, R25 ;  /* 0x000000190e197220 */ /* 0x000fe20000400000 */
[----:B------:R-:W-:Y:S02]  /*1bb0*/  FADD R3, -R0, 1 ;  /* 0x3f80000000037421 */ /* 0x000fe40000000100 */
[----:B------:R-:W-:Y:S01]  /*1bc0*/  FSEL R26, R26, -INF , P1 ;  /* 0xff8000001a1a7808 */ /* 0x000fe20000800000 */
[----:B------:R-:W-:Y:S01]  /*1bd0*/  FFMA R25, R14, R25, R14 ;  /* 0x000000190e197223 */ /* 0x000fe2000000000e */
[----:B------:R-:W-:-:S03]  /*1be0*/  FMUL R14, R19, 0.5 ;  /* 0x3f000000130e7820 */ /* 0x000fc60000400000 */
[----:B------:R-:W-:Y:S01]  /*1bf0*/  FADD R26, R3, R26 ;  /* 0x0000001a031a7221 */ /* 0x000fe20000000000 */
[----:B------:R-:W-:Y:S01]  /*1c00*/  FFMA R16, R16, 0.69314718246459960938, R25 ;  /* 0x3f31721810107823 */ /* 0x000fe20000000019 */
[C---:B------:R-:W-:Y:S01]  /*1c10*/  @P0 FFMA R16, R2.reuse, R24, +INF ;  /* 0x7f80000002100423 */ /* 0x040fe20000000018 */
[----:B------:R-:W-:Y:S01]  /*1c20*/  FSETP.NEU.AND P0, PT, R2, RZ, PT ;  /* 0x000000ff0200720b */ /* 0x000fe20003f0d000 */
[----:B------:R-:W-:-:S03]  /*1c30*/  FMUL R3, R17, R26 ;  /* 0x0000001a11037220 */ /* 0x000fc60000400000 */
[----:B------:R-:W-:Y:S01]  /*1c40*/  FSEL R16, R16, -INF , P0 ;  /* 0xff80000010107808 */ /* 0x000fe20000000000 */
[----:B------:R-:W-:Y:S01]  /*1c50*/  FFMA R3, R14, R19, R3 ;  /* 0x000000130e037223 */ /* 0x000fe20000000003 */
[----:B------:R-:W-:-:S04]  /*1c60*/  MOV R14, R20 ;  /* 0x00000014000e7202 */ /* 0x000fc80000000f00 */
[----:B------:R-:W-:Y:S02]  /*1c70*/  FSETP.GEU.AND P0, PT, R16, R3, PT ;  /* 0x000000031000720b */ /* 0x000fe40003f0e000 */
[----:B------:R-:W-:-:S11]  /*1c80*/  MOV R16, R15 ;  /* 0x0000000f00107202 */ /* 0x000fd60000000f00 */
[----:B------:R-:W-:Y:S05]  /*1c90*/  @P0 BRA `(.L_x_300) ;  /* 0xffffffe800a80947 */ /* 0x000fea000383ffff */
.L_x_299:
[----:B------:R-:W-:Y:S05]  /*1ca0*/  BSYNC.RECONVERGENT B0 ;  /* 0x0000000000007941 */ /* 0x000fea0003800200 */
.L_x_278:
[----:B-----5:R-:W-:Y:S01]  /*1cb0*/  FADD R18, R22, -0.3333333432674407959 ;  /* 0xbeaaaaab16127421 */ /* 0x020fe20000000000 */
[----:B------:R-:W-:Y:S01]  /*1cc0*/  BSSY.RECONVERGENT B0, `(.L_x_301) ;  /* 0x0000010000007945 */ /* 0x000fe20003800200 */
[----:B------:R-:W-:Y:S02]  /*1cd0*/  FMUL R17, R17, R0 ;  /* 0x0000000011117220 */ /* 0x000fe40000400000 */
[----:B------:R-:W-:-:S04]  /*1ce0*/  FMUL R14, R18, 9 ;  /* 0x41100000120e7820 */ /* 0x000fc80000400000 */
[----:B------:R0:W1:Y:S01]  /*1cf0*/  MUFU.RSQ R3, R14 ;  /* 0x0000000e00037308 */ /* 0x0000620000001400 */
[----:B------:R-:W-:-:S04]  /*1d00*/  IADD3 R2, PT, PT, R14, -0xd000000, RZ ;  /* 0xf30000000e027810 */ /* 0x000fc80007ffe0ff */
[----:B------:R-:W-:-:S13]  /*1d10*/  ISETP.GT.U32.AND P0, PT, R2, 0x727fffff, PT ;  /* 0x727fffff0200780c */ /* 0x000fda0003f04070 */
[----:B01----:R-:W-:Y:S05]  /*1d20*/  @!P0 BRA `(.L_x_302) ;  /* 0x0000000000148947 */ /* 0x003fea0003800000 */
[----:B------:R-:W-:Y:S02]  /*1d30*/  MOV R2, R14 ;  /* 0x0000000e00027202 */ /* 0x000fe40000000f00 */
[----:B------:R-:W-:-:S07]  /*1d40*/  MOV R0, 0x1d60 ;  /* 0x00001d6000007802 */ /* 0x000fce0000000f00 */
[----:B------:R-:W-:Y:S05]  /*1d50*/  CALL.REL.NOINC `($__internal_4_$__cuda_sm20_sqrt_rn_f32_slowpath) ;  /* 0x000001a400607944 */ /* 0x000fea0003c00000 */
[----:B------:R-:W-:Y:S01]  /*1d60*/  MOV R25, R29 ;  /* 0x0000001d00197202 */ /* 0x000fe20000000f00 */
[----:B------:R-:W-:Y:S06]  /*1d70*/  BRA `(.L_x_303) ;  /* 0x0000000000107947 */ /* 0x000fec0003800000 */
.L_x_302:
[----:B------:R-:W-:Y:S01]  /*1d80*/  FMUL.FTZ R25, R14, R3 ;  /* 0x000000030e197220 */ /* 0x000fe20000410000 */
[----:B------:R-:W-:-:S03]  /*1d90*/  FMUL.FTZ R2, R3, 0.5 ;  /* 0x3f00000003027820 */ /* 0x000fc60000410000 */
[----:B------:R-:W-:-:S04]  /*1da0*/  FFMA R0, -R25, R25, R14 ;  /* 0x0000001919007223 */ /* 0x000fc8000000010e */
[----:B------:R-:W-:-:S07]  /*1db0*/  FFMA R25, R0, R2, R25 ;  /* 0x0000000200197223 */ /* 0x000fce0000000019 */
.L_x_303:
[----:B------:R-:W-:Y:S05]  /*1dc0*/  BSYNC.RECONVERGENT B0 ;  /* 0x0000000000007941 */ /* 0x000fea0003800200 */
.L_x_301:
[----:B------:R-:W-:Y:S01]  /*1dd0*/  IADD3 R0, PT, PT, R25, 0x1800000, RZ ;  /* 0x0180000019007810 */ /* 0x000fe20007ffe0ff */
[----:B------:R-:W-:Y:S03]  /*1de0*/  BSSY.RECONVERGENT B1, `(.L_x_304) ;  /* 0x000000c000017945 */ /* 0x000fe60003800200 */
[----:B------:R-:W-:-:S04]  /*1df0*/  LOP3.LUT R0, R0, 0x7f800000, RZ, 0xc0, !PT ;  /* 0x7f80000000007812 */ /* 0x000fc800078ec0ff */
[----:B------:R-:W-:-:S13]  /*1e00*/  ISETP.GT.U32.AND P0, PT, R0, 0x1ffffff, PT ;  /* 0x01ffffff0000780c */ /* 0x000fda0003f04070 */
[----:B------:R-:W-:Y:S05]  /*1e10*/  @P0 BRA `(.L_x_305) ;  /* 0x0000000000100947 */ /* 0x000fea0003800000 */
[----:B------:R-:W-:-:S07]  /*1e20*/  MOV R24, 0x1e40 ;  /* 0x00001e4000187802 */ /* 0x000fce0000000f00 */
[----:B------:R-:W-:Y:S05]  /*1e30*/  CALL.REL.NOINC `($__internal_3_$__cuda_sm20_rcp_rn_f32_slowpath) ;  /* 0x000001a000587944 */ /* 0x000fea0003c00000 */
[----:B------:R-:W-:Y:S01]  /*1e40*/  MOV R19, R2 ;  /* 0x0000000200137202 */ /* 0x000fe20000000f00 */
[----:B------:R-:W-:Y:S06]  /*1e50*/  BRA `(.L_x_306) ;  /* 0x0000000000107947 */ /* 0x000fec0003800000 */
.L_x_305:
[----:B------:R-:W0:Y:S02]  /*1e60*/  MUFU.RCP R0, R25 ;  /* 0x0000001900007308 */ /* 0x000e240000001000 */
[----:B0-----:R-:W-:-:S04]  /*1e70*/  FFMA R2, R0, R25, -1 ;  /* 0xbf80000000027423 */ /* 0x001fc80000000019 */
[----:B------:R-:W-:-:S04]  /*1e80*/  FADD.FTZ R19, -R2, -RZ ;  /* 0x800000ff02137221 */ /* 0x000fc80000010100 */
[----:B------:R-:W-:-:S07]  /*1e90*/  FFMA R19, R0, R19, R0 ;  /* 0x0000001300137223 */ /* 0x000fce0000000000 */
.L_x_306:
[----:B------:R-:W-:Y:S05]  /*1ea0*/  BSYNC.RECONVERGENT B1 ;  /* 0x0000000000017941 */ /* 0x000fea0003800200 */
.L_x_304:
[----:B------:R-:W-:Y:S01]  /*1eb0*/  BSSY.RECONVERGENT B0, `(.L_x_307) ;  /* 0x0000157000007945 */ /* 0x000fe20003800200 */
.L_x_329:
[----:B------:R-:W-:Y:S01]  /*1ec0*/  BSSY.RECONVERGENT B1, `(.L_x_308) ;  /* 0x00000c5000017945 */ /* 0x000fe20003800200 */
.L_x_322:
        /* <DEDUP_REMOVED lines=28> */
.L_x_316:
[----:B------:R-:W-:Y:S05]  /*2090*/  BSYNC.RECONVERGENT B4 ;  /* 0x0000000000047941 */ /* 0x000fea0003800200 */
.L_x_315:
        /* <DEDUP_REMOVED lines=45> */
.L_x_314:
[C---:B------:R-:W-:Y:S02]  /*2370*/  ISETP.NE.AND P0, PT, R15.reuse, RZ, PT ;  /* 0x000000ff0f00720c */ /* 0x040fe40003f05270 */
[----:B------:R-:W-:Y:S02]  /*2380*/  IADD3 R9, PT, PT, R15, 0x2, RZ ;  /* 0x000000020f097810 */ /* 0x000fe40007ffe0ff */
[-C--:B------:R-:W-:Y:S02]  /*2390*/  MOV R3, R7.reuse ;  /* 0x0000000700037202 */ /* 0x080fe40000000f00 */
[----:B------:R-:W-:Y:S01]  /*23a0*/  SEL R0, R8, R7, !P0 ;  /* 0x0000000708007207 */ /* 0x000fe20004000000 */
[----:B------:R-:W-:Y:S06]  /*23b0*/  BRA `(.L_x_312) ;  /* 0x0000000000e87947 */ /* 0x000fec0003800000 */
.L_x_313:
        /* <DEDUP_REMOVED lines=13> */
.L_x_318:
[----:B------:R-:W-:Y:S05]  /*2490*/  BSYNC.RECONVERGENT B4 ;  /* 0x0000000000047941 */ /* 0x000fea0003800200 */
.L_x_317:
        /* <DEDUP_REMOVED lines=44> */
.L_x_312:
[----:B------:R-:W-:Y:S05]  /*2760*/  BSYNC.RECONVERGENT B3 ;  /* 0x0000000000037941 */ /* 0x000fea0003800200 */
.L_x_311:
        /* <DEDUP_REMOVED lines=29> */
[----:B------:R-:W-:Y:S01]  /*2940*/  FSETP.NEU.AND P0, PT, R2, RZ, PT ;  /* 0x000000ff0200720b */ /* 0x000fe20003f0d000 */
[----:B------:R-:W-:Y:S02]  /*2950*/  HFMA2 R15, -RZ, RZ, 0.1495361328125, 0.0004794597625732421875 ;  /* 0x30c90fdbff0f7431 */ /* 0x000fe400000001ff */
[----:B------:R-:W-:-:S05]  /*2960*/  FMUL R3, R3, -2 ;  /* 0xc000000003037820 */ /* 0x000fca0000400000 */
[----:B------:R-:W-:Y:S01]  /*2970*/  FSEL R14, R3, +INF , P0 ;  /* 0x7f800000030e7808 */ /* 0x000fe20000000000 */
[----:B------:R-:W-:-:S03]  /*2980*/  FFMA R10, R0, R15, 7.314590599882819788e-10 ;  /* 0x30490fdb000a7423 */ /* 0x000fc6000000000f */
[----:B------:R-:W-:Y:S01]  /*2990*/  IADD3 R2, PT, PT, R14, -0xd000000, RZ ;  /* 0xf30000000e027810 */ /* 0x000fe20007ffe0ff */
[----:B------:R0:W1:Y:S03]  /*29a0*/  MUFU.RSQ R3, R14 ;  /* 0x0000000e00037308 */ /* 0x0000660000001400 */
[----:B------:R-:W-:-:S13]  /*29b0*/  ISETP.GT.U32.AND P0, PT, R2, 0x727fffff, PT ;  /* 0x727fffff0200780c */ /* 0x000fda0003f04070 */
[----:B0-----:R-:W-:Y:S05]  /*29c0*/  @!P0 BRA `(.L_x_320) ;  /* 0x0000000000108947 */ /* 0x001fea0003800000 */
[----:B------:R-:W-:Y:S02]  /*29d0*/  MOV R2, R14 ;  /* 0x0000000e00027202 */ /* 0x000fe40000000f00 */
[----:B------:R-:W-:-:S07]  /*29e0*/  MOV R0, 0x2a00 ;  /* 0x00002a0000007802 */ /* 0x000fce0000000f00 */
[----:B-1----:R-:W-:Y:S05]  /*29f0*/  CALL.REL.NOINC `($__internal_4_$__cuda_sm20_sqrt_rn_f32_slowpath) ;  /* 0x0000019800387944 */ /* 0x002fea0003c00000 */
[----:B------:R-:W-:Y:S05]  /*2a00*/  BRA `(.L_x_321) ;  /* 0x0000000000107947 */ /* 0x000fea0003800000 */
.L_x_320:
[----:B-1----:R-:W-:Y:S01]  /*2a10*/  FMUL.FTZ R29, R14, R3 ;  /* 0x000000030e1d7220 */ /* 0x002fe20000410000 */
[----:B------:R-:W-:-:S03]  /*2a20*/  FMUL.FTZ R2, R3, 0.5 ;  /* 0x3f00000003027820 */ /* 0x000fc60000410000 */
[----:B------:R-:W-:-:S04]  /*2a30*/  FFMA R0, -R29, R29, R14 ;  /* 0x0000001d1d007223 */ /* 0x000fc8000000010e */
[----:B------:R-:W-:-:S07]  /*2a40*/  FFMA R29, R0, R2, R29 ;  /* 0x00000002001d7223 */ /* 0x000fce000000001d */
.L_x_321:
[----:B------:R-:W-:Y:S05]  /*2a50*/  BSYNC.RECONVERGENT B3 ;  /* 0x0000000000037941 */ /* 0x000fea0003800200 */
.L_x_319:
[----:B------:R-:W-:Y:S01]  /*2a60*/  FMUL.RZ R3, R10, 0.15915493667125701904 ;  /* 0x3e22f9830a037820 */ /* 0x000fe2000040c000 */
[----:B------:R-:W-:Y:S01]  /*2a70*/  HFMA2 R10, -RZ, RZ, 0, 5.9604644775390625e-08 ;  /* 0x00000001ff0a7431 */ /* 0x000fe200000001ff */
[----:B------:R-:W-:Y:S02]  /*2a80*/  MOV R15, R9 ;  /* 0x00000009000f7202 */ /* 0x000fe40000000f00 */
[----:B------:R-:W0:Y:S08]  /*2a90*/  MUFU.SIN R0, R3 ;  /* 0x0000000300007308 */ /* 0x000e300000000400 */
[----:B------:R-:W1:Y:S01]  /*2aa0*/  MUFU.COS R2, R3 ;  /* 0x0000000300027308 */ /* 0x000e620000000000 */
[-C--:B0-----:R-:W-:Y:S01]  /*2ab0*/  FMUL R0, R0, R29.reuse ;  /* 0x0000001d00007220 */ /* 0x081fe20000400000 */
[----:B-1----:R-:W-:-:S07]  /*2ac0*/  FMUL R9, R2, R29 ;  /* 0x0000001d02097220 */ /* 0x002fce0000400000 */
.L_x_310:
[----:B------:R-:W-:Y:S05]  /*2ad0*/  BSYNC.RECONVERGENT B2 ;  /* 0x0000000000027941 */ /* 0x000fea0003800200 */
.L_x_309:
[----:B------:R-:W-:-:S05]  /*2ae0*/  FFMA R2, R19, R0, 1 ;  /* 0x3f80000013027423 */ /* 0x000fca0000000000 */
[----:B------:R-:W-:-:S13]  /*2af0*/  FSETP.GTU.AND P0, PT, R2, RZ, PT ;  /* 0x000000ff0200720b */ /* 0x000fda0003f0c000 */
[----:B------:R-:W-:Y:S05]  /*2b00*/  @!P0 BRA `(.L_x_322) ;  /* 0xfffffff000f08947 */ /* 0x000fea000383ffff */
[----:B------:R-:W-:Y:S05]  /*2b10*/  BSYNC.RECONVERGENT B1 ;  /* 0x0000000000017941 */ /* 0x000fea0003800200 */
.L_x_308:
        /* <DEDUP_REMOVED lines=18> */
.L_x_325:
        /* <DEDUP_REMOVED lines=13> */
.L_x_327:
[----:B------:R-:W-:Y:S05]  /*2d10*/  BSYNC.RECONVERGENT B2 ;  /* 0x0000000000027941 */ /* 0x000fea0003800200 */
.L_x_326:
        /* <DEDUP_REMOVED lines=38> */
[----:B------:R-:W-:Y:S02]  /*2f80*/  MOV R8, R2 ;  /* 0x0000000200087202 */ /* 0x000fe40000000f00 */
[----:B------:R-:W-:Y:S02]  /*2f90*/  LOP3.LUT R7, R24, UR20, R3, 0x96, !PT ;  /* 0x0000001418077c12 */ /* 0x000fe4000f8e9603 */
[----:B------:R-:W-:Y:S02]  /*2fa0*/  LOP3.LUT R6, R6, UR21, R15, 0x96, !PT ;  /* 0x0000001506067c12 */ /* 0x000fe4000f8e960f */
[----:B------:R-:W-:-:S07]  /*2fb0*/  MOV R2, R20 ;  /* 0x0000001400027202 */ /* 0x000fce0000000f00 */
.L_x_324:
[----:B------:R-:W-:Y:S05]  /*2fc0*/  BSYNC.RECONVERGENT B1 ;  /* 0x0000000000017941 */ /* 0x000fea0003800200 */
.L_x_323:
        /* <DEDUP_REMOVED lines=13> */
[----:B------:R-:W-:-:S04]  /*30a0*/  FSEL R3, R20, R21, !P1 ;  /* 0x0000001514037208 */ /* 0x000fc80004800000 */
[----:B------:R-:W-:-:S04]  /*30b0*/  IADD3 R24, PT, PT, R3, -0x3f2aaaab, RZ ;  /* 0xc0d5555503187810 */ /* 0x000fc80007ffe0ff */
[----:B------:R-:W-:-:S03]  /*30c0*/  LOP3.LUT R24, R24, 0xff800000, RZ, 0xc0, !PT ;  /* 0xff80000018187812 */ /* 0x000fc600078ec0ff */
[----:B------:R-:W-:Y:S01]  /*30d0*/  @!P0 FMUL R2, R2, 8388608 ;  /* 0x4b00000002028820 */ /* 0x000fe20000400000 */
[-C--:B------:R-:W-:Y:S02]  /*30e0*/  IADD3 R20, PT, PT, R3, -R24.reuse, RZ ;  /* 0x8000001803147210 */ /* 0x080fe40007ffe0ff */
[----:B------:R-:W-:Y:S02]  /*30f0*/  I2FP.F32.S32 R24, R24 ;  /* 0x0000001800187245 */ /* 0x000fe40000201400 */
[----:B------:R-:W-:Y:S01]  /*3100*/  IADD3 R25, PT, PT, R2, -0x3f2aaaab, RZ ;  /* 0xc0d5555502197810 */ /* 0x000fe20007ffe0ff */
[----:B------:R-:W-:-:S03]  /*3110*/  FADD R20, R20, -1 ;  /* 0xbf80000014147421 */ /* 0x000fc60000000000 */
[----:B------:R-:W-:Y:S01]  /*3120*/  LOP3.LUT R25, R25, 0xff800000, RZ, 0xc0, !PT ;  /* 0xff80000019197812 */ /* 0x000fe200078ec0ff */
[----:B------:R-:W-:-:S04]  /*3130*/  FFMA R15, R20, -R26, 0.14084610342979431152 ;  /* 0x3e1039f6140f7423 */ /* 0x000fc8000000081a */
[----:B------:R-:W-:Y:S01]  /*3140*/  FFMA R27, R20, R15, -0.12148627638816833496 ;  /* 0xbdf8cdcc141b7423 */ /* 0x000fe2000000000f */
[-C--:B------:R-:W-:Y:S02]  /*3150*/  IADD3 R15, PT, PT, R2, -R25.reuse, RZ ;  /* 0x80000019020f7210 */ /* 0x080fe40007ffe0ff */
[----:B------:R-:W-:Y:S01]  /*3160*/  I2FP.F32.S32 R25, R25 ;  /* 0x0000001900197245 */ /* 0x000fe20000201400 */
[C---:B------:R-:W-:Y:S02]  /*3170*/  FFMA R27, R20.reuse, R27, 0.13980610668659210205 ;  /* 0x3e0f2955141b7423 */ /* 0x040fe4000000001b */
[----:B------:R-:W-:Y:S02]  /*3180*/  FADD R15, R15, -1 ;  /* 0xbf8000000f0f7421 */ /* 0x000fe40000000000 */
[----:B------:R-:W-:Y:S02]  /*3190*/  FFMA R27, R20, R27, -0.16684235632419586182 ;  /* 0xbe2ad8b9141b7423 */ /* 0x000fe4000000001b */
[----:B------:R-:W-:-:S02]  /*31a0*/  FFMA R26, R15, -R26, 0.14084610342979431152 ;  /* 0x3e1039f60f1a7423 */ /* 0x000fc4000000081a */
[C---:B------:R-:W-:Y:S02]  /*31b0*/  FFMA R27, R20.reuse, R27, 0.20012299716472625732 ;  /* 0x3e4ced0b141b7423 */ /* 0x040fe4000000001b */
[C---:B------:R-:W-:Y:S02]  /*31c0*/  FFMA R26, R15.reuse, R26, -0.12148627638816833496 ;  /* 0xbdf8cdcc0f1a7423 */ /* 0x040fe4000000001a */
[C---:B------:R-:W-:Y:S02]  /*31d0*/  FFMA R27, R20.reuse, R27, -0.24999669194221496582 ;  /* 0xbe7fff22141b7423 */ /* 0x040fe4000000001b */
[C---:B------:R-:W-:Y:S02]  /*31e0*/  FFMA R26, R15.reuse, R26, 0.13980610668659210205 ;  /* 0x3e0f29550f1a7423 */ /* 0x040fe4000000001a */
[C---:B------:R-:W-:Y:S01]  /*31f0*/  FFMA R29, R20.reuse, R27, 0.33333182334899902344 ;  /* 0x3eaaaa78141d7423 */ /* 0x040fe2000000001b */
[----:B------:R-:W-:Y:S01]  /*3200*/  FSEL R27, RZ, -23, P1 ;  /* 0xc1b80000ff1b7808 */ /* 0x000fe20000800000 */
[----:B------:R-:W-:Y:S01]  /*3210*/  FFMA R26, R15, R26, -0.16684235632419586182 ;  /* 0xbe2ad8b90f1a7423 */ /* 0x000fe2000000001a */
[----:B------:R-:W-:Y:S01]  /*3220*/  ISETP.GT.U32.AND P1, PT, R3, 0x7f7fffff, PT ;  /* 0x7f7fffff0300780c */ /* 0x000fe20003f24070 */
[----:B------:R-:W-:-:S02]  /*3230*/  FFMA R29, R20, R29, -0.5 ;  /* 0xbf000000141d7423 */ /* 0x000fc4000000001d */
[C---:B------:R-:W-:Y:S01]  /*3240*/  FFMA R26, R15.reuse, R26, 0.20012299716472625732 ;  /* 0x3e4ced0b0f1a7423 */ /* 0x040fe2000000001a */
[----:B------:R-:W-:Y:S01]  /*3250*/  FFMA R24, R24, 1.1920928955078125e-07, R27 ;  /* 0x3400000018187823 */ /* 0x000fe2000000001b */
[C---:B------:R-:W-:Y:S01]  /*3260*/  FMUL R29, R20.reuse, R29 ;  /* 0x0000001d141d7220 */ /* 0x040fe20000400000 */
[----:B------:R-:W-:Y:S01]  /*3270*/  MOV R27, 0x7f800000 ;  /* 0x7f800000001b7802 */ /* 0x000fe20000000f00 */
[C---:B------:R-:W-:Y:S02]  /*3280*/  FFMA R26, R15.reuse, R26, -0.24999669194221496582 ;  /* 0xbe7fff220f1a7423 */ /* 0x040fe4000000001a */
[----:B------:R-:W-:Y:S01]  /*3290*/  FFMA R29, R20, R29, R20 ;  /* 0x0000001d141d7223 */ /* 0x000fe20000000014 */
[----:B------:R-:W-:Y:S01]  /*32a0*/  FSEL R20, RZ, -23, P0 ;  /* 0xc1b80000ff147808 */ /* 0x000fe20000000000 */
[----:B------:R-:W-:Y:S01]  /*32b0*/  FFMA R26, R15, R26, 0.33333182334899902344 ;  /* 0x3eaaaa780f1a7423 */ /* 0x000fe2000000001a */
[----:B------:R-:W-:Y:S01]  /*32c0*/  ISETP.GT.U32.AND P0, PT, R2, 0x7f7fffff, PT ;  /* 0x7f7fffff0200780c */ /* 0x000fe20003f04070 */
[----:B------:R-:W-:Y:S01]  /*32d0*/  FFMA R24, R24, 0.69314718246459960938, R29 ;  /* 0x3f31721818187823 */ /* 0x000fe2000000001d */
[----:B------:R-:W-:Y:S01]  /*32e0*/  @P1 FFMA R24, R3, R27, +INF ;  /* 0x7f80000003181423 */ /* 0x000fe2000000001b */
[----:B------:R-:W-:Y:S01]  /*32f0*/  FFMA R26, R15, R26, -0.5 ;  /* 0xbf0000000f1a7423 */ /* 0x000fe2000000001a */
[----:B------:R-:W-:Y:S01]  /*3300*/  FSETP.NEU.AND P1, PT, R3, RZ, PT ;  /* 0x000000ff0300720b */ /* 0x000fe20003f2d000 */
[----:B------:R-:W-:Y:S01]  /*3310*/  FADD R3, -R21, 1 ;  /* 0x3f80000015037421 */ /* 0x000fe20000000100 */
[----:B------:R-:W-:Y:S01]  /*3320*/  FFMA R20, R25, 1.1920928955078125e-07, R20 ;  /* 0x3400000019147823 */ /* 0x000fe20000000014 */
[----:B------:R-:W-:Y:S01]  /*3330*/  FMUL R26, R15, R26 ;  /* 0x0000001a0f1a7220 */ /* 0x000fe20000400000 */
[----:B------:R-:W-:-:S03]  /*3340*/  FSEL R24, R24, -INF , P1 ;  /* 0xff80000018187808 */ /* 0x000fc60000800000 */
[----:B------:R-:W-:Y:S02]  /*3350*/  FFMA R15, R15, R26, R15 ;  /* 0x0000001a0f0f7223 */ /* 0x000fe4000000000f */
[----:B------:R-:W-:Y:S01]  /*3360*/  FADD R25, R3, R24 ;  /* 0x0000001803197221 */ /* 0x000fe20000000000 */
[----:B------:R-:W-:Y:S01]  /*3370*/  FMUL R3, R0, 0.5 ;  /* 0x3f00000000037820 */ /* 0x000fe20000400000 */
[----:B------:R-:W-:Y:S01]  /*3380*/  FFMA R15, R20, 0.69314718246459960938, R15 ;  /* 0x3f317218140f7823 */ /* 0x000fe2000000000f */
[----:B------:R-:W-:Y:S01]  /*3390*/  @P0 FFMA R15, R2, R27, +INF ;  /* 0x7f800000020f0423 */ /* 0x000fe2000000001b */
[----:B------:R-:W-:Y:S01]  /*33a0*/  FMUL R20, R18, R25 ;  /* 0x0000001912147220 */ /* 0x000fe20000400000 */
[----:B------:R-:W-:-:S03]  /*33b0*/  FSETP.NEU.AND P0, PT, R2, RZ, PT ;  /* 0x000000ff0200720b */ /* 0x000fc60003f0d000 */
[----:B------:R-:W-:Y:S01]  /*33c0*/  FFMA R20, R3, R0, R20 ;  /* 0x0000000003147223 */ /* 0x000fe20000000014 */
[----:B------:R-:W-:-:S04]  /*33d0*/  FSEL R15, R15, -INF , P0 ;  /* 0xff8000000f0f7808 */ /* 0x000fc80000000000 */
[----:B------:R-:W-:Y:S02]  /*33e0*/  FSETP.GEU.AND P0, PT, R15, R20, PT ;  /* 0x000000140f00720b */ /* 0x000fe40003f0e000 */
[----:B------:R-:W-:Y:S02]  /*33f0*/  MOV R15, R16 ;  /* 0x00000010000f7202 */ /* 0x000fe40000000f00 */
[----:B------:R-:W-:-:S09]  /*3400*/  MOV R20, R14 ;  /* 0x0000000e00147202 */ /* 0x000fd20000000f00 */
[----:B------:R-:W-:Y:S05]  /*3410*/  @P0 BRA `(.L_x_329) ;  /* 0xffffffe800a80947 */ /* 0x000fea000383ffff */
.L_x_328:
[----:B------:R-:W-:Y:S05]  /*3420*/  BSYNC.RECONVERGENT B0 ;  /* 0x0000000000007941 */ /* 0x000fea0003800200 */
.L_x_307:
[----:B------:R-:W-:Y:S01]  /*3430*/  FFMA R18, R18, R21, R17 ;  /* 0x0000001512127223 */ /* 0x000fe20000000011 */
[----:B------:R-:W-:Y:S01]  /*3440*/  BSSY.RECONVERGENT B2, `(.L_x_330) ;  /* 0x000000f000027945 */ /* 0x000fe20003800200 */
[----:B------:R-:W-:Y:S02]  /*3450*/  SHF.L.U32 R15, R4, 0x2, RZ ;  /* 0x00000002040f7819 */ /* 0x000fe400000006ff */
[----:B------:R-:W0:Y:S08]  /*3460*/  MUFU.RCP R0, R18 ;  /* 0x0000001200007308 */ /* 0x000e300000001000 */
[----:B------:R-:W1:Y:S01]  /*3470*/  FCHK P0, R17, R18 ;  /* 0x0000001211007302 */ /* 0x000e620000000000 */
[----:B0-----:R-:W-:-:S04]  /*3480*/  FFMA R3, -R18, R0, 1 ;  /* 0x3f80000012037423 */ /* 0x001fc80000000100 */
[----:B------:R-:W-:-:S04]  /*3490*/  FFMA R0, R0, R3, R0 ;  /* 0x0000000300007223 */ /* 0x000fc80000000000 */
[----:B------:R-:W-:-:S04]  /*34a0*/  FFMA R3, R17, R0, RZ ;  /* 0x0000000011037223 */ /* 0x000fc800000000ff */
[----:B------:R-:W-:-:S04]  /*34b0*/  FFMA R2, -R18, R3, R17 ;  /* 0x0000000312027223 */ /* 0x000fc80000000111 */
[----:B------:R-:W-:Y:S01]  /*34c0*/  FFMA R2, R0, R2, R3 ;  /* 0x0000000200027223 */ /* 0x000fe20000000003 */
[----:B-1----:R-:W-:Y:S06]  /*34d0*/  @!P0 BRA `(.L_x_331) ;  /* 0x0000000000148947 */ /* 0x002fec0003800000 */
[----:B------:R-:W-:Y:S02]  /*34e0*/  MOV R3, R17 ;  /* 0x0000001100037202 */ /* 0x000fe40000000f00 */
[----:B------:R-:W-:Y:S02]  /*34f0*/  MOV R0, R18 ;  /* 0x0000001200007202 */ /* 0x000fe40000000f00 */
[----:B------:R-:W-:-:S07]  /*3500*/  MOV R2, 0x3520 ;  /* 0x0000352000027802 */ /* 0x000fce0000000f00 */
[----:B------:R-:W-:Y:S05]  /*3510*/  CALL.REL.NOINC `($__internal_5_$__cuda_sm3x_div_rn_noftz_f32_slowpath) ;  /* 0x0000018c00c87944 */ /* 0x000fea0003c00000 */
[----:B------:R-:W-:-:S07]  /*3520*/  MOV R2, R0 ;  /* 0x0000000000027202 */ /* 0x000fce0000000f00 */
.L_x_331:
[----:B------:R-:W-:Y:S05]  /*3530*/  BSYNC.RECONVERGENT B2 ;  /* 0x0000000000027941 */ /* 0x000fea0003800200 */
.L_x_330:
[----:B------:R-:W0:Y:S01]  /*3540*/  LDC.64 R18, c[0x0][0x390] ;  /* 0x0000e400ff127b82 */ /* 0x000e220000000a00 */
[----:B------:R-:W-:Y:S01]  /*3550*/  FSETP.GE.AND P0, PT, |R23|, 3, PT ;  /* 0x404000001700780b */ /* 0x000fe20003f06200 */
[----:B------:R-:W-:Y:S01]  /*3560*/  BSSY.RECONVERGENT B0, `(.L_x_332) ;  /* 0x000007a000007945 */ /* 0x000fe20003800200 */
[----:B0-----:R-:W-:-:S05]  /*3570*/  IMAD.WIDE R18, R15, 0x4, R18 ;  /* 0x000000040f127825 */ /* 0x001fca00078e0212 */
[----:B------:R0:W-:Y:S06]  /*3580*/  STG.E desc[UR22][R18.64], R2 ;  /* 0x0000000212007986 */ /* 0x0001ec000c101916 */
[----:B------:R-:W-:Y:S05]  /*3590*/  @!P0 BRA `(.L_x_333) ;  /* 0x0000000000d08947 */ /* 0x000fea0003800000 */
[----:B------:R-:W-:-:S13]  /*35a0*/  FSETP.GE.AND P0, PT, |R23|, 7.8000001907348632812, PT ;  /* 0x40f9999a1700780b */ /* 0x000fda0003f06200 */
[----:B------:R-:W-:Y:S05]  /*35b0*/  @!P0 BRA `(.L_x_334) ;  /* 0x0000000000948947 */ /* 0x000fea0003800000 */
[----:B------:R-:W-:Y:S01]  /*35c0*/  FADD R17, |R23|, -RZ ;  /* 0x800000ff17117221 */ /* 0x000fe20000000200 */
[----:B0-----:R-:W-:Y:S01]  /*35d0*/  HFMA2 R18, -RZ, RZ, 1.5048828125, 33.21875 ;  /* 0x3e055027ff127431 */ /* 0x001fe200000001ff */
[----:B------:R-:W-:-:S03]  /*35e0*/  MOV R20, 0x7f800000 ;  /* 0x7f80000000147802 */ /* 0x000fc60000000f00 */
[C---:B------:R-:W-:Y:S02]  /*35f0*/  IADD3 R0, PT, PT, R17.reuse, -0x3f2aaaab, RZ ;  /* 0xc0d5555511007810 */ /* 0x040fe40007ffe0ff */
[----:B------:R-:W-:Y:S02]  /*3600*/  ISETP.GT.U32.AND P0, PT, R17, 0x7f7fffff, PT ;  /* 0x7f7fffff1100780c */ /* 0x000fe40003f04070 */
[----:B------:R-:W-:-:S04]  /*3610*/  LOP3.LUT R0, R0, 0xff800000, RZ, 0xc0, !PT ;  /* 0xff80000000007812 */ /* 0x000fc800078ec0ff */
[-C--:B------:R-:W-:Y:S02]  /*3620*/  IADD3 R3, PT, PT, R17, -R0.reuse, RZ ;  /* 0x8000000011037210 */ /* 0x080fe40007ffe0ff */
[----:B------:R-:W-:Y:S02]  /*3630*/  I2FP.F32.S32 R0, R0 ;  /* 0x0000000000007245 */ /* 0x000fe40000201400 */
[----:B------:R-:W-:Y:S01]  /*3640*/  MOV R17, 0x3a4be755 ;  /* 0x3a4be75500117802 */ /* 0x000fe20000000f00 */
[----:B------:R-:W-:Y:S02]  /*3650*/  FADD R15, R3, -1 ;  /* 0xbf800000030f7421 */ /* 0x000fe40000000000 */
[----:B------:R-:W0:Y:S02]  /*3660*/  MUFU.RCP R3, |R23| ;  /* 0x4000001700037308 */ /* 0x000e240000001000 */
[----:B------:R-:W-:-:S04]  /*3670*/  FFMA R18, R15, -R18, 0.14084610342979431152 ;  /* 0x3e1039f60f127423 */ /* 0x000fc80000000812 */
        /* <DEDUP_REMOVED lines=9> */
[----:B------:R-:W-:Y:S01]  /*3710*/  FFMA R15, R0, 1.1920928955078125e-07, RZ ;  /* 0x34000000000f7823 */ /* 0x000fe200000000ff */
[----:B0-----:R-:W-:-:S03]  /*3720*/  FMUL R0, R3, R3 ;  /* 0x0000000303007220 */ /* 0x001fc60000400000 */
[----:B------:R-:W-:Y:S01]  /*3730*/  FFMA R18, R15, 0.69314718246459960938, R18 ;  /* 0x3f3172180f127823 */ /* 0x000fe20000000012 */
[C---:B------:R-:W-:Y:S01]  /*3740*/  FFMA R15, R0.reuse, R17, -0.0027776553761214017868 ;  /* 0xbb360953000f7423 */ /* 0x040fe20000000011 */
[C---:B------:R-:W-:Y:S01]  /*3750*/  @P0 FFMA R18, |R23|.reuse, R20, +INF ;  /* 0x7f80000017120423 */ /* 0x040fe20000000214 */
[C---:B------:R-:W-:Y:S01]  /*3760*/  FADD R17, |R23|.reuse, -0.5 ;  /* 0xbf00000017117421 */ /* 0x040fe20000000200 */
[----:B------:R-:W-:Y:S01]  /*3770*/  FSETP.NEU.AND P0, PT, |R23|, +INF , PT ;  /* 0x7f8000001700780b */ /* 0x000fe20003f0d200 */
[----:B------:R-:W-:Y:S01]  /*3780*/  FFMA R0, R0, R15, 0.083333276212215423584 ;  /* 0x3daaaaa300007423 */ /* 0x000fe2000000000f */
[----:B------:R-:W-:-:S03]  /*3790*/  FMUL R18, R18, 0.5 ;  /* 0x3f00000012127820 */ /* 0x000fc60000400000 */
[----:B------:R-:W-:Y:S01]  /*37a0*/  FFMA R0, R3, R0, 0.91893851757049560547 ;  /* 0x3f6b3f8e03007423 */ /* 0x000fe20000000000 */
[----:B------:R-:W-:-:S04]  /*37b0*/  FMUL R17, R18, R17 ;  /* 0x0000001112117220 */ /* 0x000fc80000400000 */
[--C-:B------:R-:W-:Y:S01]  /*37c0*/  FADD R0, R0, R17.reuse ;  /* 0x0000001100007221 */ /* 0x100fe20000000000 */
[----:B------:R-:W-:-:S04]  /*37d0*/  FADD R17, -|R23|, R17 ;  /* 0x0000001117117221 */ /* 0x000fc80000000300 */
[----:B------:R-:W-:-:S05]  /*37e0*/  FADD R0, R17, R0 ;  /* 0x0000000011007221 */ /* 0x000fca0000000000 */
[----:B------:R-:W-:Y:S01]  /*37f0*/  FSEL R15, R0, +INF , P0 ;  /* 0x7f800000000f7808 */ /* 0x000fe20000000000 */
[----:B------:R-:W-:Y:S06]  /*3800*/  BRA `(.L_x_335) ;  /* 0x00000004003c7947 */ /* 0x000fec0003800000 */
.L_x_334:
[----:B------:R-:W-:Y:S01]  /*3810*/  FADD R15, |R23|, -3 ;  /* 0xc0400000170f7421 */ /* 0x000fe20000000200 */
[----:B0-----:R-:W-:-:S03]  /*3820*/  HFMA2 R18, -RZ, RZ, 4.23046875, 0.62255859375 ;  /* 0x443b38fbff127431 */ /* 0x001fc600000001ff */
[----:B------:R-:W-:-:S04]  /*3830*/  FADD R0, R15, -259.2509765625 ;  /* 0xc381a0200f007421 */ /* 0x000fc80000000000 */
[----:B------:R-:W-:-:S04]  /*3840*/  FFMA R0, R15, R0, -10777.1796875 ;  /* 0xc62864b80f007423 */ /* 0x000fc80000000000 */
[----:B------:R-:W-:-:S04]  /*3850*/  FFMA R0, R15, R0, -92685.046875 ;  /* 0xc7b506860f007423 */ /* 0x000fc80000000000 */
[C---:B------:R-:W-:Y:S01]  /*3860*/  FFMA R3, R15.reuse, R0, -206353.578125 ;  /* 0xc84984650f037423 */ /* 0x040fe20000000000 */
[----:B------:R-:W-:-:S04]  /*3870*/  FFMA R0, R15, -R18, -12349.7421875 ;  /* 0xc640f6f80f007423 */ /* 0x000fc80000000812 */
[C---:B------:R-:W-:Y:S01]  /*3880*/  FFMA R0, R15.reuse, R0, -41061.375 ;  /* 0xc72065600f007423 */ /* 0x040fe20000000000 */
[----:B------:R-:W0:Y:S03]  /*3890*/  MUFU.RCP R3, R3 ;  /* 0x0000000300037308 */ /* 0x000e260000001000 */
[----:B------:R-:W-:-:S04]  /*38a0*/  FFMA R0, R15, R0, -48310.6640625 ;  /* 0xc73cb6aa0f007423 */ /* 0x000fc80000000000 */
[----:B------:R-:W-:-:S04]  /*38b0*/  FFMA R0, R15, R0, -143033.40625 ;  /* 0xc80bae5a0f007423 */ /* 0x000fc80000000000 */
[----:B0-----:R-:W-:Y:S01]  /*38c0*/  FFMA R15, R0, R3, R15 ;  /* 0x00000003000f7223 */ /* 0x001fe2000000000f */
[----:B------:R-:W-:Y:S06]  /*38d0*/  BRA `(.L_x_335) ;  /* 0x0000000400087947 */ /* 0x000fec0003800000 */
.L_x_333:
[----:B------:R-:W-:-:S13]  /*38e0*/  FSETP.GE.AND P0, PT, |R23|, 1.5, PT ;  /* 0x3fc000001700780b */ /* 0x000fda0003f06200 */
[----:B------:R-:W-:Y:S05]  /*38f0*/  @!P0 BRA `(.L_x_336) ;  /* 0x0000000000348947 */ /* 0x000fea0003800000 */
[----:B------:R-:W-:Y:S01]  /*3900*/  MOV R0, 0x385007fa ;  /* 0x385007fa00007802 */ /* 0x000fe20000000f00 */
[----:B------:R-:W-:-:S04]  /*3910*/  FADD R15, |R23|, -2 ;  /* 0xc0000000170f7421 */ /* 0x000fc80000000200 */
[----:B------:R-:W-:-:S04]  /*3920*/  FFMA R0, R15, R0, -0.00022089484264142811298 ;  /* 0xb967a0020f007423 */ /* 0x000fc80000000000 */
[----:B------:R-:W-:-:S04]  /*3930*/  FFMA R0, R15, R0, 0.00054131424985826015472 ;  /* 0x3a0de6fc0f007423 */ /* 0x000fc80000000000 */
[----:B------:R-:W-:-:S04]  /*3940*/  FFMA R0, R15, R0, -0.0012045169714838266373 ;  /* 0xba9de0e20f007423 */ /* 0x000fc80000000000 */
[----:B------:R-:W-:-:S04]  /*3950*/  FFMA R0, R15, R0, 0.0028842517640441656113 ;  /* 0x3b3d05b70f007423 */ /* 0x000fc80000000000 */
[----:B------:R-:W-:-:S04]  /*3960*/  FFMA R0, R15, R0, -0.0073827579617500305176 ;  /* 0xbbf1eb100f007423 */ /* 0x000fc80000000000 */
[----:B------:R-:W-:-:S04]  /*3970*/  FFMA R0, R15, R0, 0.020581319928169250488 ;  /* 0x3ca89a280f007423 */ /* 0x000fc80000000000 */
[----:B------:R-:W-:-:S04]  /*3980*/  FFMA R0, R15, R0, -0.06735248863697052002 ;  /* 0xbd89f01a0f007423 */ /* 0x000fc80000000000 */
[----:B------:R-:W-:-:S04]  /*3990*/  FFMA R0, R15, R0, 0.32246702909469604492 ;  /* 0x3ea51a660f007423 */ /* 0x000fc80000000000 */
[----:B------:R-:W-:-:S04]  /*39a0*/  FFMA R0, R15, R0, 0.42278432846069335938 ;  /* 0x3ed877300f007423 */ /* 0x000fc80000000000 */
[----:B------:R-:W-:Y:S01]  /*39b0*/  FMUL R15, R15, R0 ;  /* 0x000000000f0f7220 */ /* 0x000fe20000400000 */
[----:B------:R-:W-:Y:S06]  /*39c0*/  BRA `(.L_x_335) ;  /* 0x0000000000cc7947 */ /* 0x000fec0003800000 */
.L_x_336:
[----:B------:R-:W-:-:S13]  /*39d0*/  FSETP.GE.AND P0, PT, |R23|, 0.69999998807907104492, PT ;  /* 0x3f3333331700780b */ /* 0x000fda0003f06200 */
[----:B------:R-:W-:Y:S05]  /*39e0*/  @!P0 BRA `(.L_x_337) ;  /* 0x0000000000388947 */ /* 0x000fea0003800000 */
[----:B------:R-:W-:Y:S02]  /*39f0*/  HFMA2 R0, -RZ, RZ, 1.3076171875, -7640 ;  /* 0x3d3bef76ff007431 */ /* 0x000fe400000001ff */
[----:B------:R-:W-:-:S04]  /*3a00*/  FADD R15, -|R23|, 1 ;  /* 0x3f800000170f7421 */ /* 0x000fc80000000300 */
[----:B------:R-:W-:-:S04]  /*3a10*/  FFMA R0, R15, R0, 0.10373967140913009644 ;  /* 0x3dd475770f007423 */ /* 0x000fc80000000000 */
[----:B------:R-:W-:-:S04]  /*3a20*/  FFMA R0, R15, R0, 0.12280363589525222778 ;  /* 0x3dfb80790f007423 */ /* 0x000fc80000000000 */
[----:B------:R-:W-:-:S04]  /*3a30*/  FFMA R0, R15, R0, 0.12752421200275421143 ;  /* 0x3e0295b50f007423 */ /* 0x000fc80000000000 */
[----:B------:R-:W-:-:S04]  /*3a40*/  FFMA R0, R15, R0, 0.14321668446063995361 ;  /* 0x3e12a7650f007423 */ /* 0x000fc80000000000 */
[----:B------:R-:W-:-:S04]  /*3a50*/  FFMA R0, R15, R0, 0.16934357583522796631 ;  /* 0x3e2d68670f007423 */ /* 0x000fc80000000000 */
[----:B------:R-:W-:-:S04]  /*3a60*/  FFMA R0, R15, R0, 0.2074079364538192749 ;  /* 0x3e5462bf0f007423 */ /* 0x000fc80000000000 */
[----:B------:R-:W-:-:S04]  /*3a70*/  FFMA R0, R15, R0, 0.27058750391006469727 ;  /* 0x3e8a8a720f007423 */ /* 0x000fc80000000000 */
[----:B------:R-:W-:-:S04]  /*3a80*/  FFMA R0, R15, R0, 0.40068542957305908203 ;  /* 0x3ecd26a40f007423 */ /* 0x000fc80000000000 */
[----:B------:R-:W-:-:S04]  /*3a90*/  FFMA R0, R15, R0, 0.82246696949005126953 ;  /* 0x3f528d320f007423 */ /* 0x000fc80000000000 */
[----:B------:R-:W-:-:S04]  /*3aa0*/  FFMA R0, R15, R0, 0.57721567153930664062 ;  /* 0x3f13c4680f007423 */ /* 0x000fc80000000000 */
[----:B------:R-:W-:Y:S01]  /*3ab0*/  FMUL R15, R15, R0 ;  /* 0x000000000f0f7220 */ /* 0x000fe20000400000 */
[----:B------:R-:W-:Y:S06]  /*3ac0*/  BRA `(.L_x_335) ;  /* 0x00000000008c7947 */ /* 0x000fec0003800000 */
.L_x_337:
[----:B------:R-:W-:Y:S01]  /*3ad0*/  MOV R0, 0x3b6b1c86 ;  /* 0x3b6b1c8600007802 */ /* 0x000fe20000000f00 */
[----:B0-----:R-:W-:-:S04]  /*3ae0*/  HFMA2 R18, -RZ, RZ, 1.5048828125, 33.21875 ;  /* 0x3e055027ff127431 */ /* 0x001fc800000001ff */
[----:B------:R-:W-:-:S04]  /*3af0*/  FFMA R0, |R23|, R0, -0.0054712854325771331787 ;  /* 0xbbb3487817007423 */ /* 0x000fc80000000200 */
[----:B------:R-:W-:-:S04]  /*3b00*/  FFMA R0, |R23|, R0, -0.044627126306295394897 ;  /* 0xbd36caef17007423 */ /* 0x000fc80000000200 */
[----:B------:R-:W-:-:S04]  /*3b10*/  FFMA R0, |R23|, R0, 0.16731770336627960205 ;  /* 0x3e2b555517007423 */ /* 0x000fc80000000200 */
[----:B------:R-:W-:-:S04]  /*3b20*/  FFMA R0, |R23|, R0, -0.042135979980230331421 ;  /* 0xbd2c96c717007423 */ /* 0x000fc80000000200 */
[----:B------:R-:W-:-:S04]  /*3b30*/  FFMA R0, |R23|, R0, -0.6558672785758972168 ;  /* 0xbf27e6eb17007423 */ /* 0x000fc80000000200 */
[----:B------:R-:W-:-:S04]  /*3b40*/  FFMA R0, |R23|, R0, 0.57721537351608276367 ;  /* 0x3f13c46317007423 */ /* 0x000fc80000000200 */
[----:B------:R-:W-:-:S04]  /*3b50*/  FMUL R0, |R23|, R0 ;  /* 0x0000000017007220 */ /* 0x000fc80000400200 */
[----:B------:R-:W-:-:S05]  /*3b60*/  FFMA R0, |R23|, R0, |R23| ;  /* 0x0000000017007223 */ /* 0x000fca0000000617 */
[----:B------:R-:W-:-:S13]  /*3b70*/  FSETP.GEU.AND P0, PT, R0, 1.175494350822287508e-38, PT ;  /* 0x008000000000780b */ /* 0x000fda0003f0e000 */
[----:B------:R-:W-:-:S05]  /*3b80*/  @!P0 FMUL R0, R0, 8388608 ;  /* 0x4b00000000008820 */ /* 0x000fca0000400000 */
[C---:B------:R-:W-:Y:S02]  /*3b90*/  IADD3 R3, PT, PT, R0.reuse, -0x3f2aaaab, RZ ;  /* 0xc0d5555500037810 */ /* 0x040fe40007ffe0ff */
[----:B------:R-:W-:Y:S02]  /*3ba0*/  FSETP.NEU.AND P1, PT, R0, RZ, PT ;  /* 0x000000ff0000720b */ /* 0x000fe40003f2d000 */
[----:B------:R-:W-:-:S04]  /*3bb0*/  LOP3.LUT R15, R3, 0xff800000, RZ, 0xc0, !PT ;  /* 0xff800000030f7812 */ /* 0x000fc800078ec0ff */
[----:B------:R-:W-:-:S05]  /*3bc0*/  IADD3 R3, PT, PT, R0, -R15, RZ ;  /* 0x8000000f00037210 */ /* 0x000fca0007ffe0ff */
[----:B------:R-:W-:Y:S01]  /*3bd0*/  FADD R17, R3, -1 ;  /* 0xbf80000003117421 */ /* 0x000fe20000000000 */
[----:B------:R-:W-:Y:S02]  /*3be0*/  FSEL R3, RZ, -23, P0 ;  /* 0xc1b80000ff037808 */ /* 0x000fe40000000000 */
[----:B------:R-:W-:Y:S01]  /*3bf0*/  ISETP.GT.U32.AND P0, PT, R0, 0x7f7fffff, PT ;  /* 0x7f7fffff0000780c */ /* 0x000fe20003f04070 */
[----:B------:R-:W-:-:S04]  /*3c00*/  FFMA R18, R17, -R18, 0.14084610342979431152 ;  /* 0x3e1039f611127423 */ /* 0x000fc80000000812 */
[----:B------:R-:W-:-:S04]  /*3c10*/  FFMA R18, R17, R18, -0.12148627638816833496 ;  /* 0xbdf8cdcc11127423 */ /* 0x000fc80000000012 */
[----:B------:R-:W-:-:S04]  /*3c20*/  FFMA R18, R17, R18, 0.13980610668659210205 ;  /* 0x3e0f295511127423 */ /* 0x000fc80000000012 */
[----:B------:R-:W-:-:S04]  /*3c30*/  FFMA R18, R17, R18, -0.16684235632419586182 ;  /* 0xbe2ad8b911127423 */ /* 0x000fc80000000012 */
[----:B------:R-:W-:-:S04]  /*3c40*/  FFMA R18, R17, R18, 0.20012299716472625732 ;  /* 0x3e4ced0b11127423 */ /* 0x000fc80000000012 */
[----:B------:R-:W-:-:S04]  /*3c50*/  FFMA R18, R17, R18, -0.24999669194221496582 ;  /* 0xbe7fff2211127423 */ /* 0x000fc80000000012 */
[----:B------:R-:W-:-:S04]  /*3c60*/  FFMA R18, R17, R18, 0.33333182334899902344 ;  /* 0x3eaaaa7811127423 */ /* 0x000fc80000000012 */
[C---:B------:R-:W-:Y:S01]  /*3c70*/  FFMA R20, R17.reuse, R18, -0.5 ;  /* 0xbf00000011147423 */ /* 0x040fe20000000012 */
[----:B------:R-:W-:Y:S02]  /*3c80*/  I2FP.F32.S32 R18, R15 ;  /* 0x0000000f00127245 */ /* 0x000fe40000201400 */
[----:B------:R-:W-:Y:S01]  /*3c90*/  MOV R15, 0x7f800000 ;  /* 0x7f800000000f7802 */ /* 0x000fe20000000f00 */
[C---:B------:R-:W-:Y:S02]  /*3ca0*/  FMUL R20, R17.reuse, R20 ;  /* 0x0000001411147220 */ /* 0x040fe40000400000 */
[----:B------:R-:W-:Y:S02]  /*3cb0*/  FFMA R3, R18, 1.1920928955078125e-07, R3 ;  /* 0x3400000012037823 */ /* 0x000fe40000000003 */
[----:B------:R-:W-:-:S04]  /*3cc0*/  FFMA R20, R17, R20, R17 ;  /* 0x0000001411147223 */ /* 0x000fc80000000011 */
[----:B------:R-:W-:Y:S01]  /*3cd0*/  FFMA R3, R3, 0.69314718246459960938, R20 ;  /* 0x3f31721803037823 */ /* 0x000fe20000000014 */
[----:B------:R-:W-:-:S05]  /*3ce0*/  @P0 FFMA R3, R0, R15, +INF ;  /* 0x7f80000000030423 */ /* 0x000fca000000000f */
[----:B------:R-:W-:-:S07]  /*3cf0*/  FSEL R15, -R3, +INF , P1 ;  /* 0x7f800000030f7808 */ /* 0x000fce0000800100 */
.L_x_335:
[----:B------:R-:W-:Y:S05]  /*3d00*/  BSYNC.RECONVERGENT B0 ;  /* 0x0000000000007941 */ /* 0x000fea0003800200 */
.L_x_332:
[----:B------:R-:W-:Y:S01]  /*3d10*/  FSETP.GE.AND P0, PT, R23, RZ, PT ;  /* 0x000000ff1700720b */ /* 0x000fe20003f06000 */
[----:B------:R-:W-:Y:S01]  /*3d20*/  BSSY.RECONVERGENT B0, `(.L_x_338) ;  /* 0x0000057000007945 */ /* 0x000fe20003800200 */
[----:B------:R-:W-:-:S11]  /*3d30*/  MOV R3, R15 ;  /* 0x0000000f00037202 */ /* 0x000fd60000000f00 */
[----:B------:R-:W-:Y:S05]  /*3d40*/  @P0 BRA `(.L_x_339) ;  /* 0x0000000400500947 */ /* 0x000fea0003800000 */
[----:B------:R-:W1:Y:S01]  /*3d50*/  FRND.FLOOR R0, |R23| ;  /* 0x4000001700007307 */ /* 0x000e620000205000 */
[----:B------:R-:W-:Y:S02]  /*3d60*/  MOV R3, 0x7f800000 ;  /* 0x7f80000000037802 */ /* 0x000fe40000000f00 */
[----:B-1----:R-:W-:-:S13]  /*3d70*/  FSETP.NEU.AND P0, PT, |R23|, R0, PT ;  /* 0x000000001700720b */ /* 0x002fda0003f0d200 */
[----:B------:R-:W-:Y:S05]  /*3d80*/  @!P0 BRA `(.L_x_339) ;  /* 0x0000000400408947 */ /* 0x000fea0003800000 */
[----:B------:R-:W-:Y:S02]  /*3d90*/  FSETP.GEU.AND P0, PT, |R23|, 9.999999682655225389e-20, PT ;  /* 0x1fec1e4a1700780b */ /* 0x000fe40003f0e200 */
[----:B------:R-:W-:-:S11]  /*3da0*/  MOV R3, 0x7f800000 ;  /* 0x7f80000000037802 */ /* 0x000fd60000000f00 */
[----:B------:R-:W-:Y:S05]  /*3db0*/  @P0 BRA `(.L_x_340) ;  /* 0x00000000006c0947 */ /* 0x000fea0003800000 */
[C---:B------:R-:W-:Y:S01]  /*3dc0*/  FMUL R0, |R23|.reuse, 8388608 ;  /* 0x4b00000017007820 */ /* 0x040fe20000400200 */
[----:B------:R-:W-:Y:S01]  /*3dd0*/  FSETP.GEU.AND P0, PT, |R23|, 1.175494350822287508e-38, PT ;  /* 0x008000001700780b */ /* 0x000fe20003f0e200 */
[----:B0-----:R-:W-:-:S03]  /*3de0*/  HFMA2 R18, -RZ, RZ, 1.5048828125, 33.21875 ;  /* 0x3e055027ff127431 */ /* 0x001fc600000001ff */
[----:B------:R-:W-:-:S04]  /*3df0*/  FSEL R0, R0, |R23|, !P0 ;  /* 0x4000001700007208 */ /* 0x000fc80004000000 */
        /* <DEDUP_REMOVED lines=15> */
[----:B------:R-:W-:-:S03]  /*3ef0*/  I2FP.F32.S32 R18, R17 ;  /* 0x0000001100127245 */ /* 0x000fc60000201400 */
[C---:B------:R-:W-:Y:S02]  /*3f00*/  FMUL R20, R19.reuse, R20 ;  /* 0x0000001413147220 */ /* 0x040fe40000400000 */
[----:B------:R-:W-:Y:S02]  /*3f10*/  FFMA R15, R18, 1.1920928955078125e-07, R15 ;  /* 0x34000000120f7823 */ /* 0x000fe4000000000f */
[----:B------:R-:W-:-:S04]  /*3f20*/  FFMA R20, R19, R20, R19 ;  /* 0x0000001413147223 */ /* 0x000fc80000000013 */
[----:B------:R-:W-:Y:S01]  /*3f30*/  FFMA R15, R15, 0.69314718246459960938, R20 ;  /* 0x3f3172180f0f7823 */ /* 0x000fe20000000014 */
[----:B------:R-:W-:-:S05]  /*3f40*/  @P0 FFMA R15, R0, R3, +INF ;  /* 0x7f800000000f0423 */ /* 0x000fca0000000003 */
[----:B------:R-:W-:Y:S01]  /*3f50*/  FSEL R3, -R15, +INF , P1 ;  /* 0x7f8000000f037808 */ /* 0x000fe20000800100 */
[----:B------:R-:W-:Y:S06]  /*3f60*/  BRA `(.L_x_339) ;  /* 0x0000000000c87947 */ /* 0x000fec0003800000 */
.L_x_340:
[--C-:B------:R-:W-:Y:S01]  /*3f70*/  FADD R0, |R23|, |R23|.reuse ;  /* 0x4000001717007221 */ /* 0x100fe20000000200 */
[----:B------:R-:W-:Y:S01]  /*3f80*/  MOV R24, 0x37cbac00 ;  /* 0x37cbac0000187802 */ /* 0x000fe20000000f00 */
[----:B------:R-:W-:Y:S01]  /*3f90*/  HFMA2 R21, -RZ, RZ, 1.291015625, -0.052581787109375 ;  /* 0x3d2aaabbff157431 */ /* 0x000fe200000001ff */
[----:B------:R-:W-:Y:S01]  /*3fa0*/  MOV R25, 0x3effffff ;  /* 0x3effffff00197802 */ /* 0x000fe20000000f00 */
[----:B0-----:R-:W0:Y:S08]  /*3fb0*/  FRND R18, R0 ;  /* 0x0000000000127307 */ /* 0x001e300000201000 */
[----:B------:R-:W1:Y:S01]  /*3fc0*/  F2I.NTZ R17, R0 ;  /* 0x0000000000117305 */ /* 0x000e620000203100 */
[----:B0-----:R-:W-:-:S04]  /*3fd0*/  FFMA R18, R18, -0.5, |R23| ;  /* 0xbf00000012127823 */ /* 0x001fc80000000417 */
[----:B------:R-:W-:Y:S01]  /*3fe0*/  FMUL R18, R18, 3.1415927410125732422 ;  /* 0x40490fdb12127820 */ /* 0x000fe20000400000 */
[----:B-1----:R-:W-:-:S03]  /*3ff0*/  LOP3.LUT R20, R17, 0x1, RZ, 0xc0, !PT ;  /* 0x0000000111147812 */ /* 0x002fc600078ec0ff */
[----:B------:R-:W-:Y:S01]  /*4000*/  FMUL R19, R18, R18 ;  /* 0x0000001212137220 */ /* 0x000fe20000400000 */
[----:B------:R-:W-:Y:S02]  /*4010*/  LOP3.LUT P1, RZ, R17, 0x2, RZ, 0xc0, !PT ;  /* 0x0000000211ff7812 */ /* 0x000fe4000782c0ff */
[----:B------:R-:W-:Y:S01]  /*4020*/  ISETP.NE.U32.AND P0, PT, R20, 0x1, PT ;  /* 0x000000011400780c */ /* 0x000fe20003f05070 */
[----:B------:R-:W-:-:S03]  /*4030*/  FFMA R20, R19, R24, -0.0013887860113754868507 ;  /* 0xbab607ed13147423 */ /* 0x000fc60000000018 */
[----:B------:R-:W-:Y:S02]  /*4040*/  FSEL R24, R21, 0.0083327032625675201416, !P0 ;  /* 0x3c0885e415187808 */ /* 0x000fe40004000000 */
[----:B------:R-:W-:Y:S02]  /*4050*/  FSEL R20, R20, -0.00019574658654164522886, !P0 ;  /* 0xb94d415314147808 */ /* 0x000fe40004000000 */
[----:B------:R-:W-:Y:S02]  /*4060*/  FSEL R0, R18, 1, P0 ;  /* 0x3f80000012007808 */ /* 0x000fe40000000000 */
[----:B------:R-:W-:Y:S01]  /*4070*/  FSEL R21, -R25, -0.16666662693023681641, !P0 ;  /* 0xbe2aaaa819157808 */ /* 0x000fe20004000100 */
[C---:B------:R-:W-:Y:S02]  /*4080*/  FFMA R20, R19.reuse, R20, R24 ;  /* 0x0000001413147223 */ /* 0x040fe40000000018 */
[C---:B------:R-:W-:Y:S02]  /*4090*/  FFMA R17, R19.reuse, R0, RZ ;  /* 0x0000000013117223 */ /* 0x040fe400000000ff */
[----:B------:R-:W-:Y:S01]  /*40a0*/  FFMA R20, R19, R20, R21 ;  /* 0x0000001413147223 */ /* 0x000fe20000000015 */
[----:B------:R-:W-:-:S03]  /*40b0*/  HFMA2 R21, -RZ, RZ, 1.5048828125, 33.21875 ;  /* 0x3e055027ff157431 */ /* 0x000fc600000001ff */
[----:B------:R-:W-:-:S04]  /*40c0*/  FFMA R0, R17, R20, R0 ;  /* 0x0000001411007223 */ /* 0x000fc80000000000 */
[----:B------:R-:W-:-:S04]  /*40d0*/  @P1 FADD R0, RZ, -R0 ;  /* 0x80000000ff001221 */ /* 0x000fc80000000000 */
[----:B------:R-:W-:-:S05]  /*40e0*/  FMUL R0, |R23|, |R0| ;  /* 0x4000000017007220 */ /* 0x000fca0000400200 */
[----:B------:R-:W-:-:S13]  /*40f0*/  FSETP.GEU.AND P0, PT, R0, 1.175494350822287508e-38, PT ;  /* 0x008000000000780b */ /* 0x000fda0003f0e000 */
[----:B------:R-:W-:-:S05]  /*4100*/  @!P0 FMUL R0, R0, 8388608 ;  /* 0x4b00000000008820 */ /* 0x000fca0000400000 */
[----:B------:R-:W-:-:S04]  /*4110*/  IADD3 R17, PT, PT, R0, -0x3f2aaaab, RZ ;  /* 0xc0d5555500117810 */ /* 0x000fc80007ffe0ff */
[----:B------:R-:W-:-:S04]  /*4120*/  LOP3.LUT R19, R17, 0xff800000, RZ, 0xc0, !PT ;  /* 0xff80000011137812 */ /* 0x000fc800078ec0ff */
[-C--:B------:R-:W-:Y:S02]  /*4130*/  IADD3 R17, PT, PT, R0, -R19.reuse, RZ ;  /* 0x8000001300117210 */ /* 0x080fe40007ffe0ff */
[----:B------:R-:W-:-:S03]  /*4140*/  I2FP.F32.S32 R18, R19 ;  /* 0x0000001300127245 */ /* 0x000fc60000201400 */
        /* <DEDUP_REMOVED lines=17> */
[----:B------:R-:W-:-:S05]  /*4260*/  FADD R17, -R17, 1.1447298526763916016 ;  /* 0x3f92868211117421 */ /* 0x000fca0000000100 */
[----:B------:R-:W-:-:S05]  /*4270*/  FSEL R0, R17, +INF , P0 ;  /* 0x7f80000011007808 */ /* 0x000fca0000000000 */
[----:B------:R-:W-:-:S07]  /*4280*/  FADD R3, R0, -R15 ;  /* 0x8000000f00037221 */ /* 0x000fce0000000000 */
.L_x_339:
[----:B------:R-:W-:Y:S05]  /*4290*/  BSYNC.RECONVERGENT B0 ;  /* 0x0000000000007941 */ /* 0x000fea0003800200 */
.L_x_338:
[----:B------:R-:W-:Y:S01]  /*42a0*/  FSETP.GE.AND P0, PT, |R22|, 3, PT ;  /* 0x404000001600780b */ /* 0x000fe20003f06200 */
[----:B------:R-:W-:-:S12]  /*42b0*/  BSSY.RECONVERGENT B0, `(.L_x_341) ;  /* 0x0000078000007945 */ /* 0x000fd80003800200 */
[----:B------:R-:W-:Y:S05]  /*42c0*/  @!P0 BRA `(.L_x_342) ;  /* 0x0000000000d08947 */ /* 0x000fea0003800000 */
[----:B------:R-:W-:-:S13]  /*42d0*/  FSETP.GE.AND P0, PT, |R22|, 7.8000001907348632812, PT ;  /* 0x40f9999a1600780b */ /* 0x000fda0003f06200 */
[----:B------:R-:W-:Y:S05]  /*42e0*/  @!P0 BRA `(.L_x_343) ;  /* 0x0000000000948947 */ /* 0x000fea0003800000 */
[----:B0-----:R-:W-:Y:S01]  /*42f0*/  FADD R19, |R22|, -RZ ;  /* 0x800000ff16137221 */ /* 0x001fe20000000200 */
[----:B------:R-:W-:Y:S02]  /*4300*/  MOV R18, 0x3e055027 ;  /* 0x3e05502700127802 */ /* 0x000fe40000000f00 */
[----:B------:R-:W-:Y:S02]  /*4310*/  MOV R21, 0x7f800000 ;  /* 0x7f80000000157802 */ /* 0x000fe40000000f00 */
[C---:B------:R-:W-:Y:S02]  /*4320*/  IADD3 R0, PT, PT, R19.reuse, -0x3f2aaaab, RZ ;  /* 0xc0d5555513007810 */ /* 0x040fe40007ffe0ff */
[----:B------:R-:W-:Y:S02]  /*4330*/  ISETP.GT.U32.AND P0, PT, R19, 0x7f7fffff, PT ;  /* 0x7f7fffff1300780c */ /* 0x000fe40003f04070 */
[----:B------:R-:W-:-:S04]  /*4340*/  LOP3.LUT R0, R0, 0xff800000, RZ, 0xc0, !PT ;  /* 0xff80000000007812 */ /* 0x000fc800078ec0ff */
[-C--:B------:R-:W-:Y:S01]  /*4350*/  IADD3 R15, PT, PT, R19, -R0.reuse, RZ ;  /* 0x80000000130f7210 */ /* 0x080fe20007ffe0ff */
[----:B------:R-:W-:Y:S01]  /*4360*/  HFMA2 R19, -RZ, RZ, 0.78662109375, -1877 ;  /* 0x3a4be755ff137431 */ /* 0x000fe200000001ff */
[----:B------:R-:W-:-:S03]  /*4370*/  I2FP.F32.S32 R0, R0 ;  /* 0x0000000000007245 */ /* 0x000fc60000201400 */
        /* <DEDUP_REMOVED lines=15> */
[----:B------:R-:W-:Y:S01]  /*4470*/  FFMA R17, R0, R19, -0.0027776553761214017868 ;  /* 0xbb36095300117423 */ /* 0x000fe20000000013 */
        /* <DEDUP_REMOVED lines=12> */
.L_x_343:
        /* <DEDUP_REMOVED lines=13> */
.L_x_342:
        /* <DEDUP_REMOVED lines=15> */
.L_x_345:
        /* <DEDUP_REMOVED lines=16> */
.L_x_346:
[----:B------:R-:W-:Y:S01]  /*4800*/  MOV R15, 0x3b6b1c86 ;  /* 0x3b6b1c86000f7802 */ /* 0x000fe20000000f00 */
[----:B------:R-:W-:-:S04]  /*4810*/  HFMA2 R20, -RZ, RZ, 1.5048828125, 33.21875 ;  /* 0x3e055027ff147431 */ /* 0x000fc800000001ff */
        /* <DEDUP_REMOVED lines=12> */
[----:B0-----:R-:W-:-:S04]  /*48e0*/  LOP3.LUT R18, R0, 0xff800000, RZ, 0xc0, !PT ;  /* 0xff80000000127812 */ /* 0x001fc800078ec0ff */
        /* <DEDUP_REMOVED lines=18> */
[----:B------:R-:W-:-:S05]  /*4a10*/  @P0 FFMA R0, R15, R18, +INF ;  /* 0x7f8000000f000423 */ /* 0x000fca0000000012 */
[----:B------:R-:W-:-:S07]  /*4a20*/  FSEL R17, -R0, +INF , P1 ;  /* 0x7f80000000117808 */ /* 0x000fce0000800100 */
.L_x_344:
[----:B------:R-:W-:Y:S05]  /*4a30*/  BSYNC.RECONVERGENT B0 ;  /* 0x0000000000007941 */ /* 0x000fea0003800200 */
.L_x_341:
        /* <DEDUP_REMOVED lines=13> */
[----:B------:R-:W-:-:S03]  /*4b10*/  HFMA2 R21, -RZ, RZ, 1.5048828125, 33.21875 ;  /* 0x3e055027ff157431 */ /* 0x000fc600000001ff */
[----:B------:R-:W-:-:S04]  /*4b20*/  FSEL R0, R17, |R22|, !P0 ;  /* 0x4000001611007208 */ /* 0x000fc80004000000 */
[C---:B------:R-:W-:Y:S02]  /*4b30*/  IADD3 R17, PT, PT, R0.reuse, -0x3f2aaaab, RZ ;  /* 0xc0d5555500117810 */ /* 0x040fe40007ffe0ff */
[----:B------:R-:W-:Y:S02]  /*4b40*/  FSETP.NEU.AND P1, PT, R0, RZ, PT ;  /* 0x000000ff0000720b */ /* 0x000fe40003f2d000 */
[----:B0-----:R-:W-:-:S04]  /*4b50*/  LOP3.LUT R19, R17, 0xff800000, RZ, 0xc0, !PT ;  /* 0xff80000011137812 */ /* 0x001fc800078ec0ff */
        /* <DEDUP_REMOVED lines=18> */
[----:B------:R-:W-:Y:S01]  /*4c80*/  FSEL R0, -R17, +INF , P1 ;  /* 0x7f80000011007808 */ /* 0x000fe20000800100 */
[----:B------:R-:W-:Y:S06]  /*4c90*/  BRA `(.L_x_348) ;  /* 0x0000000000c87947 */ /* 0x000fec0003800000 */
.L_x_349:
        /* <DEDUP_REMOVED lines=30> */
[----:B------:R-:W-:Y:S01]  /*4e80*/  FADD R20, R18, -1 ;  /* 0xbf80000012147421 */ /* 0x000fe20000000000 */
[----:B------:R-:W-:Y:S02]  /*4e90*/  FSEL R18, RZ, -23, P0 ;  /* 0xc1b80000ff127808 */ /* 0x000fe40000000000 */
[----:B------:R-:W-:Y:S01]  /*4ea0*/  ISETP.GT.U32.AND P0, PT, R0, 0x7f7fffff, PT ;  /* 0x7f7fffff0000780c */ /* 0x000fe20003f04070 */
[C---:B------:R-:W-:Y:S02]  /*4eb0*/  FFMA R21, R20.reuse, -R21, 0.14084610342979431152 ;  /* 0x3e1039f614157423 */ /* 0x040fe40000000815 */
[----:B------:R-:W-:Y:S02]  /*4ec0*/  FFMA R18, R19, 1.1920928955078125e-07, R18 ;  /* 0x3400000013127823 */ /* 0x000fe40000000012 */
        /* <DEDUP_REMOVED lines=10> */
[C---:B------:R-:W-:Y:S01]  /*4f70*/  @P0 FFMA R18, R0.reuse, R15, +INF ;  /* 0x7f80000000120423 */ /* 0x040fe2000000000f */
[----:B------:R-:W-:-:S03]  /*4f80*/  FSETP.NEU.AND P0, PT, R0, RZ, PT ;  /* 0x000000ff0000720b */ /* 0x000fc60003f0d000 */
[----:B------:R-:W-:-:S05]  /*4f90*/  FADD R18, -R18, 1.1447298526763916016 ;  /* 0x3f92868212127421 */ /* 0x000fca0000000100 */
[----:B------:R-:W-:-:S05]  /*4fa0*/  FSEL R18, R18, +INF , P0 ;  /* 0x7f80000012127808 */ /* 0x000fca0000000000 */
[----:B------:R-:W-:-:S07]  /*4fb0*/  FADD R0, R18, -R17 ;  /* 0x8000001112007221 */ /* 0x000fce0000000000 */
.L_x_348:
[----:B------:R-:W-:Y:S05]  /*4fc0*/  BSYNC.RECONVERGENT B0 ;  /* 0x0000000000007941 */ /* 0x000fea0003800200 */
.L_x_347:
[----:B------:R-:W-:Y:S01]  /*4fd0*/  FADD R17, R23, R22 ;  /* 0x0000001617117221 */ /* 0x000fe20000000000 */
[----:B------:R-:W-:Y:S01]  /*4fe0*/  BSSY.RECONVERGENT B0, `(.L_x_350) ;  /* 0x000007a000007945 */ /* 0x000fe20003800200 */
[----:B------:R-:W-:-:S03]  /*4ff0*/  FADD R3, R0, R3 ;  /* 0x0000000300037221 */ /* 0x000fc60000000000 */
[----:B------:R-:W-:-:S13]  /*5000*/  FSETP.GE.AND P0, PT, |R17|, 3, PT ;  /* 0x404000001100780b */ /* 0x000fda0003f06200 */
[----:B------:R-:W-:Y:S05]  /*5010*/  @!P0 BRA `(.L_x_351) ;  /* 0x0000000000d08947 */ /* 0x000fea0003800000 */
[----:B------:R-:W-:-:S13]  /*5020*/  FSETP.GE.AND P0, PT, |R17|, 7.8000001907348632812, PT ;  /* 0x40f9999a1100780b */ /* 0x000fda0003f06200 */
[----:B------:R-:W-:Y:S05]  /*5030*/  @!P0 BRA `(.L_x_352) ;  /* 0x0000000000948947 */ /* 0x000fea0003800000 */
[----:B------:R-:W-:Y:S01]  /*5040*/  FADD R21, |R17|, -RZ ;  /* 0x800000ff11157221 */ /* 0x000fe20000000200 */
[----:B0-----:R-:W-:Y:S02]  /*5050*/  MOV R19, 0x3e055027 ;  /* 0x3e05502700137802 */ /* 0x001fe40000000f00 */
[----:B------:R-:W-:Y:S02]  /*5060*/  MOV R20, 0x7f800000 ;  /* 0x7f80000000147802 */ /* 0x000fe40000000f00 */
[C---:B------:R-:W-:Y:S02]  /*5070*/  IADD3 R0, PT, PT, R21.reuse, -0x3f2aaaab, RZ ;  /* 0xc0d5555515007810 */ /* 0x040fe40007ffe0ff */
[----:B------:R-:W-:Y:S02]  /*5080*/  ISETP.GT.U32.AND P0, PT, R21, 0x7f7fffff, PT ;  /* 0x7f7fffff1500780c */ /* 0x000fe40003f04070 */
[----:B------:R-:W-:-:S04]  /*5090*/  LOP3.LUT R0, R0, 0xff800000, RZ, 0xc0, !PT ;  /* 0xff80000000007812 */ /* 0x000fc800078ec0ff */
[-C--:B------:R-:W-:Y:S01]  /*50a0*/  IADD3 R15, PT, PT, R21, -R0.reuse, RZ ;  /* 0x80000000150f7210 */ /* 0x080fe20007ffe0ff */
[----:B------:R-:W-:Y:S01]  /*50b0*/  HFMA2 R21, -RZ, RZ, 0.78662109375, -1877 ;  /* 0x3a4be755ff157431 */ /* 0x000fe200000001ff */
[----:B------:R-:W-:-:S03]  /*50c0*/  I2FP.F32.S32 R0, R0 ;  /* 0x0000000000007245 */ /* 0x000fc60000201400 */
[----:B------:R-:W-:-:S04]  /*50d0*/  FADD R18, R15, -1 ;  /* 0xbf8000000f127421 */ /* 0x000fc80000000000 */
[----:B------:R-:W-:-:S04]  /*50e0*/  FFMA R15, R18, -R19, 0.14084610342979431152 ;  /* 0x3e1039f6120f7423 */ /* 0x000fc80000000813 */
[----:B------:R-:W-:-:S04]  /*50f0*/  FFMA R15, R18, R15, -0.12148627638816833496 ;  /* 0xbdf8cdcc120f7423 */ /* 0x000fc8000000000f */
[----:B------:R-:W-:-:S04]  /*5100*/  FFMA R15, R18, R15, 0.13980610668659210205 ;  /* 0x3e0f2955120f7423 */ /* 0x000fc8000000000f */
[----:B------:R-:W-:-:S04]  /*5110*/  FFMA R15, R18, R15, -0.16684235632419586182 ;  /* 0xbe2ad8b9120f7423 */ /* 0x000fc8000000000f */
[----:B------:R-:W-:-:S04]  /*5120*/  FFMA R15, R18, R15, 0.20012299716472625732 ;  /* 0x3e4ced0b120f7423 */ /* 0x000fc8000000000f */
[C---:B------:R-:W-:Y:S02]  /*5130*/  FFMA R19, R18.reuse, R15, -0.24999669194221496582 ;  /* 0xbe7fff2212137423 */ /* 0x040fe4000000000f */
[----:B------:R-:W0:Y:S02]  /*5140*/  MUFU.RCP R15, |R17| ;  /* 0x40000011000f7308 */ /* 0x000e240000001000 */
[----:B------:R-:W-:-:S04]  /*5150*/  FFMA R19, R18, R19, 0.33333182334899902344 ;  /* 0x3eaaaa7812137423 */ /* 0x000fc80000000013 */
[----:B------:R-:W-:-:S04]  /*5160*/  FFMA R19, R18, R19, -0.5 ;  /* 0xbf00000012137423 */ /* 0x000fc80000000013 */
[----:B------:R-:W-:-:S04]  /*5170*/  FMUL R19, R18, R19 ;  /* 0x0000001312137220 */ /* 0x000fc80000400000 */
[----:B------:R-:W-:Y:S01]  /*5180*/  FFMA R19, R18, R19, R18 ;  /* 0x0000001312137223 */ /* 0x000fe20000000012 */
[----:B------:R-:W-:Y:S01]  /*5190*/  FFMA R18, R0, 1.1920928955078125e-07, RZ ;  /* 0x3400000000127823 */ /* 0x000fe200000000ff */
[----:B0-----:R-:W-:-:S03]  /*51a0*/  FMUL R0, R15, R15 ;  /* 0x0000000f0f007220 */ /* 0x001fc60000400000 */
[----:B------:R-:W-:Y:S01]  /*51b0*/  FFMA R18, R18, 0.69314718246459960938, R19 ;  /* 0x3f31721812127823 */ /* 0x000fe20000000013 */
[C---:B------:R-:W-:Y:S01]  /*51c0*/  @P0 FFMA R18, |R17|.reuse, R20, +INF ;  /* 0x7f80000011120423 */ /* 0x040fe20000000214 */
[----:B------:R-:W-:Y:S01]  /*51d0*/  FFMA R19, R0, R21, -0.0027776553761214017868 ;  /* 0xbb36095300137423 */ /* 0x000fe20000000015 */
[C---:B------:R-:W-:Y:S01]  /*51e0*/  FADD R21, |R17|.reuse, -0.5 ;  /* 0xbf00000011157421 */ /* 0x040fe20000000200 */
[----:B------:R-:W-:Y:S01]  /*51f0*/  FSETP.NEU.AND P0, PT, |R17|, +INF , PT ;  /* 0x7f8000001100780b */ /* 0x000fe20003f0d200 */
[----:B------:R-:W-:Y:S01]  /*5200*/  FMUL R18, R18, 0.5 ;  /* 0x3f00000012127820 */ /* 0x000fe20000400000 */
[----:B------:R-:W-:-:S03]  /*5210*/  FFMA R0, R0, R19, 0.083333276212215423584 ;  /* 0x3daaaaa300007423 */ /* 0x000fc60000000013 */
[----:B------:R-:W-:Y:S01]  /*5220*/  FMUL R18, R18, R21 ;  /* 0x0000001512127220 */ /* 0x000fe20000400000 */
[----:B------:R-:W-:-:S04]  /*5230*/  FFMA R0, R15, R0, 0.91893851757049560547 ;  /* 0x3f6b3f8e0f007423 */ /* 0x000fc80000000000 */
[--C-:B------:R-:W-:Y:S01]  /*5240*/  FADD R15, R0, R18.reuse ;  /* 0x00000012000f7221 */ /* 0x100fe20000000000 */
[----:B------:R-:W-:-:S04]  /*5250*/  FADD R18, -|R17|, R18 ;  /* 0x0000001211127221 */ /* 0x000fc80000000300 */
[----:B------:R-:W-:-:S05]  /*5260*/  FADD R18, R18, R15 ;  /* 0x0000000f12127221 */ /* 0x000fca0000000000 */
[----:B------:R-:W-:Y:S01]  /*5270*/  FSEL R18, R18, +INF , P0 ;  /* 0x7f80000012127808 */ /* 0x000fe20000000000 */
[----:B------:R-:W-:Y:S06]  /*5280*/  BRA `(.L_x_353) ;  /* 0x00000004003c7947 */ /* 0x000fec0003800000 */
.L_x_352:
[----:B0-----:R-:W-:Y:S01]  /*5290*/  FADD R18, |R17|, -3 ;  /* 0xc040000011127421 */ /* 0x001fe20000000200 */
[----:B------:R-:W-:-:S03]  /*52a0*/  HFMA2 R19, -RZ, RZ, 4.23046875, 0.62255859375 ;  /* 0x443b38fbff137431 */ /* 0x000fc600000001ff */
        /* <DEDUP_REMOVED lines=11> */
.L_x_351:
[----:B------:R-:W-:-:S13]  /*5360*/  FSETP.GE.AND P0, PT, |R17|, 1.5, PT ;  /* 0x3fc000001100780b */ /* 0x000fda0003f06200 */
[----:B------:R-:W-:Y:S05]  /*5370*/  @!P0 BRA `(.L_x_354) ;  /* 0x0000000000348947 */ /* 0x000fea0003800000 */
[----:B------:R-:W-:Y:S01]  /*5380*/  MOV R15, 0x385007fa ;  /* 0x385007fa000f7802 */ /* 0x000fe20000000f00 */
[----:B0-----:R-:W-:-:S04]  /*5390*/  FADD R18, |R17|, -2 ;  /* 0xc000000011127421 */ /* 0x001fc80000000200 */
        /* <DEDUP_REMOVED lines=11> */
.L_x_354:
[----:B------:R-:W-:-:S13]  /*5450*/  FSETP.GE.AND P0, PT, |R17|, 0.69999998807907104492, PT ;  /* 0x3f3333331100780b */ /* 0x000fda0003f06200 */
[----:B------:R-:W-:Y:S05]  /*5460*/  @!P0 BRA `(.L_x_355) ;  /* 0x0000000000388947 */ /* 0x000fea0003800000 */
[----:B------:R-:W-:Y:S02]  /*5470*/  HFMA2 R15, -RZ, RZ, 1.3076171875, -7640 ;  /* 0x3d3bef76ff0f7431 */ /* 0x000fe400000001ff */
[----:B0-----:R-:W-:-:S04]  /*5480*/  FADD R18, -|R17|, 1 ;  /* 0x3f80000011127421 */ /* 0x001fc80000000300 */
        /* <DEDUP_REMOVED lines=12> */
.L_x_355:
        /* <DEDUP_REMOVED lines=35> */
.L_x_353:
[----:B------:R-:W-:Y:S05]  /*5780*/  BSYNC.RECONVERGENT B0 ;  /* 0x0000000000007941 */ /* 0x000fea0003800200 */
.L_x_350:
[----:B------:R-:W-:Y:S01]  /*5790*/  FSETP.GE.AND P0, PT, R17, RZ, PT ;  /* 0x000000ff1100720b */ /* 0x000fe20003f06000 */
[----:B------:R-:W-:Y:S01]  /*57a0*/  BSSY.RECONVERGENT B0, `(.L_x_356) ;  /* 0x0000057000007945 */ /* 0x000fe20003800200 */
[----:B------:R-:W-:-:S11]  /*57b0*/  MOV R20, R18 ;  /* 0x0000001200147202 */ /* 0x000fd60000000f00 */
[----:B------:R-:W-:Y:S05]  /*57c0*/  @P0 BRA `(.L_x_357) ;  /* 0x0000000400500947 */ /* 0x000fea0003800000 */
[----:B------:R-:W0:Y:S01]  /*57d0*/  FRND.FLOOR R0, |R17| ;  /* 0x4000001100007307 */ /* 0x000e220000205000 */
[----:B------:R-:W-:Y:S02]  /*57e0*/  MOV R20, 0x7f800000 ;  /* 0x7f80000000147802 */ /* 0x000fe40000000f00 */
[----:B0-----:R-:W-:-:S13]  /*57f0*/  FSETP.NEU.AND P0, PT, |R17|, R0, PT ;  /* 0x000000001100720b */ /* 0x001fda0003f0d200 */
        /* <DEDUP_REMOVED lines=28> */
[----:B------:R-:W-:-:S05]  /*59c0*/  @P0 FFMA R18, R0, R15, +INF ;  /* 0x7f80000000120423 */ /* 0x000fca000000000f */
[----:B------:R-:W-:Y:S01]  /*59d0*/  FSEL R20, -R18, +INF , P1 ;  /* 0x7f80000012147808 */ /* 0x000fe20000800100 */
[----:B------:R-:W-:Y:S06]  /*59e0*/  BRA `(.L_x_357) ;  /* 0x0000000000c87947 */ /* 0x000fec0003800000 */
.L_x_358:
[--C-:B------:R-:W-:Y:S01]  /*59f0*/  FADD R0, |R17|, |R17|.reuse ;  /* 0x4000001111007221 */ /* 0x100fe20000000200 */
[----:B------:R-:W-:Y:S01]  /*5a00*/  MOV R26, 0x37cbac00 ;  /* 0x37cbac00001a7802 */ /* 0x000fe20000000f00 */
[----:B------:R-:W-:Y:S01]  /*5a10*/  HFMA2 R25, -RZ, RZ, 1.291015625, -0.052581787109375 ;  /* 0x3d2aaabbff197431 */ /* 0x000fe200000001ff */
[----:B------:R-:W-:Y:S01]  /*5a20*/  MOV R27, 0x3effffff ;  /* 0x3effffff001b7802 */ /* 0x000fe20000000f00 */
[----:B------:R-:W0:Y:S08]  /*5a30*/  FRND R20, R0 ;  /* 0x0000000000147307 */ /* 0x000e300000201000 */
        /* <DEDUP_REMOVED lines=45> */
.L_x_357:
[----:B------:R-:W-:Y:S05]  /*5d10*/  BSYNC.RECONVERGENT B0 ;  /* 0x0000000000007941 */ /* 0x000fea0003800200 */
.L_x_356:
[C---:B------:R-:W-:Y:S01]  /*5d20*/  FADD R0, -R2.reuse, 1 ;  /* 0x3f80000002007421 */ /* 0x040fe20000000100 */
[C---:B------:R-:W-:Y:S01]  /*5d30*/  FMUL R15, R2.reuse, 8388608 ;  /* 0x4b000000020f7820 */ /* 0x040fe20000400000 */
[----:B------:R-:W-:Y:S01]  /*5d40*/  FSETP.GEU.AND P0, PT, R2, 1.175494350822287508e-38, PT ;  /* 0x008000000200780b */ /* 0x000fe20003f0e000 */
[----:B------:R-:W-:Y:S01]  /*5d50*/  FADD R20, R3, -R20 ;  /* 0x8000001403147221 */ /* 0x000fe20000000000 */
[----:B------:R-:W-:Y:S01]  /*5d60*/  MOV R24, 0x3e055027 ;  /* 0x3e05502700187802 */ /* 0x000fe20000000f00 */
[----:B------:R-:W-:Y:S01]  /*5d70*/  BSSY.RECONVERGENT B1, `(.L_x_359) ;  /* 0x000004c000017945 */ /* 0x000fe20003800200 */
[----:B------:R-:W-:Y:S02]  /*5d80*/  FSETP.GEU.AND P1, PT, R0, 1.175494350822287508e-38, PT ;  /* 0x008000000000780b */ /* 0x000fe40003f2e000 */
[----:B------:R-:W-:-:S04]  /*5d90*/  FSEL R2, R15, R2, !P0 ;  /* 0x000000020f027208 */ /* 0x000fc80004000000 */
[----:B------:R-:W-:-:S04]  /*5da0*/  IADD3 R19, PT, PT, R2, -0x3f2aaaab, RZ ;  /* 0xc0d5555502137810 */ /* 0x000fc80007ffe0ff */
[----:B------:R-:W-:-:S03]  /*5db0*/  LOP3.LUT R19, R19, 0xff800000, RZ, 0xc0, !PT ;  /* 0xff80000013137812 */ /* 0x000fc600078ec0ff */
[----:B------:R-:W-:Y:S01]  /*5dc0*/  @!P1 FMUL R0, R0, 8388608 ;  /* 0x4b00000000009820 */ /* 0x000fe20000400000 */
[-C--:B------:R-:W-:Y:S02]  /*5dd0*/  IADD3 R15, PT, PT, R2, -R19.reuse, RZ ;  /* 0x80000013020f7210 */ /* 0x080fe40007ffe0ff */
[----:B------:R-:W-:Y:S02]  /*5de0*/  I2FP.F32.S32 R19, R19 ;  /* 0x0000001300137245 */ /* 0x000fe40000201400 */
[C---:B------:R-:W-:Y:S01]  /*5df0*/  IADD3 R21, PT, PT, R0.reuse, -0x3f2aaaab, RZ ;  /* 0xc0d5555500157810 */ /* 0x040fe20007ffe0ff */
[----:B------:R-:W-:Y:S01]  /*5e00*/  FADD R15, R15, -1 ;  /* 0xbf8000000f0f7421 */ /* 0x000fe20000000000 */
[----:B------:R-:W-:Y:S02]  /*5e10*/  FSETP.NEU.AND P2, PT, R0, RZ, PT ;  /* 0x000000ff0000720b */ /* 0x000fe40003f4d000 */
[----:B------:R-:W-:-:S04]  /*5e20*/  LOP3.LUT R21, R21, 0xff800000, RZ, 0xc0, !PT ;  /* 0xff80000015157812 */ /* 0x000fc800078ec0ff */
[-C--:B------:R-:W-:Y:S02]  /*5e30*/  IADD3 R18, PT, PT, R0, -R21.reuse, RZ ;  /* 0x8000001500127210 */ /* 0x080fe40007ffe0ff */
[----:B------:R-:W-:Y:S01]  /*5e40*/  I2FP.F32.S32 R28, R21 ;  /* 0x00000015001c7245 */ /* 0x000fe20000201400 */
[----:B------:R-:W-:Y:S02]  /*5e50*/  HFMA2 R21, -RZ, RZ, 0, 0 ;  /* 0x00000000ff157431 */ /* 0x000fe400000001ff */
[----:B------:R-:W-:-:S04]  /*5e60*/  FADD R18, R18, -1 ;  /* 0xbf80000012127421 */ /* 0x000fc80000000000 */
[-C--:B------:R-:W-:Y:S01]  /*5e70*/  FFMA R25, R18, -R24.reuse, 0.14084610342979431152 ;  /* 0x3e1039f612197423 */ /* 0x080fe20000000818 */
[----:B------:R-:W-:-:S03]  /*5e80*/  FFMA R24, R15, -R24, 0.14084610342979431152 ;  /* 0x3e1039f60f187423 */ /* 0x000fc60000000818 */
[----:B------:R-:W-:Y:S01]  /*5e90*/  FFMA R25, R18, R25, -0.12148627638816833496 ;  /* 0xbdf8cdcc12197423 */ /* 0x000fe20000000019 */
[----:B------:R-:W-:-:S03]  /*5ea0*/  FFMA R24, R15, R24, -0.12148627638816833496 ;  /* 0xbdf8cdcc0f187423 */ /* 0x000fc60000000018 */
[----:B------:R-:W-:Y:S01]  /*5eb0*/  FFMA R25, R18, R25, 0.13980610668659210205 ;  /* 0x3e0f295512197423 */ /* 0x000fe20000000019 */
[----:B------:R-:W-:-:S03]  /*5ec0*/  FFMA R24, R15, R24, 0.13980610668659210205 ;  /* 0x3e0f29550f187423 */ /* 0x000fc60000000018 */
[----:B------:R-:W-:Y:S01]  /*5ed0*/  FFMA R25, R18, R25, -0.16684235632419586182 ;  /* 0xbe2ad8b912197423 */ /* 0x000fe20000000019 */
[----:B------:R-:W-:-:S03]  /*5ee0*/  FFMA R24, R15, R24, -0.16684235632419586182 ;  /* 0xbe2ad8b90f187423 */ /* 0x000fc60000000018 */
[----:B------:R-:W-:Y:S01]  /*5ef0*/  FFMA R25, R18, R25, 0.20012299716472625732 ;  /* 0x3e4ced0b12197423 */ /* 0x000fe20000000019 */
[----:B------:R-:W-:-:S03]  /*5f00*/  FFMA R24, R15, R24, 0.20012299716472625732 ;  /* 0x3e4ced0b0f187423 */ /* 0x000fc60000000018 */
[C---:B------:R-:W-:Y:S01]  /*5f10*/  FFMA R25, R18.reuse, R25, -0.24999669194221496582 ;  /* 0xbe7fff2212197423 */ /* 0x040fe20000000019 */
[C---:B------:R-:W-:Y:S01]  /*5f20*/  FFMA R26, R15.reuse, R24, -0.24999669194221496582 ;  /* 0xbe7fff220f1a7423 */ /* 0x040fe20000000018 */
[----:B------:R-:W-:Y:S02]  /*5f30*/  FSEL R24, RZ, -23, P0 ;  /* 0xc1b80000ff187808 */ /* 0x000fe40000000000 */
[C---:B------:R-:W-:Y:S01]  /*5f40*/  FFMA R27, R18.reuse, R25, 0.33333182334899902344 ;  /* 0x3eaaaa78121b7423 */ /* 0x040fe20000000019 */
[----:B------:R-:W-:Y:S01]  /*5f50*/  FFMA R26, R15, R26, 0.33333182334899902344 ;  /* 0x3eaaaa780f1a7423 */ /* 0x000fe2000000001a */
[----:B------:R-:W-:Y:S01]  /*5f60*/  FSEL R25, RZ, -23, P1 ;  /* 0xc1b80000ff197808 */ /* 0x000fe20000800000 */
[----:B------:R-:W-:Y:S01]  /*5f70*/  FFMA R19, R19, 1.1920928955078125e-07, R24 ;  /* 0x3400000013137823 */ /* 0x000fe20000000018 */
[----:B------:R-:W-:Y:S01]  /*5f80*/  FFMA R27, R18, R27, -0.5 ;  /* 0xbf000000121b7423 */ /* 0x000fe2000000001b */
[C---:B------:R-:W-:Y:S01]  /*5f90*/  FFMA R26, R15.reuse, R26, -0.5 ;  /* 0xbf0000000f1a7423 */ /* 0x040fe2000000001a */
[----:B------:R-:W-:Y:S01]  /*5fa0*/  ISETP.GT.U32.AND P1, PT, R0, 0x7f7fffff, PT ;  /* 0x7f7fffff0000780c */ /* 0x000fe20003f24070 */
[----:B------:R-:W-:Y:S01]  /*5fb0*/  FFMA R25, R28, 1.1920928955078125e-07, R25 ;  /* 0x340000001c197823 */ /* 0x000fe20000000019 */
[----:B------:R-:W-:Y:S01]  /*5fc0*/  ISETP.GT.U32.AND P0, PT, R2, 0x7f7fffff, PT ;  /* 0x7f7fffff0200780c */ /* 0x000fe20003f04070 */
[----:B------:R-:W-:Y:S01]  /*5fd0*/  FMUL R26, R15, R26 ;  /* 0x0000001a0f1a7220 */ /* 0x000fe20000400000 */
[----:B------:R-:W-:-:S03]  /*5fe0*/  FMUL R27, R18, R27 ;  /* 0x0000001b121b7220 */ /* 0x000fc60000400000 */
[----:B------:R-:W-:Y:S01]  /*5ff0*/  FFMA R26, R15, R26, R15 ;  /* 0x0000001a0f1a7223 */ /* 0x000fe2000000000f */
[----:B------:R-:W-:Y:S01]  /*6000*/  FFMA R18, R18, R27, R18 ;  /* 0x0000001b12127223 */ /* 0x000fe20000000012 */
[----:B------:R-:W-:Y:S02]  /*6010*/  MOV R15, 0x7f800000 ;  /* 0x7f800000000f7802 */ /* 0x000fe40000000f00 */
[----:B------:R-:W-:Y:S01]  /*6020*/  FFMA R26, R19, 0.69314718246459960938, R26 ;  /* 0x3f317218131a7823 */ /* 0x000fe2000000001a */
[----:B------:R-:W-:Y:S01]  /*6030*/  FFMA R18, R25, 0.69314718246459960938, R18 ;  /* 0x3f31721819127823 */ /* 0x000fe20000000012 */
[C---:B------:R-:W-:Y:S01]  /*6040*/  FADD R19, R23.reuse, -1 ;  /* 0xbf80000017137421 */ /* 0x040fe20000000000 */
[-C--:B------:R-:W-:Y:S01]  /*6050*/  @P1 FFMA R18, R0, R15.reuse, +INF ;  /* 0x7f80000000121423 */ /* 0x080fe2000000000f */
[C---:B------:R-:W-:Y:S01]  /*6060*/  @P0 FFMA R26, R2.reuse, R15, +INF ;  /* 0x7f800000021a0423 */ /* 0x040fe2000000000f */
[----:B------:R-:W-:Y:S02]  /*6070*/  FSETP.GEU.AND P0, PT, R23, 5, PT ;  /* 0x40a000001700780b */ /* 0x000fe40003f0e000 */
[----:B------:R-:W-:-:S02]  /*6080*/  FSETP.NEU.AND P1, PT, R2, RZ, PT ;  /* 0x000000ff0200720b */ /* 0x000fc40003f2d000 */
[----:B------:R-:W-:Y:S01]  /*6090*/  FSEL R15, R18, -INF , P2 ;  /* 0xff800000120f7808 */ /* 0x000fe20001000000 */
[----:B------:R-:W-:Y:S01]  /*60a0*/  FADD R18, R22, -1 ;  /* 0xbf80000016127421 */ /* 0x000fe20000000000 */
[----:B------:R-:W-:-:S03]  /*60b0*/  FSEL R26, R26, -INF , P1 ;  /* 0xff8000001a1a7808 */ /* 0x000fc60000800000 */
[----:B------:R-:W-:-:S04]  /*60c0*/  FMUL R0, R18, R15 ;  /* 0x0000000f12007220 */ /* 0x000fc80000400000 */
[----:B------:R-:W-:-:S04]  /*60d0*/  FFMA R15, R19, R26, R0 ;  /* 0x0000001a130f7223 */ /* 0x000fc80000000000 */
[----:B------:R-:W-:Y:S01]  /*60e0*/  FADD R15, -R20, R15 ;  /* 0x0000000f140f7221 */ /* 0x000fe20000000100 */
[----:B------:R-:W-:Y:S06]  /*60f0*/  @P0 BRA `(.L_x_360) ;  /* 0x00000000004c0947 */ /* 0x000fec0003800000 */
[----:B------:R-:W-:-:S07]  /*6100*/  MOV R21, RZ ;  /* 0x000000ff00157202 */ /* 0x000fce0000000f00 */
.L_x_364:
[----:B------:R-:W-:Y:S01]  /*6110*/  IADD3 R0, PT, PT, R23, 0x1800000, RZ ;  /* 0x0180000017007810 */ /* 0x000fe20007ffe0ff */
[----:B------:R-:W-:Y:S03]  /*6120*/  BSSY.RECONVERGENT B2, `(.L_x_361) ;  /* 0x000000c000027945 */ /* 0x000fe60003800200 */
[----:B------:R-:W-:-:S04]  /*6130*/  LOP3.LUT R0, R0, 0x7f800000, RZ, 0xc0, !PT ;  /* 0x7f80000000007812 */ /* 0x000fc800078ec0ff */
[----:B------:R-:W-:-:S13]  /*6140*/  ISETP.GT.U32.AND P0, PT, R0, 0x1ffffff, PT ;  /* 0x01ffffff0000780c */ /* 0x000fda0003f04070 */
[----:B------:R-:W-:Y:S05]  /*6150*/  @P0 BRA `(.L_x_362) ;  /* 0x0000000000100947 */ /* 0x000fea0003800000 */
[----:B------:R-:W-:Y:S02]  /*6160*/  MOV R25, R23 ;  /* 0x0000001700197202 */ /* 0x000fe40000000f00 */
[----:B------:R-:W-:-:S07]  /*6170*/  MOV R24, 0x6190 ;  /* 0x0000619000187802 */ /* 0x000fce0000000f00 */
[----:B------:R-:W-:Y:S05]  /*6180*/  CALL.REL.NOINC `($__internal_3_$__cuda_sm20_rcp_rn_f32_slowpath) ;  /* 0x0000015c00847944 */ /* 0x000fea0003c00000 */
[----:B------:R-:W-:Y:S05]  /*6190*/  BRA `(.L_x_363) ;  /* 0x0000000000107947 */ /* 0x000fea0003800000 */
.L_x_362:
[----:B------:R-:W0:Y:S02]  /*61a0*/  MUFU.RCP R2, R23 ;  /* 0x0000001700027308 */ /* 0x000e240000001000 */
[----:B0-----:R-:W-:-:S04]  /*61b0*/  FFMA R0, R2, R23, -1 ;  /* 0xbf80000002007423 */ /* 0x001fc80000000017 */
[----:B------:R-:W-:-:S04]  /*61c0*/  FADD.FTZ R3, -R0, -RZ ;  /* 0x800000ff00037221 */ /* 0x000fc80000010100 */
[----:B------:R-:W-:-:S07]  /*61d0*/  FFMA R2, R2, R3, R2 ;  /* 0x0000000302027223 */ /* 0x000fce0000000002 */
.L_x_363:
[----:B------:R-:W-:Y:S05]  /*61e0*/  BSYNC.RECONVERGENT B2 ;  /* 0x0000000000027941 */ /* 0x000fea0003800200 */
.L_x_361:
[----:B------:R-:W-:Y:S01]  /*61f0*/  FADD R23, R23, 1 ;  /* 0x3f80000017177421 */ /* 0x000fe20000000000 */
[----:B------:R-:W-:-:S04]  /*6200*/  FADD R21, -R2, R21 ;  /* 0x0000001502157221 */ /* 0x000fc80000000100 */
[----:B------:R-:W-:-:S13]  /*6210*/  FSETP.GEU.AND P0, PT, R23, 5, PT ;  /* 0x40a000001700780b */ /* 0x000fda0003f0e000 */
[----:B------:R-:W-:Y:S05]  /*6220*/  @!P0 BRA `(.L_x_364) ;  /* 0xfffffffc00b88947 */ /* 0x000fea000383ffff */
.L_x_360:
[----:B------:R-:W-:Y:S05]  /*6230*/  BSYNC.RECONVERGENT B1 ;  /* 0x0000000000017941 */ /* 0x000fea0003800200 */
.L_x_359:
[----:B------:R-:W-:Y:S01]  /*6240*/  FMUL R25, R23, R23 ;  /* 0x0000001717197220 */ /* 0x000fe20000400000 */
[----:B------:R-:W-:Y:S04]  /*6250*/  BSSY.RECONVERGENT B1, `(.L_x_365) ;  /* 0x000000d000017945 */ /* 0x000fe80003800200 */
[----:B------:R-:W-:-:S04]  /*6260*/  IADD3 R0, PT, PT, R25, 0x1800000, RZ ;  /* 0x0180000019007810 */ /* 0x000fc80007ffe0ff */
[----:B------:R-:W-:-:S04]  /*6270*/  LOP3.LUT R0, R0, 0x7f800000, RZ, 0xc0, !PT ;  /* 0x7f80000000007812 */ /* 0x000fc800078ec0ff */
[----:B------:R-:W-:-:S13]  /*6280*/  ISETP.GT.U32.AND P0, PT, R0, 0x1ffffff, PT ;  /* 0x01ffffff0000780c */ /* 0x000fda0003f04070 */
[----:B------:R-:W-:Y:S05]  /*6290*/  @P0 BRA `(.L_x_366) ;  /* 0x0000000000100947 */ /* 0x000fea0003800000 */
[----:B------:R-:W-:-:S07]  /*62a0*/  MOV R24, 0x62c0 ;  /* 0x000062c000187802 */ /* 0x000fce0000000f00 */
[----:B------:R-:W-:Y:S05]  /*62b0*/  CALL.REL.NOINC `($__internal_3_$__cuda_sm20_rcp_rn_f32_slowpath) ;  /* 0x0000015c00387944 */ /* 0x000fea0003c00000 */
[----:B------:R-:W-:Y:S01]  /*62c0*/  MOV R27, R2 ;  /* 0x00000002001b7202 */ /* 0x000fe20000000f00 */
[----:B------:R-:W-:Y:S06]  /*62d0*/  BRA `(.L_x_367) ;  /* 0x0000000000107947 */ /* 0x000fec0003800000 */
.L_x_366:
[----:B------:R-:W0:Y:S02]  /*62e0*/  MUFU.RCP R27, R25 ;  /* 0x00000019001b7308 */ /* 0x000e240000001000 */
[----:B0-----:R-:W-:-:S04]  /*62f0*/  FFMA R0, R25, R27, -1 ;  /* 0xbf80000019007423 */ /* 0x001fc8000000001b */
[----:B------:R-:W-:-:S04]  /*6300*/  FADD.FTZ R0, -R0, -RZ ;  /* 0x800000ff00007221 */ /* 0x000fc80000010100 */
[----:B------:R-:W-:-:S07]  /*6310*/  FFMA R27, R27, R0, R27 ;  /* 0x000000001b1b7223 */ /* 0x000fce000000001b */
.L_x_367:
[----:B------:R-:W-:Y:S05]  /*6320*/  BSYNC.RECONVERGENT B1 ;  /* 0x0000000000017941 */ /* 0x000fea0003800200 */
.L_x_365:
        /* <DEDUP_REMOVED lines=22> */
[----:B------:R-:W-:Y:S01]  /*6490*/  FFMA R24, R3, R2, -0.5 ;  /* 0xbf00000003187423 */ /* 0x000fe20000000002 */
[----:B------:R-:W-:-:S03]  /*64a0*/  FFMA R2, R26, R25, R26 ;  /* 0x000000191a027223 */ /* 0x000fc6000000001a */
        /* <DEDUP_REMOVED lines=11> */
[----:B------:R-:W-:Y:S05]  /*6560*/  CALL.REL.NOINC `($__internal_5_$__cuda_sm3x_div_rn_noftz_f32_slowpath) ;  /* 0x0000015c00b47944 */ /* 0x000fea0003c00000 */
[----:B------:R-:W-:-:S07]  /*6570*/  MOV R25, R0 ;  /* 0x0000000000197202 */ /* 0x000fce0000000f00 */
.L_x_369:
[----:B------:R-:W-:Y:S05]  /*6580*/  BSYNC.RECONVERGENT B2 ;  /* 0x0000000000027941 */ /* 0x000fea0003800200 */
.L_x_368:
        /* <DEDUP_REMOVED lines=14> */
[----:B------:R-:W-:Y:S05]  /*6670*/  CALL.REL.NOINC `($__internal_5_$__cuda_sm3x_div_rn_noftz_f32_slowpath) ;  /* 0x0000015c00707944 */ /* 0x000fea0003c00000 */
.L_x_371:
[----:B------:R-:W-:Y:S05]  /*6680*/  BSYNC.RECONVERGENT B2 ;  /* 0x0000000000027941 */ /* 0x000fea0003800200 */
.L_x_370:
[----:B------:R-:W-:Y:S01]  /*6690*/  FADD R0, R0, 0.0083333337679505348206 ;  /* 0x3c08888900007421 */ /* 0x000fe20000000000 */
[----:B------:R-:W-:Y:S01]  /*66a0*/  FSETP.GEU.AND P0, PT, R22, 5, PT ;  /* 0x40a000001600780b */ /* 0x000fe20003f0e000 */
[----:B------:R-:W-:Y:S02]  /*66b0*/  BSSY.RECONVERGENT B1, `(.L_x_372) ;  /* 0x000001a000017945 */ /* 0x000fe40003800200 */
[----:B------:R-:W-:-:S04]  /*66c0*/  FFMA R3, R0, -R27, 0.083333335816860198975 ;  /* 0x3daaaaab00037423 */ /* 0x000fc8000000081b */
[----:B------:R-:W-:-:S04]  /*66d0*/  FFMA R26, R3, -R27, R26 ;  /* 0x8000001b031a7223 */ /* 0x000fc8000000001a */
[----:B------:R-:W-:Y:S01]  /*66e0*/  FADD R26, R26, R21 ;  /* 0x000000151a1a7221 */ /* 0x000fe20000000000 */
[----:B------:R-:W-:-:S03]  /*66f0*/  HFMA2 R21, -RZ, RZ, 0, 0 ;  /* 0x00000000ff157431 */ /* 0x000fc600000001ff */
[----:B------:R-:W-:Y:S01]  /*6700*/  FFMA R19, -R19, R26, R20 ;  /* 0x0000001a13137223 */ /* 0x000fe20000000114 */
[----:B------:R-:W-:Y:S06]  /*6710*/  @P0 BRA `(.L_x_373) ;  /* 0x00000000004c0947 */ /* 0x000fec0003800000 */
[----:B------:R-:W-:-:S07]  /*6720*/  MOV R21, RZ ;  /* 0x000000ff00157202 */ /* 0x000fce0000000f00 */
.L_x_377:
        /* <DEDUP_REMOVED lines=9> */
.L_x_375:
[----:B------:R-:W0:Y:S02]  /*67c0*/  MUFU.RCP R3, R22 ;  /* 0x0000001600037308 */ /* 0x000e240000001000 */
[----:B0-----:R-:W-:-:S04]  /*67d0*/  FFMA R0, R3, R22, -1 ;  /* 0xbf80000003007423 */ /* 0x001fc80000000016 */
[----:B------:R-:W-:-:S04]  /*67e0*/  FADD.FTZ R0, -R0, -RZ ;  /* 0x800000ff00007221 */ /* 0x000fc80000010100 */
[----:B------:R-:W-:-:S07]  /*67f0*/  FFMA R2, R3, R0, R3 ;  /* 0x0000000003027223 */ /* 0x000fce0000000003 */
.L_x_376:
[----:B------:R-:W-:Y:S05]  /*6800*/  BSYNC.RECONVERGENT B2 ;  /* 0x0000000000027941 */ /* 0x000fea0003800200 */
.L_x_374:
[----:B------:R-:W-:Y:S01]  /*6810*/  FADD R22, R22, 1 ;  /* 0x3f80000016167421 */ /* 0x000fe20000000000 */
[----:B------:R-:W-:-:S04]  /*6820*/  FADD R21, -R2, R21 ;  /* 0x0000001502157221 */ /* 0x000fc80000000100 */
[----:B------:R-:W-:-:S13]  /*6830*/  FSETP.GEU.AND P0, PT, R22, 5, PT ;  /* 0x40a000001600780b */ /* 0x000fda0003f0e000 */
[----:B------:R-:W-:Y:S05]  /*6840*/  @!P0 BRA `(.L_x_377) ;  /* 0xfffffffc00b88947 */ /* 0x000fea000383ffff */
.L_x_373:
[----:B------:R-:W-:Y:S05]  /*6850*/  BSYNC.RECONVERGENT B1 ;  /* 0x0000000000017941 */ /* 0x000fea0003800200 */
.L_x_372:
        /* <DEDUP_REMOVED lines=10> */
.L_x_379:
[----:B------:R-:W0:Y:S02]  /*6900*/  MUFU.RCP R23, R25 ;  /* 0x0000001900177308 */ /* 0x000e240000001000 */
[----:B0-----:R-:W-:-:S04]  /*6910*/  FFMA R0, R25, R23, -1 ;  /* 0xbf80000019007423 */ /* 0x001fc80000000017 */
[----:B------:R-:W-:-:S04]  /*6920*/  FADD.FTZ R0, -R0, -RZ ;  /* 0x800000ff00007221 */ /* 0x000fc80000010100 */
[----:B------:R-:W-:-:S07]  /*6930*/  FFMA R23, R23, R0, R23 ;  /* 0x0000000017177223 */ /* 0x000fce0000000017 */
.L_x_380:
[----:B------:R-:W-:Y:S05]  /*6940*/  BSYNC.RECONVERGENT B1 ;  /* 0x0000000000017941 */ /* 0x000fea0003800200 */
.L_x_378:
        /* <DEDUP_REMOVED lines=20> */
[----:B------:R-:W-:Y:S01]  /*6a90*/  FFMA R25, R20, R25, -0.16684235632419586182 ;  /* 0xbe2ad8b914197423 */ /* 0x000fe20000000019 */
[----:B------:R-:W-:-:S03]  /*6aa0*/  FFMA R24, R3, -R22, -0.5 ;  /* 0xbf00000003187423 */ /* 0x000fc60000000816 */
[----:B------:R-:W-:Y:S01]  /*6ab0*/  FFMA R25, R20, R25, 0.20012299716472625732 ;  /* 0x3e4ced0b14197423 */ /* 0x000fe20000000019 */
[----:B------:R-:W-:-:S03]  /*6ac0*/  FFMA R3, R2, R24, R3 ;  /* 0x0000001802037223 */ /* 0x000fc60000000003 */
[----:B------:R-:W-:-:S04]  /*6ad0*/  FFMA R25, R20, R25, -0.24999669194221496582 ;  /* 0xbe7fff2214197423 */ /* 0x000fc80000000019 */
[----:B------:R-:W-:-:S04]  /*6ae0*/  FFMA R25, R20, R25, 0.33333182334899902344 ;  /* 0x3eaaaa7814197423 */ /* 0x000fc80000000019 */
[----:B------:R-:W-:-:S04]  /*6af0*/  FFMA R25, R20, R25, -0.5 ;  /* 0xbf00000014197423 */ /* 0x000fc80000000019 */
[----:B------:R-:W-:-:S04]  /*6b00*/  FMUL R25, R20, R25 ;  /* 0x0000001914197220 */ /* 0x000fc80000400000 */
[----:B------:R-:W-:-:S04]  /*6b10*/  FFMA R25, R20, R25, R20 ;  /* 0x0000001914197223 */ /* 0x000fc80000000014 */
[----:B------:R-:W-:Y:S01]  /*6b20*/  FFMA R20, R0, 0.69314718246459960938, R25 ;  /* 0x3f31721800147823 */ /* 0x000fe20000000019 */
[----:B------:R-:W-:Y:S01]  /*6b30*/  @P0 FFMA R20, R22, R27, +INF ;  /* 0x7f80000016140423 */ /* 0x000fe2000000001b */
[----:B-1----:R-:W-:Y:S06]  /*6b40*/  @!P1 BRA `(.L_x_382) ;  /* 0x0000000000149947 */ /* 0x002fec0003800000 */
[----:B------:R-:W-:Y:S02]  /*6b50*/  MOV R0, R22 ;  /* 0x0000001600007202 */ /* 0x000fe40000000f00 */
[----:B------:R-:W-:Y:S02]  /*6b60*/  MOV R3, 0xbf000000 ;  /* 0xbf00000000037802 */ /* 0x000fe40000000f00 */
[----:B------:R-:W-:-:S07]  /*6b70*/  MOV R2, 0x6b90 ;  /* 0x00006b9000027802 */ /* 0x000fce0000000f00 */
[----:B------:R-:W-:Y:S05]  /*6b80*/  CALL.REL.NOINC `($__internal_5_$__cuda_sm3x_div_rn_noftz_f32_slowpath) ;  /* 0x00000158002c7944 */ /* 0x000fea0003c00000 */
[----:B------:R-:W-:-:S07]  /*6b90*/  MOV R3, R0 ;  /* 0x0000000000037202 */ /* 0x000fce0000000f00 */
.L_x_382:
[----:B------:R-:W-:Y:S05]  /*6ba0*/  BSYNC.RECONVERGENT B2 ;  /* 0x0000000000027941 */ /* 0x000fea0003800200 */
.L_x_381:
        /* <DEDUP_REMOVED lines=15> */
.L_x_384:
[----:B------:R-:W-:Y:S05]  /*6ca0*/  BSYNC.RECONVERGENT B2 ;  /* 0x0000000000027941 */ /* 0x000fea0003800200 */
.L_x_383:
[----:B------:R-:W-:Y:S01]  /*6cb0*/  FADD R0, R0, 0.0083333337679505348206 ;  /* 0x3c08888900007421 */ /* 0x000fe20000000000 */
[----:B------:R-:W-:Y:S01]  /*6cc0*/  FSETP.GEU.AND P0, PT, R17, 5, PT ;  /* 0x40a000001100780b */ /* 0x000fe20003f0e000 */
[----:B------:R-:W-:Y:S01]  /*6cd0*/  BSSY.RECONVERGENT B1, `(.L_x_385) ;  /* 0x000001c000017945 */ /* 0x000fe20003800200 */
[----:B------:R-:W-:Y:S01]  /*6ce0*/  MOV R22, R17 ;  /* 0x0000001100167202 */ /* 0x000fe20000000f00 */
[----:B------:R-:W-:-:S04]  /*6cf0*/  FFMA R3, R0, -R23, 0.083333335816860198975 ;  /* 0x3daaaaab00037423 */ /* 0x000fc80000000817 */
[----:B------:R-:W-:-:S04]  /*6d00*/  FFMA R20, R3, -R23, R20 ;  /* 0x8000001703147223 */ /* 0x000fc80000000014 */
[----:B------:R-:W-:Y:S01]  /*6d10*/  FADD R21, R20, R21 ;  /* 0x0000001514157221 */ /* 0x000fe20000000000 */
[----:B------:R-:W-:-:S03]  /*6d20*/  HFMA2 R20, -RZ, RZ, 0, 0 ;  /* 0x00000000ff147431 */ /* 0x000fc600000001ff */
[----:B------:R-:W-:Y:S01]  /*6d30*/  FFMA R19, -R18, R21, R19 ;  /* 0x0000001512137223 */ /* 0x000fe20000000113 */
[----:B------:R-:W-:Y:S06]  /*6d40*/  @P0 BRA `(.L_x_386) ;  /* 0x0000000000500947 */ /* 0x000fec0003800000 */
[----:B------:R-:W-:Y:S02]  /*6d50*/  MOV R20, RZ ;  /* 0x000000ff00147202 */ /* 0x000fe40000000f00 */
[----:B------:R-:W-:-:S07]  /*6d60*/  MOV R22, R17 ;  /* 0x0000001100167202 */ /* 0x000fce0000000f00 */
.L_x_390:
        /* <DEDUP_REMOVED lines=9> */
.L_x_388:
[----:B------:R-:W0:Y:S02]  /*6e00*/  MUFU.RCP R3, R22 ;  /* 0x0000001600037308 */ /* 0x000e240000001000 */
[----:B0-----:R-:W-:-:S04]  /*6e10*/  FFMA R0, R3, R22, -1 ;  /* 0xbf80000003007423 */ /* 0x001fc80000000016 */
[----:B------:R-:W-:-:S04]  /*6e20*/  FADD.FTZ R0, -R0, -RZ ;  /* 0x800000ff00007221 */ /* 0x000fc80000010100 */
[----:B------:R-:W-:-:S07]  /*6e30*/  FFMA R2, R3, R0, R3 ;  /* 0x0000000003027223 */ /* 0x000fce0000000003 */
.L_x_389:
[----:B------:R-:W-:Y:S05]  /*6e40*/  BSYNC.RECONVERGENT B2 ;  /* 0x0000000000027941 */ /* 0x000fea0003800200 */
.L_x_387:
[----:B------:R-:W-:Y:S01]  /*6e50*/  FADD R22, R22, 1 ;  /* 0x3f80000016167421 */ /* 0x000fe20000000000 */
[----:B------:R-:W-:-:S04]  /*6e60*/  FADD R20, -R2, R20 ;  /* 0x0000001402147221 */ /* 0x000fc80000000100 */
[----:B------:R-:W-:-:S13]  /*6e70*/  FSETP.GEU.AND P0, PT, R22, 5, PT ;  /* 0x40a000001600780b */ /* 0x000fda0003f0e000 */
[----:B------:R-:W-:Y:S05]  /*6e80*/  @!P0 BRA `(.L_x_390) ;  /* 0xfffffffc00b88947 */ /* 0x000fea000383ffff */
.L_x_386:
[----:B------:R-:W-:Y:S05]  /*6e90*/  BSYNC.RECONVERGENT B1 ;  /* 0x0000000000017941 */ /* 0x000fea0003800200 */
.L_x_385:
        /* <DEDUP_REMOVED lines=10> */
.L_x_392:
[----:B------:R-:W0:Y:S02]  /*6f40*/  MUFU.RCP R21, R25 ;  /* 0x0000001900157308 */ /* 0x000e240000001000 */
[----:B0-----:R-:W-:-:S04]  /*6f50*/  FFMA R0, R25, R21, -1 ;  /* 0xbf80000019007423 */ /* 0x001fc80000000015 */
[----:B------:R-:W-:-:S04]  /*6f60*/  FADD.FTZ R0, -R0, -RZ ;  /* 0x800000ff00007221 */ /* 0x000fc80000010100 */
[----:B------:R-:W-:-:S07]  /*6f70*/  FFMA R21, R21, R0, R21 ;  /* 0x0000000015157223 */ /* 0x000fce0000000015 */
.L_x_393:
[----:B------:R-:W-:Y:S05]  /*6f80*/  BSYNC.RECONVERGENT B1 ;  /* 0x0000000000017941 */ /* 0x000fea0003800200 */
.L_x_391:
        /* <DEDUP_REMOVED lines=37> */
.L_x_395:
[----:B------:R-:W-:Y:S05]  /*71e0*/  BSYNC.RECONVERGENT B2 ;  /* 0x0000000000027941 */ /* 0x000fea0003800200 */
.L_x_394:
        /* <DEDUP_REMOVED lines=15> */
.L_x_397:
[----:B------:R-:W-:Y:S05]  /*72e0*/  BSYNC.RECONVERGENT B2 ;  /* 0x0000000000027941 */ /* 0x000fea0003800200 */
.L_x_396:
[----:B------:R-:W0:Y:S01]  /*72f0*/  LDC.64 R28, c[0x0][0x380] ;  /* 0x0000e000ff1c7b82 */ /* 0x000e220000000a00 */
[----:B------:R-:W-:-:S07]  /*7300*/  SHF.L.U32 R23, R4, 0x2, RZ ;  /* 0x0000000204177819 */ /* 0x000fce00000006ff */
[----:B------:R-:W1:Y:S01]  /*7310*/  LDC.64 R2, c[0x0][0x388] ;  /* 0x0000e200ff027b82 */ /* 0x000e620000000a00 */
[----:B0-----:R-:W-:-:S06]  /*7320*/  IMAD.WIDE R28, R23, 0x4, R28 ;  /* 0x00000004171c7825 */ /* 0x001fcc00078e021c */
[----:B------:R-:W2:Y:S01]  /*7330*/  LDG.E R28, desc[UR22][R28.64+0x4] ;  /* 0x000004161c1c7981 */ /* 0x000ea2000c1e1900 */
[----:B-1----:R-:W-:-:S04]  /*7340*/  IMAD.WIDE R2, R23, 0x4, R2 ;  /* 0x0000000417027825 */ /* 0x002fc800078e0202 */
[----:B------:R-:W-:Y:S01]  /*7350*/  FADD R0, R0, 0.0083333337679505348206 ;  /* 0x3c08888900007421 */ /* 0x000fe20000000000 */
[----:B------:R0:W5:Y:S03]  /*7360*/  LDG.E R27, desc[UR22][R2.64+0x4] ;  /* 0x00000416021b7981 */ /* 0x000166000c1e1900 */
[-C--:B------:R-:W-:Y:S01]  /*7370*/  FFMA R23, R0, -R21.reuse, 0.083333335816860198975 ;  /* 0x3daaaaab00177423 */ /* 0x080fe20000000815 */
[----:B------:R-:W-:Y:S01]  /*7380*/  FADD R17, R17, -2 ;  /* 0xc000000011117421 */ /* 0x000fe20000000000 */
[----:B------:R-:W-:Y:S02]  /*7390*/  BSSY.RECONVERGENT B0, `(.L_x_398) ;  /* 0x0000012000007945 */ /* 0x000fe40003800200 */
[----:B------:R-:W-:-:S04]  /*73a0*/  FFMA R23, R23, -R21, R18 ;  /* 0x8000001517177223 */ /* 0x000fc80000000012 */
[----:B------:R-:W-:-:S04]  /*73b0*/  FADD R20, R23, R20 ;  /* 0x0000001417147221 */ /* 0x000fc80000000000 */
[----:B------:R-:W-:Y:S01]  /*73c0*/  FFMA R19, R20, R17, R19 ;  /* 0x0000001114137223 */ /* 0x000fe20000000013 */
[----:B--2---:R-:W-:-:S04]  /*73d0*/  FADD R22, R28, -0.3333333432674407959 ;  /* 0xbeaaaaab1c167421 */ /* 0x004fc80000000000 */
[----:B0-----:R-:W-:-:S04]  /*73e0*/  FMUL R2, R22, 9 ;  /* 0x4110000016027820 */ /* 0x001fc80000400000 */
[----:B------:R0:W1:Y:S01]  /*73f0*/  MUFU.RSQ R25, R2 ;  /* 0x0000000200197308 */ /* 0x0000620000001400 */
[----:B------:R-:W-:-:S04]  /*7400*/  IADD3 R0, PT, PT, R2, -0xd000000, RZ ;  /* 0xf300000002007810 */ /* 0x000fc80007ffe0ff */
[----:B------:R-:W-:-:S13]  /*7410*/  ISETP.GT.U32.AND P0, PT, R0, 0x727fffff, PT ;  /* 0x727fffff0000780c */ /* 0x000fda0003f04070 */
[----:B01----:R-:W-:Y:S05]  /*7420*/  @!P0 BRA `(.L_x_399) ;  /* 0x0000000000108947 */ /* 0x003fea0003800000 */
[----:B------:R-:W-:-:S07]  /*7430*/  MOV R0, 0x7450 ;  /* 0x0000745000007802 */ /* 0x000fce0000000f00 */
[----:B-----5:R-:W-:Y:S05]  /*7440*/  CALL.REL.NOINC `($__internal_4_$__cuda_sm20_sqrt_rn_f32_slowpath) ;  /* 0x0000014c00a47944 */ /* 0x020fea0003c00000 */
[----:B------:R-:W-:Y:S01]  /*7450*/  MOV R25, R29 ;  /* 0x0000001d00197202 */ /* 0x000fe20000000f00 */
[----:B------:R-:W-:Y:S06]  /*7460*/  BRA `(.L_x_400) ;  /* 0x0000000000107947 */ /* 0x000fec0003800000 */
.L_x_399:
[----:B------:R-:W-:Y:S01]  /*7470*/  FMUL.FTZ R3, R2, R25 ;  /* 0x0000001902037220 */ /* 0x000fe20000410000 */
[----:B------:R-:W-:-:S03]  /*7480*/  FMUL.FTZ R25, R25, 0.5 ;  /* 0x3f00000019197820 */ /* 0x000fc60000410000 */
[----:B------:R-:W-:-:S04]  /*7490*/  FFMA R2, -R3, R3, R2 ;  /* 0x0000000303027223 */ /* 0x000fc80000000102 */
[----:B------:R-:W-:-:S07]  /*74a0*/  FFMA R25, R2, R25, R3 ;  /* 0x0000001902197223 */ /* 0x000fce0000000003 */
.L_x_400:
[----:B------:R-:W-:Y:S05]  /*74b0*/  BSYNC.RECONVERGENT B0 ;  /* 0x0000000000007941 */ /* 0x000fea0003800200 */
.L_x_398:
        /* <DEDUP_REMOVED lines=9> */
.L_x_402:
[----:B------:R-:W0:Y:S02]  /*7550*/  MUFU.RCP R0, R25 ;  /* 0x0000001900007308 */ /* 0x000e240000001000 */
[----:B0-----:R-:W-:-:S04]  /*7560*/  FFMA R2, R0, R25, -1 ;  /* 0xbf80000000027423 */ /* 0x001fc80000000019 */
[----:B------:R-:W-:-:S04]  /*7570*/  FADD.FTZ R17, -R2, -RZ ;  /* 0x800000ff02117221 */ /* 0x000fc80000010100 */
[----:B------:R-:W-:-:S07]  /*7580*/  FFMA R17, R0, R17, R0 ;  /* 0x0000001100117223 */ /* 0x000fce0000000000 */
.L_x_403:
[----:B------:R-:W-:Y:S05]  /*7590*/  BSYNC.RECONVERGENT B1 ;  /* 0x0000000000017941 */ /* 0x000fea0003800200 */
.L_x_401:
[----:B------:R-:W-:Y:S01]  /*75a0*/  BSSY.RECONVERGENT B0, `(.L_x_404) ;  /* 0x0000158000007945 */ /* 0x000fe20003800200 */
.L_x_426:
[----:B------:R-:W-:Y:S01]  /*75b0*/  BSSY.RECONVERGENT B1, `(.L_x_405) ;  /* 0x00000c6000017945 */ /* 0x000fe20003800200 */
.L_x_419:
        /* <DEDUP_REMOVED lines=28> */
.L_x_413:
[----:B------:R-:W-:Y:S05]  /*7780*/  BSYNC.RECONVERGENT B4 ;  /* 0x0000000000047941 */ /* 0x000fea0003800200 */
.L_x_412:
        /* <DEDUP_REMOVED lines=45> */
.L_x_411:
[C---:B------:R-:W-:Y:S02]  /*7a60*/  ISETP.NE.AND P0, PT, R16.reuse, RZ, PT ;  /* 0x000000ff1000720c */ /* 0x040fe40003f05270 */
[----:B------:R-:W-:Y:S02]  /*7a70*/  IADD3 R9, PT, PT, R16, 0x2, RZ ;  /* 0x0000000210097810 */ /* 0x000fe40007ffe0ff */
[-C--:B------:R-:W-:Y:S02]  /*7a80*/  MOV R3, R7.reuse ;  /* 0x0000000700037202 */ /* 0x080fe40000000f00 */
[----:B------:R-:W-:Y:S01]  /*7a90*/  SEL R0, R8, R7, !P0 ;  /* 0x0000000708007207 */ /* 0x000fe20004000000 */
[----:B------:R-:W-:Y:S06]  /*7aa0*/  BRA `(.L_x_409) ;  /* 0x0000000000ec7947 */ /* 0x000fec0003800000 */
.L_x_410:
        /* <DEDUP_REMOVED lines=13> */
.L_x_415:
[----:B------:R-:W-:Y:S05]  /*7b80*/  BSYNC.RECONVERGENT B4 ;  /* 0x0000000000047941 */ /* 0x000fea0003800200 */
.L_x_414:
        /* <DEDUP_REMOVED lines=38> */
[----:B------:R-:W-:Y:S02]  /*7df0*/  HFMA2 R9, -RZ, RZ, 0, 0 ;  /* 0x00000000ff097431 */ /* 0x000fe400000001ff */
[----:B------:R-:W-:Y:S01]  /*7e00*/  IMAD.WIDE.U32 R20, R20, -0x2daee0ad, RZ ;  /* 0xd2511f5314147825 */ /* 0x000fe200078e00ff */
[----:B------:R-:W-:Y:S02]  /*7e10*/  LOP3.LUT R7, R8, UR20, R25, 0x96, !PT ;  /* 0x0000001408077c12 */ /* 0x000fe4000f8e9619 */
[----:B------:R-:W-:Y:S02]  /*7e20*/  MOV R8, R24 ;  /* 0x0000001800087202 */ /* 0x000fe40000000f00 */
[----:B------:R-:W-:Y:S02]  /*7e30*/  LOP3.LUT R2, R2, UR21, R21, 0x96, !PT ;  /* 0x0000001502027c12 */ /* 0x000fe4000f8e9615 */
[----:B------:R-:W-:Y:S02]  /*7e40*/  MOV R14, R20 ;  /* 0x00000014000e7202 */ /* 0x000fe40000000f00 */
[----:B------:R-:W-:-:S07]  /*7e50*/  MOV R6, R2 ;  /* 0x0000000200067202 */ /* 0x000fce0000000f00 */
.L_x_409:
[----:B------:R-:W-:Y:S05]  /*7e60*/  BSYNC.RECONVERGENT B3 ;  /* 0x0000000000037941 */ /* 0x000fea0003800200 */
.L_x_408:
        /* <DEDUP_REMOVED lines=40> */
[----:B-1---5:R-:W-:Y:S05]  /*80f0*/  CALL.REL.NOINC `($__internal_4_$__cuda_sm20_sqrt_rn_f32_slowpath) ;  /* 0x0000014000787944 */ /* 0x022fea0003c00000 */
[----:B------:R-:W-:Y:S05]  /*8100*/  BRA `(.L_x_418) ;  /* 0x0000000000107947 */ /* 0x000fea0003800000 */
.L_x_417:
[----:B-1----:R-:W-:Y:S01]  /*8110*/  FMUL.FTZ R29, R16, R3 ;  /* 0x00000003101d7220 */ /* 0x002fe20000410000 */
[----:B------:R-:W-:-:S03]  /*8120*/  FMUL.FTZ R2, R3, 0.5 ;  /* 0x3f00000003027820 */ /* 0x000fc60000410000 */
[----:B------:R-:W-:-:S04]  /*8130*/  FFMA R0, -R29, R29, R16 ;  /* 0x0000001d1d007223 */ /* 0x000fc80000000110 */
[----:B------:R-:W-:-:S07]  /*8140*/  FFMA R29, R0, R2, R29 ;  /* 0x00000002001d7223 */ /* 0x000fce000000001d */
.L_x_418:
[----:B------:R-:W-:Y:S05]  /*8150*/  BSYNC.RECONVERGENT B3 ;  /* 0x0000000000037941 */ /* 0x000fea0003800200 */
.L_x_416:
[----:B------:R-:W-:Y:S01]  /*8160*/  FMUL.RZ R3, R10, 0.15915493667125701904 ;  /* 0x3e22f9830a037820 */ /* 0x000fe2000040c000 */
[----:B------:R-:W-:Y:S01]  /*8170*/  HFMA2 R10, -RZ, RZ, 0, 5.9604644775390625e-08 ;  /* 0x00000001ff0a7431 */ /* 0x000fe200000001ff */
[----:B------:R-:W-:Y:S02]  /*8180*/  MOV R16, R9 ;  /* 0x0000000900107202 */ /* 0x000fe40000000f00 */
[----:B------:R-:W0:Y:S08]  /*8190*/  MUFU.SIN R0, R3 ;  /* 0x0000000300007308 */ /* 0x000e300000000400 */
[----:B------:R-:W1:Y:S01]  /*81a0*/  MUFU.COS R2, R3 ;  /* 0x0000000300027308 */ /* 0x000e620000000000 */
[-C--:B0-----:R-:W-:Y:S01]  /*81b0*/  FMUL R0, R0, R29.reuse ;  /* 0x0000001d00007220 */ /* 0x081fe20000400000 */
[----:B-1----:R-:W-:-:S07]  /*81c0*/  FMUL R9, R2, R29 ;  /* 0x0000001d02097220 */ /* 0x002fce0000400000 */
.L_x_407:
[----:B------:R-:W-:Y:S05]  /*81d0*/  BSYNC.RECONVERGENT B2 ;  /* 0x0000000000027941 */ /* 0x000fea0003800200 */
.L_x_406:
[----:B------:R-:W-:-:S05]  /*81e0*/  FFMA R2, R17, R0, 1 ;  /* 0x3f80000011027423 */ /* 0x000fca0000000000 */
[----:B------:R-:W-:-:S13]  /*81f0*/  FSETP.GTU.AND P0, PT, R2, RZ, PT ;  /* 0x000000ff0200720b */ /* 0x000fda0003f0c000 */
[----:B------:R-:W-:Y:S05]  /*8200*/  @!P0 BRA `(.L_x_419) ;  /* 0xfffffff000ec8947 */ /* 0x000fea000383ffff */
[----:B------:R-:W-:Y:S05]  /*8210*/  BSYNC.RECONVERGENT B1 ;  /* 0x0000000000017941 */ /* 0x000fea0003800200 */
.L_x_405:
        /* <DEDUP_REMOVED lines=18> */
.L_x_422:
        /* <DEDUP_REMOVED lines=13> */
.L_x_424:
[----:B------:R-:W-:Y:S05]  /*8410*/  BSYNC.RECONVERGENT B2 ;  /* 0x0000000000027941 */ /* 0x000fea0003800200 */
.L_x_423:
        /* <DEDUP_REMOVED lines=39> */
[----:B------:R-:W-:Y:S01]  /*8690*/  LOP3.LUT R6, R6, UR21, R21, 0x96, !PT ;  /* 0x0000001506067c12 */ /* 0x000fe2000f8e9615 */
[----:B------:R-:W-:Y:S01]  /*86a0*/  HFMA2 R21, -RZ, RZ, 0, 0 ;  /* 0x00000000ff157431 */ /* 0x000fe200000001ff */
[----:B------:R-:W-:-:S07]  /*86b0*/  MOV R2, R14 ;  /* 0x0000000e00027202 */ /* 0x000fce0000000f00 */
.L_x_421:
[----:B------:R-:W-:Y:S05]  /*86c0*/  BSYNC.RECONVERGENT B1 ;  /* 0x0000000000017941 */ /* 0x000fea0003800200 */
.L_x_420:
        /* <DEDUP_REMOVED lines=42> */
[----:B------:R-:W-:Y:S01]  /*8970*/  FSEL R18, RZ, -23, P0 ;  /* 0xc1b80000ff127808 */ /* 0x000fe20000000000 */
[----:B------:R-:W-:Y:S01]  /*8980*/  FFMA R24, R31, 1.1920928955078125e-07, R24 ;  /* 0x340000001f187823 */ /* 0x000fe20000000018 */
[----:B------:R-:W-:Y:S01]  /*8990*/  FFMA R33, R16, R33, R16 ;  /* 0x0000002110217223 */ /* 0x000fe20000000010 */
[----:B------:R-:W-:Y:S01]  /*89a0*/  MOV R16, 0x7f800000 ;  /* 0x7f80000000107802 */ /* 0x000fe20000000f00 */
[----:B------:R-:W-:Y:S01]  /*89b0*/  FFMA R29, R14, R29, 0.33333182334899902344 ;  /* 0x3eaaaa780e1d7423 */ /* 0x000fe2000000001d */
[----:B------:R-:W-:Y:S01]  /*89c0*/  ISETP.GT.U32.AND P0, PT, R2, 0x7f7fffff, PT ;  /* 0x7f7fffff0200780c */ /* 0x000fe20003f04070 */
[----:B------:R-:W-:Y:S01]  /*89d0*/  FFMA R24, R24, 0.69314718246459960938, R33 ;  /* 0x3f31721818187823 */ /* 0x000fe20000000021 */
[----:B------:R-:W-:Y:S01]  /*89e0*/  FFMA R18, R25, 1.1920928955078125e-07, R18 ;  /* 0x3400000019127823 */ /* 0x000fe20000000012 */
[C---:B------:R-:W-:Y:S01]  /*89f0*/  @P1 FFMA R24, R3.reuse, R16, +INF ;  /* 0x7f80000003181423 */ /* 0x040fe20000000010 */
[----:B------:R-:W-:Y:S01]  /*8a00*/  FFMA R29, R14, R29, -0.5 ;  /* 0xbf0000000e1d7423 */ /* 0x000fe2000000001d */
[----:B------:R-:W-:Y:S01]  /*8a10*/  FSETP.NEU.AND P1, PT, R3, RZ, PT ;  /* 0x000000ff0300720b */ /* 0x000fe20003f2d000 */
[----:B------:R-:W-:-:S02]  /*8a20*/  FADD R3, -R23, 1 ;  /* 0x3f80000017037421 */ /* 0x000fc40000000100 */
        /* <DEDUP_REMOVED lines=8> */
[----:B------:R-:W-:Y:S02]  /*8ab0*/  FSETP.NEU.AND P0, PT, R2, RZ, PT ;  /* 0x000000ff0200720b */ /* 0x000fe40003f0d000 */
[----:B------:R-:W-:Y:S01]  /*8ac0*/  MOV R16, R21 ;  /* 0x0000001500107202 */ /* 0x000fe20000000f00 */
[----:B------:R-:W-:Y:S01]  /*8ad0*/  FFMA R3, R3, R0, R14 ;  /* 0x0000000003037223 */ /* 0x000fe2000000000e */
[----:B------:R-:W-:-:S02]  /*8ae0*/  FSEL R18, R18, -INF , P0 ;  /* 0xff80000012127808 */ /* 0x000fc40000000000 */
[----:B------:R-:W-:Y:S02]  /*8af0*/  MOV R14, R20 ;  /* 0x00000014000e7202 */ /* 0x000fe40000000f00 */
[----:B------:R-:W-:-:S13]  /*8b00*/  FSETP.GEU.AND P0, PT, R18, R3, PT ;  /* 0x000000031200720b */ /* 0x000fda0003f0e000 */
[----:B------:R-:W-:Y:S05]  /*8b10*/  @P0 BRA `(.L_x_426) ;  /* 0xffffffe800a40947 */ /* 0x000fea000383ffff */
.L_x_425:
[----:B------:R-:W-:Y:S05]  /*8b20*/  BSYNC.RECONVERGENT B0 ;  /* 0x0000000000007941 */ /* 0x000fea0003800200 */
.L_x_404:
        /* <DEDUP_REMOVED lines=13> */
.L_x_428:
[----:B------:R-:W-:Y:S01]  /*8c00*/  FMUL.FTZ R25, R0, R3 ;  /* 0x0000000300197220 */ /* 0x000fe20000410000 */
[----:B------:R-:W-:-:S03]  /*8c10*/  FMUL.FTZ R2, R3, 0.5 ;  /* 0x3f00000003027820 */ /* 0x000fc60000410000 */
[----:B------:R-:W-:-:S04]  /*8c20*/  FFMA R0, -R25, R25, R0 ;  /* 0x0000001919007223 */ /* 0x000fc80000000100 */
[----:B------:R-:W-:-:S07]  /*8c30*/  FFMA R25, R0, R2, R25 ;  /* 0x0000000200197223 */ /* 0x000fce0000000019 */
.L_x_429:
[----:B------:R-:W-:Y:S05]  /*8c40*/  BSYNC.RECONVERGENT B0 ;  /* 0x0000000000007941 */ /* 0x000fea0003800200 */
.L_x_427:
        /* <DEDUP_REMOVED lines=9> */
.L_x_431:
[----:B------:R-:W0:Y:S02]  /*8ce0*/  MUFU.RCP R16, R25 ;  /* 0x0000001900107308 */ /* 0x000e240000001000 */
[----:B0-----:R-:W-:-:S04]  /*8cf0*/  FFMA R0, R16, R25, -1 ;  /* 0xbf80000010007423 */ /* 0x001fc80000000019 */
[----:B------:R-:W-:-:S04]  /*8d00*/  FADD.FTZ R3, -R0, -RZ ;  /* 0x800000ff00037221 */ /* 0x000fc80000010100 */
[----:B------:R-:W-:-:S07]  /*8d10*/  FFMA R16, R16, R3, R16 ;  /* 0x0000000310107223 */ /* 0x000fce0000000010 */
.L_x_432:
[----:B------:R-:W-:Y:S05]  /*8d20*/  BSYNC.RECONVERGENT B1 ;  /* 0x0000000000017941 */ /* 0x000fea0003800200 */
.L_x_430:
[----:B------:R-:W-:Y:S01]  /*8d30*/  BSSY.RECONVERGENT B0, `(.L_x_433) ;  /* 0x0000158000007945 */ /* 0x000fe20003800200 */
.L_x_455:
[----:B------:R-:W-:Y:S01]  /*8d40*/  BSSY.RECONVERGENT B1, `(.L_x_434) ;  /* 0x00000c5000017945 */ /* 0x000fe20003800200 */
.L_x_448:
        /* <DEDUP_REMOVED lines=28> */
.L_x_442:
[----:B------:R-:W-:Y:S05]  /*8f10*/  BSYNC.RECONVERGENT B4 ;  /* 0x0000000000047941 */ /* 0x000fea0003800200 */
.L_x_441:
        /* <DEDUP_REMOVED lines=38> */
[----:B------:R-:W-:-:S03]  /*9180*/  LOP3.LUT R30, R30, UR20, R9, 0x96, !PT ;  /* 0x000000141e1e7c12 */ /* 0x000fc6000f8e9609 */
[----:B------:R-:W-:Y:S01]  /*9190*/  HFMA2 R9, -RZ, RZ, 0, 5.9604644775390625e-08 ;  /* 0x00000001ff097431 */ /* 0x000fe200000001ff */
[----:B------:R-:W-:Y:S02]  /*91a0*/  LOP3.LUT R6, R6, UR21, R3, 0x96, !PT ;  /* 0x0000001506067c12 */ /* 0x000fe4000f8e9603 */
[----:B------:R-:W-:Y:S02]  /*91b0*/  MOV R20, R2 ;  /* 0x0000000200147202 */ /* 0x000fe40000000f00 */
[----:B------:R-:W-:Y:S01]  /*91c0*/  MOV R7, R30 ;  /* 0x0000001e00077202 */ /* 0x000fe20000000f00 */
[----:B------:R-:W-:Y:S06]  /*91d0*/  BRA `(.L_x_438) ;  /* 0x0000000000fc7947 */ /* 0x000fec0003800000 */
.L_x_440:
[C---:B------:R-:W-:Y:S02]  /*91e0*/  ISETP.NE.AND P0, PT, R21.reuse, RZ, PT ;  /* 0x000000ff1500720c */ /* 0x040fe40003f05270 */
[----:B------:R-:W-:Y:S02]  /*91f0*/  IADD3 R9, PT, PT, R21, 0x2, RZ ;  /* 0x0000000215097810 */ /* 0x000fe40007ffe0ff */
[-C--:B------:R-:W-:Y:S02]  /*9200*/  MOV R0, R7.reuse ;  /* 0x0000000700007202 */ /* 0x080fe40000000f00 */
[----:B------:R-:W-:Y:S01]  /*9210*/  SEL R30, R8, R7, !P0 ;  /* 0x00000007081e7207 */ /* 0x000fe20004000000 */
[----:B------:R-:W-:Y:S06]  /*9220*/  BRA `(.L_x_438) ;  /* 0x0000000000e87947 */ /* 0x000fec0003800000 */
.L_x_439:
        /* <DEDUP_REMOVED lines=13> */
.L_x_444:
[----:B------:R-:W-:Y:S05]  /*9300*/  BSYNC.RECONVERGENT B4 ;  /* 0x0000000000047941 */ /* 0x000fea0003800200 */
.L_x_443:
        /* <DEDUP_REMOVED lines=39> */
[----:B------:R-:W-:Y:S01]  /*9580*/  HFMA2 R9, -RZ, RZ, 0, 0 ;  /* 0x00000000ff097431 */ /* 0x000fe200000001ff */
[----:B------:R-:W-:Y:S02]  /*9590*/  MOV R30, R20 ;  /* 0x00000014001e7202 */ /* 0x000fe40000000f00 */
[----:B------:R-:W-:Y:S02]  /*95a0*/  LOP3.LUT R2, R2, UR21, R25, 0x96, !PT ;  /* 0x0000001502027c12 */ /* 0x000fe4000f8e9619 */
[----:B------:R-:W-:Y:S02]  /*95b0*/  MOV R20, R24 ;  /* 0x0000001800147202 */ /* 0x000fe40000000f00 */
[----:B------:R-:W-:-:S07]  /*95c0*/  MOV R6, R2 ;  /* 0x0000000200067202 */ /* 0x000fce0000000f00 */
.L_x_438:
[----:B------:R-:W-:Y:S05]  /*95d0*/  BSYNC.RECONVERGENT B3 ;  /* 0x0000000000037941 */ /* 0x000fea0003800200 */
.L_x_437:
[----:B------:R-:W-:Y:S01]  /*95e0*/  HFMA2 R3, -RZ, RZ, 0.1171875, 0 ;  /* 0x2f800000ff037431 */ /* 0x000fe200000001ff */
[----:B------:R-:W-:Y:S01]  /*95f0*/  I2FP.F32.U32 R0, R0 ;  /* 0x0000000000007245 */ /* 0x000fe20000201000 */
[----:B------:R-:W-:Y:S01]  /*9600*/  BSSY.RECONVERGENT B3, `(.L_x_445) ;  /* 0x000002d000037945 */ /* 0x000fe20003800200 */
[----:B------:R-:W-:-:S03]  /*9610*/  MOV R17, 0x3e055027 ;  /* 0x3e05502700117802 */ /* 0x000fc60000000f00 */
[----:B------:R-:W-:-:S05]  /*9620*/  FFMA R0, R0, R3, 1.1641532182693481445e-10 ;  /* 0x2f00000000007423 */ /* 0x000fca0000000003 */
        /* <DEDUP_REMOVED lines=10> */
[----:B------:R-:W-:Y:S01]  /*96d0*/  FFMA R2, R3, 1.1920928955078125e-07, R2 ;  /* 0x3400000003027823 */ /* 0x000fe20000000002 */
[----:B------:R-:W-:Y:S01]  /*96e0*/  MOV R3, 0x7f800000 ;  /* 0x7f80000000037802 */ /* 0x000fe20000000f00 */
        /* <DEDUP_REMOVED lines=11> */
[----:B------:R-:W-:Y:S01]  /*97a0*/  FSETP.NEU.AND P0, PT, R0, RZ, PT ;  /* 0x000000ff0000720b */ /* 0x000fe20003f0d000 */
[----:B------:R-:W-:Y:S01]  /*97b0*/  HFMA2 R17, -RZ, RZ, 0.1495361328125, 0.0004794597625732421875 ;  /* 0x30c90fdbff117431 */ /* 0x000fe200000001ff */
[----:B------:R-:W-:Y:S01]  /*97c0*/  I2FP.F32.U32 R0, R30 ;  /* 0x0000001e00007245 */ /* 0x000fe20000201000 */
[----:B------:R-:W-:-:S05]  /*97d0*/  FMUL R2, R2, -2 ;  /* 0xc000000002027820 */ /* 0x000fca0000400000 */
[----:B------:R-:W-:-:S04]  /*97e0*/  FSEL R3, R2, +INF , P0 ;  /* 0x7f80000002037808 */ /* 0x000fc80000000000 */
[----:B------:R-:W-:Y:S01]  /*97f0*/  IADD3 R10, PT, PT, R3, -0xd000000, RZ ;  /* 0xf3000000030a7810 */ /* 0x000fe20007ffe0ff */
[----:B------:R0:W1:Y:S03]  /*9800*/  MUFU.RSQ R2, R3 ;  /* 0x0000000300027308 */ /* 0x0000660000001400 */
[----:B------:R-:W-:Y:S01]  /*9810*/  ISETP.GT.U32.AND P0, PT, R10, 0x727fffff, PT ;  /* 0x727fffff0a00780c */ /* 0x000fe20003f04070 */
[----:B------:R-:W-:-:S12]  /*9820*/  FFMA R10, R0, R17, 7.314590599882819788e-10 ;  /* 0x30490fdb000a7423 */ /* 0x000fd80000000011 */
[----:B0-----:R-:W-:Y:S05]  /*9830*/  @!P0 BRA `(.L_x_446) ;  /* 0x0000000000148947 */ /* 0x001fea0003800000 */
[----:B-1----:R-:W-:Y:S02]  /*9840*/  MOV R2, R3 ;  /* 0x0000000300027202 */ /* 0x002fe40000000f00 */
[----:B------:R-:W-:-:S07]  /*9850*/  MOV R0, 0x9870 ;  /* 0x0000987000007802 */ /* 0x000fce0000000f00 */
[----:B------:R-:W-:Y:S05]  /*9860*/  CALL.REL.NOINC `($__internal_4_$__cuda_sm20_sqrt_rn_f32_slowpath) ;  /* 0x00000128009c7944 */ /* 0x000fea0003c00000 */
[----:B------:R-:W-:Y:S01]  /*9870*/  MOV R0, R29 ;  /* 0x0000001d00007202 */ /* 0x000fe20000000f00 */
[----:B------:R-:W-:Y:S06]  /*9880*/  BRA `(.L_x_447) ;  /* 0x0000000000107947 */ /* 0x000fec0003800000 */
.L_x_446:
[----:B-1----:R-:W-:Y:S01]  /*9890*/  FMUL.FTZ R0, R3, R2 ;  /* 0x0000000203007220 */ /* 0x002fe20000410000 */
[----:B------:R-:W-:-:S03]  /*98a0*/  FMUL.FTZ R2, R2, 0.5 ;  /* 0x3f00000002027820 */ /* 0x000fc60000410000 */
[----:B------:R-:W-:-:S04]  /*98b0*/  FFMA R3, -R0, R0, R3 ;  /* 0x0000000000037223 */ /* 0x000fc80000000103 */
[----:B------:R-:W-:-:S07]  /*98c0*/  FFMA R0, R3, R2, R0 ;  /* 0x0000000203007223 */ /* 0x000fce0000000000 */
.L_x_447:
[----:B------:R-:W-:Y:S05]  /*98d0*/  BSYNC.RECONVERGENT B3 ;  /* 0x0000000000037941 */ /* 0x000fea0003800200 */
.L_x_445:
[----:B------:R-:W-:Y:S01]  /*98e0*/  FMUL.RZ R2, R10, 0.15915493667125701904 ;  /* 0x3e22f9830a027820 */ /* 0x000fe2000040c000 */
[----:B------:R-:W-:Y:S01]  /*98f0*/  HFMA2 R10, -RZ, RZ, 0, 5.9604644775390625e-08 ;  /* 0x00000001ff0a7431 */ /* 0x000fe200000001ff */
[----:B------:R-:W-:Y:S02]  /*9900*/  MOV R21, R9 ;  /* 0x0000000900157202 */ /* 0x000fe40000000f00 */
[----:B------:R-:W0:Y:S08]  /*9910*/  MUFU.SIN R29, R2 ;  /* 0x00000002001d7308 */ /* 0x000e300000000400 */
[----:B------:R-:W1:Y:S01]  /*9920*/  MUFU.COS R3, R2 ;  /* 0x0000000200037308 */ /* 0x000e620000000000 */
[-C--:B0-----:R-:W-:Y:S01]  /*9930*/  FMUL R29, R29, R0.reuse ;  /* 0x000000001d1d7220 */ /* 0x081fe20000400000 */
[----:B-1----:R-:W-:-:S07]  /*9940*/  FMUL R9, R3, R0 ;  /* 0x0000000003097220 */ /* 0x002fce0000400000 */
.L_x_436:
[----:B------:R-:W-:Y:S05]  /*9950*/  BSYNC.RECONVERGENT B2 ;  /* 0x0000000000027941 */ /* 0x000fea0003800200 */
.L_x_435:
[----:B------:R-:W-:-:S05]  /*9960*/  FFMA R3, R16, R29, 1 ;  /* 0x3f80000010037423 */ /* 0x000fca000000001d */
[----:B------:R-:W-:-:S13]  /*9970*/  FSETP.GTU.AND P0, PT, R3, RZ, PT ;  /* 0x000000ff0300720b */ /* 0x000fda0003f0c000 */
[----:B------:R-:W-:Y:S05]  /*9980*/  @!P0 BRA `(.L_x_448) ;  /* 0xfffffff000f08947 */ /* 0x000fea000383ffff */
[----:B------:R-:W-:Y:S05]  /*9990*/  BSYNC.RECONVERGENT B1 ;  /* 0x0000000000017941 */ /* 0x000fea0003800200 */
.L_x_434:
        /* <DEDUP_REMOVED lines=18> */
.L_x_451:
        /* <DEDUP_REMOVED lines=13> */
.L_x_453:
[----:B------:R-:W-:Y:S05]  /*9b90*/  BSYNC.RECONVERGENT B2 ;  /* 0x0000000000027941 */ /* 0x000fea0003800200 */
.L_x_452:
        /* <DEDUP_REMOVED lines=40> */
[----:B------:R-:W-:Y:S02]  /*9e20*/  MOV R18, R2 ;  /* 0x0000000200127202 */ /* 0x000fe40000000f00 */
[----:B------:R-:W-:Y:S02]  /*9e30*/  LOP3.LUT R6, R6, UR21, R3, 0x96, !PT ;  /* 0x0000001506067c12 */ /* 0x000fe4000f8e9603 */
[----:B------:R-:W-:-:S07]  /*9e40*/  MOV R2, R20 ;  /* 0x0000001400027202 */ /* 0x000fce0000000f00 */
.L_x_450:
[----:B------:R-:W-:Y:S05]  /*9e50*/  BSYNC.RECONVERGENT B1 ;  /* 0x0000000000017941 */ /* 0x000fea0003800200 */
.L_x_449:
        /* <DEDUP_REMOVED lines=53> */
[----:B------:R-:W-:Y:S01]  /*a1b0*/  FADD R3, -R0, 1 ;  /* 0x3f80000000037421 */ /* 0x000fe20000000100 */
[----:B------:R-:W-:Y:S01]  /*a1c0*/  FMUL R24, R29, 0.5 ;  /* 0x3f0000001d187820 */ /* 0x000fe20000400000 */
[----:B------:R-:W-:Y:S01]  /*a1d0*/  FMUL R25, R20, R25 ;  /* 0x0000001914197220 */ /* 0x000fe20000400000 */
[----:B------:R-:W-:-:S03]  /*a1e0*/  FSEL R26, R26, -INF , P1 ;  /* 0xff8000001a1a7808 */ /* 0x000fc60000800000 */
[----:B------:R-:W-:Y:S02]  /*a1f0*/  FFMA R20, R20, R25, R20 ;  /* 0x0000001914147223 */ /* 0x000fe40000000014 */
[----:B------:R-:W-:Y:S02]  /*a200*/  FADD R3, R3, R26 ;  /* 0x0000001a03037221 */ /* 0x000fe40000000000 */
[----:B------:R-:W-:Y:S01]  /*a210*/  FFMA R20, R21, 0.69314718246459960938, R20 ;  /* 0x3f31721815147823 */ /* 0x000fe20000000014 */
[----:B------:R-:W-:Y:S01]  /*a220*/  @P0 FFMA R20, R2, R22, +INF ;  /* 0x7f80000002140423 */ /* 0x000fe20000000016 */
[----:B------:R-:W-:Y:S01]  /*a230*/  FMUL R3, R14, R3 ;  /* 0x000000030e037220 */ /* 0x000fe20000400000 */
[----:B------:R-:W-:Y:S02]  /*a240*/  FSETP.NEU.AND P0, PT, R2, RZ, PT ;  /* 0x000000ff0200720b */ /* 0x000fe40003f0d000 */
[----:B------:R-:W-:Y:S01]  /*a250*/  MOV R21, R17 ;  /* 0x0000001100157202 */ /* 0x000fe20000000f00 */
[----:B------:R-:W-:Y:S01]  /*a260*/  FFMA R3, R24, R29, R3 ;  /* 0x0000001d18037223 */ /* 0x000fe20000000003 */
[----:B------:R-:W-:-:S04]  /*a270*/  FSEL R20, R20, -INF , P0 ;  /* 0xff80000014147808 */ /* 0x000fc80000000000 */
[----:B------:R-:W-:Y:S02]  /*a280*/  FSETP.GEU.AND P0, PT, R20, R3, PT ;  /* 0x000000031400720b */ /* 0x000fe40003f0e000 */
[----:B------:R-:W-:-:S11]  /*a290*/  MOV R20, R18 ;  /* 0x0000001200147202 */ /* 0x000fd60000000f00 */
[----:B------:R-:W-:Y:S05]  /*a2a0*/  @P0 BRA `(.L_x_455) ;  /* 0xffffffe800a40947 */ /* 0x000fea000383ffff */
.L_x_454:
[----:B------:R-:W-:Y:S05]  /*a2b0*/  BSYNC.RECONVERGENT B0 ;  /* 0x0000000000007941 */ /* 0x000fea0003800200 */
.L_x_433:
[----:B------:R-:W-:Y:S01]  /*a2c0*/  FFMA R14, R14, R0, R23 ;  /* 0x000000000e0e7223 */ /* 0x000fe20000000017 */
[----:B------:R-:W-:Y:S03]  /*a2d0*/  BSSY.RECONVERGENT B2, `(.L_x_456) ;  /* 0x000000e000027945 */ /* 0x000fe60003800200 */
        /* <DEDUP_REMOVED lines=13> */
.L_x_457:
[----:B------:R-:W-:Y:S05]  /*a3b0*/  BSYNC.RECONVERGENT B2 ;  /* 0x0000000000027941 */ /* 0x000fea0003800200 */
.L_x_456:
[----:B------:R-:W0:Y:S01]  /*a3c0*/  LDC.64 R20, c[0x0][0x390] ;  /* 0x0000e400ff147b82 */ /* 0x000e220000000a00 */
[----:B------:R-:W-:Y:S01]  /*a3d0*/  SHF.L.U32 R3, R4, 0x2, RZ ;  /* 0x0000000204037819 */ /* 0x000fe200000006ff */
[----:B------:R-:W-:Y:S01]  /*a3e0*/  BSSY.RECONVERGENT B0, `(.L_x_458) ;  /* 0x000007b000007945 */ /* 0x000fe20003800200 */
[----:B------:R-:W-:-:S03]  /*a3f0*/  FSETP.GE.AND P0, PT, |R28|, 3, PT ;  /* 0x404000001c00780b */ /* 0x000fc60003f06200 */
[----:B0-----:R-:W-:-:S05]  /*a400*/  IMAD.WIDE R20, R3, 0x4, R20 ;  /* 0x0000000403147825 */ /* 0x001fca00078e0214 */
[----:B------:R0:W-:Y:S05]  /*a410*/  STG.E desc[UR22][R20.64+0x4], R2 ;  /* 0x0000040214007986 */ /* 0x0001ea000c101916 */
        /* <DEDUP_REMOVED lines=27> */
[----:B------:R-:W-:Y:S01]  /*a5d0*/  @P0 FFMA R14, |R28|, R25, +INF ;  /* 0x7f8000001c0e0423 */ /* 0x000fe20000000219 */
        /* <DEDUP_REMOVED lines=12> */
.L_x_460:
[----:B------:R-:W-:Y:S01]  /*a6a0*/  FADD R3, |R28|, -3 ;  /* 0xc04000001c037421 */ /* 0x000fe20000000200 */
[----:B------:R-:W-:-:S03]  /*a6b0*/  HFMA2 R16, -RZ, RZ, 4.23046875, 0.62255859375 ;  /* 0x443b38fbff107431 */ /* 0x000fc600000001ff */
[----:B------:R-:W-:-:S04]  /*a6c0*/  FADD R0, R3, -259.2509765625 ;  /* 0xc381a02003007421 */ /* 0x000fc80000000000 */
[----:B------:R-:W-:-:S04]  /*a6d0*/  FFMA R0, R3, R0, -10777.1796875 ;  /* 0xc62864b803007423 */ /* 0x000fc80000000000 */
[----:B------:R-:W-:-:S04]  /*a6e0*/  FFMA R0, R3, R0, -92685.046875 ;  /* 0xc7b5068603007423 */ /* 0x000fc80000000000 */
[C---:B------:R-:W-:Y:S01]  /*a6f0*/  FFMA R14, R3.reuse, R0, -206353.578125 ;  /* 0xc8498465030e7423 */ /* 0x040fe20000000000 */
[----:B------:R-:W-:-:S04]  /*a700*/  FFMA R0, R3, -R16, -12349.7421875 ;  /* 0xc640f6f803007423 */ /* 0x000fc80000000810 */
[C---:B------:R-:W-:Y:S01]  /*a710*/  FFMA R0, R3.reuse, R0, -41061.375 ;  /* 0xc720656003007423 */ /* 0x040fe20000000000 */
[----:B------:R-:W1:Y:S03]  /*a720*/  MUFU.RCP R14, R14 ;  /* 0x0000000e000e7308 */ /* 0x000e660000001000 */
[----:B------:R-:W-:-:S04]  /*a730*/  FFMA R0, R3, R0, -48310.6640625 ;  /* 0xc73cb6aa03007423 */ /* 0x000fc80000000000 */
[----:B------:R-:W-:-:S04]  /*a740*/  FFMA R0, R3, R0, -143033.40625 ;  /* 0xc80bae5a03007423 */ /* 0x000fc80000000000 */
[----:B-1----:R-:W-:Y:S01]  /*a750*/  FFMA R3, R0, R14, R3 ;  /* 0x0000000e00037223 */ /* 0x002fe20000000003 */
[----:B------:R-:W-:Y:S06]  /*a760*/  BRA `(.L_x_461) ;  /* 0x0000000400087947 */ /* 0x000fec0003800000 */
.L_x_459:
        /* <DEDUP_REMOVED lines=15> */
.L_x_462:
        /* <DEDUP_REMOVED lines=16> */
.L_x_463:
        /* <DEDUP_REMOVED lines=35> */
.L_x_461:
[----:B------:R-:W-:Y:S05]  /*ab90*/  BSYNC.RECONVERGENT B0 ;  /* 0x0000000000007941 */ /* 0x000fea0003800200 */
.L_x_458:
[----:B------:R-:W-:Y:S01]  /*aba0*/  FSETP.GE.AND P0, PT, R28, RZ, PT ;  /* 0x000000ff1c00720b */ /* 0x000fe20003f06000 */
[----:B------:R-:W-:Y:S01]  /*abb0*/  BSSY.RECONVERGENT B0, `(.L_x_464) ;  /* 0x0000057000007945 */ /* 0x000fe20003800200 */
[----:B------:R-:W-:-:S11]  /*abc0*/  MOV R14, R3 ;  /* 0x00000003000e7202 */ /* 0x000fd60000000f00 */
[----:B------:R-:W-:Y:S05]  /*abd0*/  @P0 BRA `(.L_x_465) ;  /* 0x0000000400500947 */ /* 0x000fea0003800000 */
[----:B0-----:R-:W0:Y:S01]  /*abe0*/  FRND.FLOOR R21, |R28| ;  /* 0x4000001c00157307 */ /* 0x001e220000205000 */
[----:B------:R-:W-:Y:S02]  /*abf0*/  MOV R14, 0x7f800000 ;  /* 0x7f800000000e7802 */ /* 0x000fe40000000f00 */
[----:B0-----:R-:W-:-:S13]  /*ac00*/  FSETP.NEU.AND P0, PT, |R28|, R21, PT ;  /* 0x000000151c00720b */ /* 0x001fda0003f0d200 */
[----:B------:R-:W-:Y:S05]  /*ac10*/  @!P0 BRA `(.L_x_465) ;  /* 0x0000000400408947 */ /* 0x000fea0003800000 */
[----:B------:R-:W-:Y:S02]  /*ac20*/  FSETP.GEU.AND P0, PT, |R28|, 9.999999682655225389e-20, PT ;  /* 0x1fec1e4a1c00780b */ /* 0x000fe40003f0e200 */
[----:B------:R-:W-:-:S11]  /*ac30*/  MOV R14, 0x7f800000 ;  /* 0x7f800000000e7802 */ /* 0x000fd60000000f00 */
[----:B------:R-:W-:Y:S05]  /*ac40*/  @!P0 BRA `(.L_x_466) ;  /* 0x0000000000cc8947 */ /* 0x000fea0003800000 */
[----:B------:R-:W-:Y:S01]  /*ac50*/  FADD R0, |R28|, |R28| ;  /* 0x4000001c1c007221 */ /* 0x000fe20000000200 */
[----:B------:R-:W-:Y:S01]  /*ac60*/  HFMA2 R22, -RZ, RZ, 0.487060546875, -0.0625 ;  /* 0x37cbac00ff167431 */ /* 0x000fe200000001ff */
[----:B------:R-:W-:Y:S02]  /*ac70*/  MOV R24, 0x3d2aaabb ;  /* 0x3d2aaabb00187802 */ /* 0x000fe40000000f00 */
[----:B------:R-:W0:Y:S01]  /*ac80*/  FRND R21, R0 ;  /* 0x0000000000157307 */ /* 0x000e220000201000 */
[----:B------:R-:W-:-:S07]  /*ac90*/  MOV R25, 0x3effffff ;  /* 0x3effffff00197802 */ /* 0x000fce0000000f00 */
        /* <DEDUP_REMOVED lines=40> */
[C---:B------:R-:W-:Y:S01]  /*af20*/  @P0 FFMA R0, R21.reuse, R14, +INF ;  /* 0x7f80000015000423 */ /* 0x040fe2000000000e */
[----:B------:R-:W-:-:S03]  /*af30*/  FSETP.NEU.AND P0, PT, R21, RZ, PT ;  /* 0x000000ff1500720b */ /* 0x000fc60003f0d000 */
[----:B------:R-:W-:-:S05]  /*af40*/  FADD R0, -R0, 1.1447298526763916016 ;  /* 0x3f92868200007421 */ /* 0x000fca0000000100 */
[----:B------:R-:W-:-:S05]  /*af50*/  FSEL R0, R0, +INF , P0 ;  /* 0x7f80000000007808 */ /* 0x000fca0000000000 */
[----:B------:R-:W-:Y:S01]  /*af60*/  FADD R14, R0, -R3 ;  /* 0x80000003000e7221 */ /* 0x000fe20000000000 */
[----:B------:R-:W-:Y:S06]  /*af70*/  BRA `(.L_x_465) ;  /* 0x0000000000687947 */ /* 0x000fec0003800000 */
.L_x_466:
[C---:B------:R-:W-:Y:S01]  /*af80*/  FMUL R3, |R28|.reuse, 8388608 ;  /* 0x4b0000001c037820 */ /* 0x040fe20000400200 */
[----:B------:R-:W-:Y:S02]  /*af90*/  FSETP.GEU.AND P0, PT, |R28|, 1.175494350822287508e-38, PT ;  /* 0x008000001c00780b */ /* 0x000fe40003f0e200 */
[----:B------:R-:W-:Y:S02]  /*afa0*/  MOV R21, 0x3e055027 ;  /* 0x3e05502700157802 */ /* 0x000fe40000000f00 */
        /* <DEDUP_REMOVED lines=22> */
[----:B------:R-:W-:-:S07]  /*b110*/  FSEL R14, -R0, +INF , P1 ;  /* 0x7f800000000e7808 */ /* 0x000fce0000800100 */
.L_x_465:
[----:B------:R-:W-:Y:S05]  /*b120*/  BSYNC.RECONVERGENT B0 ;  /* 0x0000000000007941 */ /* 0x000fea0003800200 */
.L_x_464:
[----:B------:R-:W-:Y:S01]  /*b130*/  FSETP.GE.AND P0, PT, |R27|, 3, PT ;  /* 0x404000001b00780b */ /* 0x000fe20003f06200 */
[----:B------:R-:W-:-:S12]  /*b140*/  BSSY.RECONVERGENT B0, `(.L_x_467) ;  /* 0x0000078000007945 */ /* 0x000fd80003800200 */
        /* <DEDUP_REMOVED lines=40> */
.L_x_469:
        /* <DEDUP_REMOVED lines=13> */
.L_x_468:
        /* <DEDUP_REMOVED lines=15> */
.L_x_471:
        /* <DEDUP_REMOVED lines=16> */
.L_x_472:
        /* <DEDUP_REMOVED lines=35> */
.L_x_470:
[----:B------:R-:W-:Y:S05]  /*b8c0*/  BSYNC.RECONVERGENT B0 ;  /* 0x0000000000007941 */ /* 0x000fea0003800200 */
.L_x_467:
[----:B------:R-:W-:Y:S01]  /*b8d0*/  FSETP.GE.AND P0, PT, R27, RZ, PT ;  /* 0x000000ff1b00720b */ /* 0x000fe20003f06000 */
[----:B------:R-:W-:Y:S01]  /*b8e0*/  BSSY.RECONVERGENT B0, `(.L_x_473) ;  /* 0x0000057000007945 */ /* 0x000fe20003800200 */
[----:B0-----:R-:W-:-:S11]  /*b8f0*/  MOV R21, R3 ;  /* 0x0000000300157202 */ /* 0x001fd60000000f00 */
[----:B------:R-:W-:Y:S05]  /*b900*/  @P0 BRA `(.L_x_474) ;  /* 0x0000000400500947 */ /* 0x000fea0003800000 */
[----:B------:R-:W0:Y:S01]  /*b910*/  FRND.FLOOR R0, |R27| ;  /* 0x4000001b00007307 */ /* 0x000e220000205000 */
        /* <DEDUP_REMOVED lines=57> */
.L_x_475:
        /* <DEDUP_REMOVED lines=26> */
.L_x_474:
[----:B------:R-:W-:Y:S05]  /*be50*/  BSYNC.RECONVERGENT B0 ;  /* 0x0000000000007941 */ /* 0x000fea0003800200 */
.L_x_473:
        /* <DEDUP_REMOVED lines=8> */
[----:B------:R-:W-:Y:S01]  /*bee0*/  HFMA2 R23, -RZ, RZ, 1.5048828125, 33.21875 ;  /* 0x3e055027ff177431 */ /* 0x000fe200000001ff */
        /* <DEDUP_REMOVED lines=35> */
.L_x_478:
        /* <DEDUP_REMOVED lines=13> */
.L_x_477:
        /* <DEDUP_REMOVED lines=15> */
.L_x_480:
        /* <DEDUP_REMOVED lines=16> */
.L_x_481:
        /* <DEDUP_REMOVED lines=35> */
.L_x_479:
[----:B------:R-:W-:Y:S05]  /*c610*/  BSYNC.RECONVERGENT B0 ;  /* 0x0000000000007941 */ /* 0x000fea0003800200 */
.L_x_476:
        /* <DEDUP_REMOVED lines=62> */
.L_x_484:
        /* <DEDUP_REMOVED lines=26> */
.L_x_483:
[----:B------:R-:W-:Y:S05]  /*cba0*/  BSYNC.RECONVERGENT B0 ;  /* 0x0000000000007941 */ /* 0x000fea0003800200 */
.L_x_482:
[C---:B------:R-:W-:Y:S01]  /*cbb0*/  FADD R3, -R2.reuse, 1 ;  /* 0x3f80000002037421 */ /* 0x040fe20000000100 */
[C---:B------:R-:W-:Y:S01]  /*cbc0*/  FMUL R23, R2.reuse, 8388608 ;  /* 0x4b00000002177820 */ /* 0x040fe20000400000 */
[----:B------:R-:W-:Y:S01]  /*cbd0*/  FSETP.GEU.AND P0, PT, R2, 1.175494350822287508e-38, PT ;  /* 0x008000000200780b */ /* 0x000fe20003f0e000 */
[----:B------:R-:W-:Y:S02]  /*cbe0*/  HFMA2 R25, -RZ, RZ, 1.5048828125, 33.21875 ;  /* 0x3e055027ff197431 */ /* 0x000fe400000001ff */
[----:B------:R-:W-:Y:S01]  /*cbf0*/  FADD R21, R21, -R0 ;  /* 0x8000000015157221 */ /* 0x000fe20000000000 */
[----:B------:R-:W-:Y:S01]  /*cc00*/  FSETP.GEU.AND P1, PT, R3, 1.175494350822287508e-38, PT ;  /* 0x008000000300780b */ /* 0x000fe20003f2e000 */
[----:B------:R-:W-:Y:S01]  /*cc10*/  FADD R15, RZ, R15 ;  /* 0x0000000fff0f7221 */ /* 0x000fe20000000000 */
[----:B------:R-:W-:Y:S01]  /*cc20*/  FSEL R2, R23, R2, !P0 ;  /* 0x0000000217027208 */ /* 0x000fe20004000000 */
[----:B------:R-:W-:Y:S01]  /*cc30*/  BSSY.RECONVERGENT B1, `(.L_x_485) ;  /* 0x000004b000017945 */ /* 0x000fe20003800200 */
[----:B------:R-:W-:-:S02]  /*cc40*/  FSEL R26, RZ, -23, P1 ;  /* 0xc1b80000ff1a7808 */ /* 0x000fc40000800000 */
[C---:B------:R-:W-:Y:S02]  /*cc50*/  IADD3 R23, PT, PT, R2.reuse, -0x3f2aaaab, RZ ;  /* 0xc0d5555502177810 */ /* 0x040fe40007ffe0ff */
[----:B------:R-:W-:Y:S02]  /*cc60*/  FSEL R24, RZ, -23, P0 ;  /* 0xc1b80000ff187808 */ /* 0x000fe40000000000 */
[----:B------:R-:W-:Y:S02]  /*cc70*/  LOP3.LUT R23, R23, 0xff800000, RZ, 0xc0, !PT ;  /* 0xff80000017177812 */ /* 0x000fe400078ec0ff */
[C---:B------:R-:W-:Y:S01]  /*cc80*/  ISETP.GT.U32.AND P0, PT, R2.reuse, 0x7f7fffff, PT ;  /* 0x7f7fffff0200780c */ /* 0x040fe20003f04070 */
[----:B------:R-:W-:Y:S01]  /*cc90*/  @!P1 FMUL R3, R3, 8388608 ;  /* 0x4b00000003039820 */ /* 0x000fe20000400000 */
[-C--:B------:R-:W-:Y:S02]  /*cca0*/  IADD3 R14, PT, PT, R2, -R23.reuse, RZ ;  /* 0x80000017020e7210 */ /* 0x080fe40007ffe0ff */
[----:B------:R-:W-:-:S02]  /*ccb0*/  I2FP.F32.S32 R23, R23 ;  /* 0x0000001700177245 */ /* 0x000fc40000201400 */
[C---:B------:R-:W-:Y:S01]  /*ccc0*/  IADD3 R22, PT, PT, R3.reuse, -0x3f2aaaab, RZ ;  /* 0xc0d5555503167810 */ /* 0x040fe20007ffe0ff */
[----:B------:R-:W-:Y:S01]  /*ccd0*/  FADD R14, R14, -1 ;  /* 0xbf8000000e0e7421 */ /* 0x000fe20000000000 */
[----:B------:R-:W-:Y:S01]  /*cce0*/  ISETP.GT.U32.AND P1, PT, R3, 0x7f7fffff, PT ;  /* 0x7f7fffff0300780c */ /* 0x000fe20003f24070 */
[----:B------:R-:W-:Y:S01]  /*ccf0*/  FFMA R23, R23, 1.1920928955078125e-07, R24 ;  /* 0x3400000017177823 */ /* 0x000fe20000000018 */
[----:B------:R-:W-:Y:S02]  /*cd00*/  LOP3.LUT R22, R22, 0xff800000, RZ, 0xc0, !PT ;  /* 0xff80000016167812 */ /* 0x000fe400078ec0ff */
[C---:B------:R-:W-:Y:S02]  /*cd10*/  FSETP.NEU.AND P2, PT, R3.reuse, RZ, PT ;  /* 0x000000ff0300720b */ /* 0x040fe40003f4d000 */
[----:B------:R-:W-:-:S05]  /*cd20*/  IADD3 R20, PT, PT, R3, -R22, RZ ;  /* 0x8000001603147210 */ /* 0x000fca0007ffe0ff */
        /* <DEDUP_REMOVED lines=11> */
[----:B------:R-:W-:Y:S01]  /*cde0*/  FFMA R29, R20, R29, -0.24999669194221496582 ;  /* 0xbe7fff22141d7423 */ /* 0x000fe2000000001d */
[----:B------:R-:W-:-:S03]  /*cdf0*/  FFMA R25, R14, R25, -0.24999669194221496582 ;  /* 0xbe7fff220e197423 */ /* 0x000fc60000000019 */
[----:B------:R-:W-:Y:S01]  /*ce00*/  FFMA R31, R20, R29, 0.33333182334899902344 ;  /* 0x3eaaaa78141f7423 */ /* 0x000fe2000000001d */
[----:B------:R-:W-:Y:S01]  /*ce10*/  FFMA R25, R14, R25, 0.33333182334899902344 ;  /* 0x3eaaaa780e197423 */ /* 0x000fe20000000019 */
[----:B------:R-:W-:Y:S02]  /*ce20*/  I2FP.F32.S32 R29, R22 ;  /* 0x00000016001d7245 */ /* 0x000fe40000201400 */
[----:B------:R-:W-:Y:S01]  /*ce30*/  FFMA R31, R20, R31, -0.5 ;  /* 0xbf000000141f7423 */ /* 0x000fe2000000001f */
[----:B------:R-:W-:Y:S02]  /*ce40*/  FFMA R25, R14, R25, -0.5 ;  /* 0xbf0000000e197423 */ /* 0x000fe40000000019 */
[----:B------:R-:W-:Y:S01]  /*ce50*/  FFMA R26, R29, 1.1920928955078125e-07, R26 ;  /* 0x340000001d1a7823 */ /* 0x000fe2000000001a */
[----:B------:R-:W-:Y:S01]  /*ce60*/  FMUL R31, R20, R31 ;  /* 0x0000001f141f7220 */ /* 0x000fe20000400000 */
[----:B------:R-:W-:-:S03]  /*ce70*/  FMUL R25, R14, R25 ;  /* 0x000000190e197220 */ /* 0x000fc60000400000 */
[----:B------:R-:W-:Y:S01]  /*ce80*/  FFMA R31, R20, R31, R20 ;  /* 0x0000001f141f7223 */ /* 0x000fe20000000014 */
[----:B------:R-:W-:Y:S01]  /*ce90*/  MOV R20, 0x7f800000 ;  /* 0x7f80000000147802 */ /* 0x000fe20000000f00 */
[----:B------:R-:W-:Y:S02]  /*cea0*/  FFMA R14, R14, R25, R14 ;  /* 0x000000190e0e7223 */ /* 0x000fe4000000000e */
[----:B------:R-:W-:Y:S02]  /*ceb0*/  FFMA R26, R26, 0.69314718246459960938, R31 ;  /* 0x3f3172181a1a7823 */ /* 0x000fe4000000001f */
[-C--:B------:R-:W-:Y:S01]  /*cec0*/  @P1 FFMA R26, R3, R20.reuse, +INF ;  /* 0x7f800000031a1423 */ /* 0x080fe20000000014 */
[----:B------:R-:W-:Y:S01]  /*ced0*/  FFMA R23, R23, 0.69314718246459960938, R14 ;  /* 0x3f31721817177823 */ /* 0x000fe2000000000e */
[C---:B------:R-:W-:Y:S01]  /*cee0*/  @P0 FFMA R23, R2.reuse, R20, +INF ;  /* 0x7f80000002170423 */ /* 0x040fe20000000014 */
[----:B------:R-:W-:Y:S01]  /*cef0*/  FSETP.NEU.AND P1, PT, R2, RZ, PT ;  /* 0x000000ff0200720b */ /* 0x000fe20003f2d000 */
[----:B------:R-:W-:Y:S01]  /*cf00*/  FADD R14, R27, -1 ;  /* 0xbf8000001b0e7421 */ /* 0x000fe20000000000 */
[----:B------:R-:W-:Y:S01]  /*cf10*/  FSEL R3, R26, -INF , P2 ;  /* 0xff8000001a037808 */ /* 0x000fe20001000000 */
[C---:B------:R-:W-:Y:S01]  /*cf20*/  FADD R20, R28.reuse, -1 ;  /* 0xbf8000001c147421 */ /* 0x040fe20000000000 */
[----:B------:R-:W-:-:S02]  /*cf30*/  FSETP.GEU.AND P0, PT, R28, 5, PT ;  /* 0x40a000001c00780b */ /* 0x000fc40003f0e000 */
[----:B------:R-:W-:Y:S01]  /*cf40*/  FSEL R23, R23, -INF , P1 ;  /* 0xff80000017177808 */ /* 0x000fe20000800000 */
[----:B------:R-:W-:-:S04]  /*cf50*/  FMUL R3, R14, R3 ;  /* 0x000000030e037220 */ /* 0x000fc80000400000 */
[----:B------:R-:W-:Y:S01]  /*cf60*/  FFMA R0, R20, R23, R3 ;  /* 0x0000001714007223 */ /* 0x000fe20000000003 */
[----:B------:R-:W-:-:S03]  /*cf70*/  HFMA2 R23, -RZ, RZ, 0, 0 ;  /* 0x00000000ff177431 */ /* 0x000fc600000001ff */
[----:B------:R-:W-:-:S04]  /*cf80*/  FADD R0, -R21, R0 ;  /* 0x0000000015007221 */ /* 0x000fc80000000100 */
[----:B------:R-:W-:Y:S01]  /*cf90*/  FADD R26, R0, R15 ;  /* 0x0000000f001a7221 */ /* 0x000fe20000000000 */
[----:B------:R-:W-:Y:S06]  /*cfa0*/  @P0 BRA `(.L_x_486) ;  /* 0x00000000004c0947 */ /* 0x000fec0003800000 */
[----:B------:R-:W-:-:S07]  /*cfb0*/  MOV R23, RZ ;  /* 0x000000ff00177202 */ /* 0x000fce0000000f00 */
.L_x_490:
        /* <DEDUP_REMOVED lines=9> */
.L_x_488:
[----:B------:R-:W0:Y:S02]  /*d050*/  MUFU.RCP R3, R28 ;  /* 0x0000001c00037308 */ /* 0x000e240000001000 */
[----:B0-----:R-:W-:-:S04]  /*d060*/  FFMA R0, R3, R28, -1 ;  /* 0xbf80000003007423 */ /* 0x001fc8000000001c */
[----:B------:R-:W-:-:S04]  /*d070*/  FADD.FTZ R0, -R0, -RZ ;  /* 0x800000ff00007221 */ /* 0x000fc80000010100 */
[----:B------:R-:W-:-:S07]  /*d080*/  FFMA R2, R3, R0, R3 ;  /* 0x0000000003027223 */ /* 0x000fce0000000003 */
.L_x_489:
[----:B------:R-:W-:Y:S05]  /*d090*/  BSYNC.RECONVERGENT B2 ;  /* 0x0000000000027941 */ /* 0x000fea0003800200 */
.L_x_487:
[----:B------:R-:W-:Y:S01]  /*d0a0*/  FADD R28, R28, 1 ;  /* 0x3f8000001c1c7421 */ /* 0x000fe20000000000 */
[----:B------:R-:W-:-:S04]  /*d0b0*/  FADD R23, -R2, R23 ;  /* 0x0000001702177221 */ /* 0x000fc80000000100 */
[----:B------:R-:W-:-:S13]  /*d0c0*/  FSETP.GEU.AND P0, PT, R28, 5, PT ;  /* 0x40a000001c00780b */ /* 0x000fda0003f0e000 */
[----:B------:R-:W-:Y:S05]  /*d0d0*/  @!P0 BRA `(.L_x_490) ;  /* 0xfffffffc00b88947 */ /* 0x000fea000383ffff */
.L_x_486:
[----:B------:R-:W-:Y:S05]  /*d0e0*/  BSYNC.RECONVERGENT B1 ;  /* 0x0000000000017941 */ /* 0x000fea0003800200 */
.L_x_485:
        /* <DEDUP_REMOVED lines=10> */
.L_x_492:
[----:B------:R-:W0:Y:S02]  /*d190*/  MUFU.RCP R22, R25 ;  /* 0x0000001900167308 */ /* 0x000e240000001000 */
[----:B0-----:R-:W-:-:S04]  /*d1a0*/  FFMA R0, R25, R22, -1 ;  /* 0xbf80000019007423 */ /* 0x001fc80000000016 */
[----:B------:R-:W-:-:S04]  /*d1b0*/  FADD.FTZ R3, -R0, -RZ ;  /* 0x800000ff00037221 */ /* 0x000fc80000010100 */
[----:B------:R-:W-:-:S07]  /*d1c0*/  FFMA R22, R22, R3, R22 ;  /* 0x0000000316167223 */ /* 0x000fce0000000016 */
.L_x_493:
[----:B------:R-:W-:Y:S05]  /*d1d0*/  BSYNC.RECONVERGENT B1 ;  /* 0x0000000000017941 */ /* 0x000fea0003800200 */
.L_x_491:
        /* <DEDUP_REMOVED lines=10> */
[----:B------:R-:W-:-:S04]  /*d280*/  FADD R15, R15, -1 ;  /* 0xbf8000000f0f7421 */ /* 0x000fc80000000000 */
[----:B------:R-:W-:Y:S01]  /*d290*/  FFMA R0, R15, -R0, 0.14084610342979431152 ;  /* 0x3e1039f60f007423 */ /* 0x000fe20000000800 */
[----:B0-----:R-:W-:-:S03]  /*d2a0*/  FFMA R2, R25, -R28, 1 ;  /* 0x3f80000019027423 */ /* 0x001fc6000000081c */
[----:B------:R-:W-:Y:S01]  /*d2b0*/  FFMA R0, R15, R0, -0.12148627638816833496 ;  /* 0xbdf8cdcc0f007423 */ /* 0x000fe20000000000 */
[----:B------:R-:W-:Y:S01]  /*d2c0*/  FFMA R2, R25, R2, R25 ;  /* 0x0000000219027223 */ /* 0x000fe20000000019 */
[----:B------:R-:W-:Y:S02]  /*d2d0*/  MOV R25, 0x7f800000 ;  /* 0x7f80000000197802 */ /* 0x000fe40000000f00 */
        /* <DEDUP_REMOVED lines=20> */
.L_x_495:
[----:B------:R-:W-:Y:S05]  /*d420*/  BSYNC.RECONVERGENT B2 ;  /* 0x0000000000027941 */ /* 0x000fea0003800200 */
.L_x_494:
        /* <DEDUP_REMOVED lines=15> */
.L_x_497:
[----:B------:R-:W-:Y:S05]  /*d520*/  BSYNC.RECONVERGENT B2 ;  /* 0x0000000000027941 */ /* 0x000fea0003800200 */
.L_x_496:
[----:B------:R-:W-:Y:S01]  /*d530*/  FADD R3, R0, 0.0083333337679505348206 ;  /* 0x3c08888900037421 */ /* 0x000fe20000000000 */
[----:B------:R-:W-:Y:S01]  /*d540*/  FSETP.GEU.AND P0, PT, R27, 5, PT ;  /* 0x40a000001b00780b */ /* 0x000fe20003f0e000 */
[----:B------:R-:W-:Y:S02]  /*d550*/  BSSY.RECONVERGENT B1, `(.L_x_498) ;  /* 0x000001a000017945 */ /* 0x000fe40003800200 */
[----:B------:R-:W-:-:S04]  /*d560*/  FFMA R0, R3, -R22, 0.083333335816860198975 ;  /* 0x3daaaaab03007423 */ /* 0x000fc80000000816 */
[----:B------:R-:W-:Y:S01]  /*d570*/  FFMA R0, R0, -R22, R15 ;  /* 0x8000001600007223 */ /* 0x000fe2000000000f */
[----:B------:R-:W-:-:S03]  /*d580*/  HFMA2 R15, -RZ, RZ, 0, 0 ;  /* 0x00000000ff0f7431 */ /* 0x000fc600000001ff */
[----:B------:R-:W-:-:S04]  /*d590*/  FADD R0, R0, R23 ;  /* 0x0000001700007221 */ /* 0x000fc80000000000 */
[----:B------:R-:W-:Y:S01]  /*d5a0*/  FFMA R21, -R20, R0, R21 ;  /* 0x0000000014157223 */ /* 0x000fe20000000115 */
[----:B------:R-:W-:Y:S06]  /*d5b0*/  @P0 BRA `(.L_x_499) ;  /* 0x00000000004c0947 */ /* 0x000fec0003800000 */
[----:B------:R-:W-:-:S07]  /*d5c0*/  MOV R15, RZ ;  /* 0x000000ff000f7202 */ /* 0x000fce0000000f00 */
.L_x_503:
        /* <DEDUP_REMOVED lines=9> */
.L_x_501:
[----:B------:R-:W0:Y:S02]  /*d660*/  MUFU.RCP R2, R27 ;  /* 0x0000001b00027308 */ /* 0x000e240000001000 */
[----:B0-----:R-:W-:-:S04]  /*d670*/  FFMA R0, R2, R27, -1 ;  /* 0xbf80000002007423 */ /* 0x001fc8000000001b */
[----:B------:R-:W-:-:S04]  /*d680*/  FADD.FTZ R3, -R0, -RZ ;  /* 0x800000ff00037221 */ /* 0x000fc80000010100 */
[----:B------:R-:W-:-:S07]  /*d690*/  FFMA R2, R2, R3, R2 ;  /* 0x0000000302027223 */ /* 0x000fce0000000002 */
.L_x_502:
[----:B------:R-:W-:Y:S05]  /*d6a0*/  BSYNC.RECONVERGENT B2 ;  /* 0x0000000000027941 */ /* 0x000fea0003800200 */
.L_x_500:
[----:B------:R-:W-:Y:S01]  /*d6b0*/  FADD R27, R27, 1 ;  /* 0x3f8000001b1b7421 */ /* 0x000fe20000000000 */
[----:B------:R-:W-:-:S04]  /*d6c0*/  FADD R15, -R2, R15 ;  /* 0x0000000f020f7221 */ /* 0x000fc80000000100 */
[----:B------:R-:W-:-:S13]  /*d6d0*/  FSETP.GEU.AND P0, PT, R27, 5, PT ;  /* 0x40a000001b00780b */ /* 0x000fda0003f0e000 */
[----:B------:R-:W-:Y:S05]  /*d6e0*/  @!P0 BRA `(.L_x_503) ;  /* 0xfffffffc00b88947 */ /* 0x000fea000383ffff */
.L_x_499:
[----:B------:R-:W-:Y:S05]  /*d6f0*/  BSYNC.RECONVERGENT B1 ;  /* 0x0000000000017941 */ /* 0x000fea0003800200 */
.L_x_498:
        /* <DEDUP_REMOVED lines=10> */
.L_x_505:
[----:B------:R-:W0:Y:S02]  /*d7a0*/  MUFU.RCP R22, R25 ;  /* 0x0000001900167308 */ /* 0x000e240000001000 */
[----:B0-----:R-:W-:-:S04]  /*d7b0*/  FFMA R0, R25, R22, -1 ;  /* 0xbf80000019007423 */ /* 0x001fc80000000016 */
[----:B------:R-:W-:-:S04]  /*d7c0*/  FADD.FTZ R3, -R0, -RZ ;  /* 0x800000ff00037221 */ /* 0x000fc80000010100 */
[----:B------:R-:W-:-:S07]  /*d7d0*/  FFMA R22, R22, R3, R22 ;  /* 0x0000000316167223 */ /* 0x000fce0000000016 */
.L_x_506:
[----:B------:R-:W-:Y:S05]  /*d7e0*/  BSYNC.RECONVERGENT B1 ;  /* 0x0000000000017941 */ /* 0x000fea0003800200 */
.L_x_504:
        /* <DEDUP_REMOVED lines=36> */
.L_x_508:
[----:B------:R-:W-:Y:S05]  /*da30*/  BSYNC.RECONVERGENT B2 ;  /* 0x0000000000027941 */ /* 0x000fea0003800200 */
.L_x_507:
        /* <DEDUP_REMOVED lines=15> */
.L_x_510:
[----:B------:R-:W-:Y:S05]  /*db30*/  BSYNC.RECONVERGENT B2 ;  /* 0x0000000000027941 */ /* 0x000fea0003800200 */
.L_x_509:
[----:B------:R-:W-:Y:S01]  /*db40*/  FADD R3, R0, 0.0083333337679505348206 ;  /* 0x3c08888900037421 */ /* 0x000fe20000000000 */
[----:B------:R-:W-:Y:S01]  /*db50*/  FSETP.GEU.AND P0, PT, R16, 5, PT ;  /* 0x40a000001000780b */ /* 0x000fe20003f0e000 */
[----:B------:R-:W-:Y:S01]  /*db60*/  BSSY.RECONVERGENT B1, `(.L_x_511) ;  /* 0x000001c000017945 */ /* 0x000fe20003800200 */
[----:B------:R-:W-:Y:S02]  /*db70*/  HFMA2 R20, -RZ, RZ, 0, 0 ;  /* 0x00000000ff147431 */ /* 0x000fe400000001ff */
[----:B------:R-:W-:-:S04]  /*db80*/  FFMA R0, R3, -R22, 0.083333335816860198975 ;  /* 0x3daaaaab03007423 */ /* 0x000fc80000000816 */
[----:B------:R-:W-:-:S04]  /*db90*/  FFMA R0, R0, -R22, R23 ;  /* 0x8000001600007223 */ /* 0x000fc80000000017 */
[----:B------:R-:W-:-:S04]  /*dba0*/  FADD R0, R0, R15 ;  /* 0x0000000f00007221 */ /* 0x000fc80000000000 */
[----:B------:R-:W-:Y:S01]  /*dbb0*/  FFMA R21, -R14, R0, R21 ;  /* 0x000000000e157223 */ /* 0x000fe20000000115 */
[----:B------:R-:W-:Y:S01]  /*dbc0*/  MOV R14, R16 ;  /* 0x00000010000e7202 */ /* 0x000fe20000000f00 */
[----:B------:R-:W-:Y:S06]  /*dbd0*/  @P0 BRA `(.L_x_512) ;  /* 0x0000000000500947 */ /* 0x000fec0003800000 */
[----:B------:R-:W-:Y:S02]  /*dbe0*/  MOV R20, RZ ;  /* 0x000000ff00147202 */ /* 0x000fe40000000f00 */
[----:B------:R-:W-:-:S07]  /*dbf0*/  MOV R14, R16 ;  /* 0x00000010000e7202 */ /* 0x000fce0000000f00 */
.L_x_516:
        /* <DEDUP_REMOVED lines=9> */
.L_x_514:
[----:B------:R-:W0:Y:S02]  /*dc90*/  MUFU.RCP R3, R14 ;  /* 0x0000000e00037308 */ /* 0x000e240000001000 */
[----:B0-----:R-:W-:-:S04]  /*dca0*/  FFMA R0, R3, R14, -1 ;  /* 0xbf80000003007423 */ /* 0x001fc8000000000e */
[----:B------:R-:W-:-:S04]  /*dcb0*/  FADD.FTZ R0, -R0, -RZ ;  /* 0x800000ff00007221 */ /* 0x000fc80000010100 */
[----:B------:R-:W-:-:S07]  /*dcc0*/  FFMA R2, R3, R0, R3 ;  /* 0x0000000003027223 */ /* 0x000fce0000000003 */
.L_x_515:
[----:B------:R-:W-:Y:S05]  /*dcd0*/  BSYNC.RECONVERGENT B2 ;  /* 0x0000000000027941 */ /* 0x000fea0003800200 */
.L_x_513:
[----:B------:R-:W-:Y:S01]  /*dce0*/  FADD R14, R14, 1 ;  /* 0x3f8000000e0e7421 */ /* 0x000fe20000000000 */
[----:B------:R-:W-:-:S04]  /*dcf0*/  FADD R20, -R2, R20 ;  /* 0x0000001402147221 */ /* 0x000fc80000000100 */
[----:B------:R-:W-:-:S13]  /*dd00*/  FSETP.GEU.AND P0, PT, R14, 5, PT ;  /* 0x40a000000e00780b */ /* 0x000fda0003f0e000 */
[----:B------:R-:W-:Y:S05]  /*dd10*/  @!P0 BRA `(.L_x_516) ;  /* 0xfffffffc00b88947 */ /* 0x000fea000383ffff */
.L_x_512:
[----:B------:R-:W-:Y:S05]  /*dd20*/  BSYNC.RECONVERGENT B1 ;  /* 0x0000000000017941 */ /* 0x000fea0003800200 */
.L_x_511:
        /* <DEDUP_REMOVED lines=10> */
.L_x_518:
[----:B------:R-:W0:Y:S02]  /*ddd0*/  MUFU.RCP R23, R25 ;  /* 0x0000001900177308 */ /* 0x000e240000001000 */
[----:B0-----:R-:W-:-:S04]  /*dde0*/  FFMA R0, R25, R23, -1 ;  /* 0xbf80000019007423 */ /* 0x001fc80000000017 */
[----:B------:R-:W-:-:S04]  /*ddf0*/  FADD.FTZ R0, -R0, -RZ ;  /* 0x800000ff00007221 */ /* 0x000fc80000010100 */
[----:B------:R-:W-:-:S07]  /*de00*/  FFMA R23, R23, R0, R23 ;  /* 0x0000000017177223 */ /* 0x000fce0000000017 */
.L_x_519:
[----:B------:R-:W-:Y:S05]  /*de10*/  BSYNC.RECONVERGENT B1 ;  /* 0x0000000000017941 */ /* 0x000fea0003800200 */
.L_x_517:
        /* <DEDUP_REMOVED lines=37> */
.L_x_521:
[----:B------:R-:W-:Y:S05]  /*e070*/  BSYNC.RECONVERGENT B2 ;  /* 0x0000000000027941 */ /* 0x000fea0003800200 */
.L_x_520:
        /* <DEDUP_REMOVED lines=15> */
.L_x_523:
[----:B------:R-:W-:Y:S05]  /*e170*/  BSYNC.RECONVERGENT B2 ;  /* 0x0000000000027941 */ /* 0x000fea0003800200 */
.L_x_522:
[----:B------:R-:W0:Y:S01]  /*e180*/  LDC.64 R24, c[0x0][0x380] ;  /* 0x0000e000ff187b82 */ /* 0x000e220000000a00 */
[----:B------:R-:W-:-:S07]  /*e190*/  SHF.L.U32 R15, R4, 0x2, RZ ;  /* 0x00000002040f7819 */ /* 0x000fce00000006ff */
[----:B------:R-:W1:Y:S01]  /*e1a0*/  LDC.64 R2, c[0x0][0x388] ;  /* 0x0000e200ff027b82 */ /* 0x000e620000000a00 */
[----:B0-----:R-:W-:-:S05]  /*e1b0*/  IMAD.WIDE R24, R15, 0x4, R24 ;  /* 0x000000040f187825 */ /* 0x001fca00078e0218 */
[----:B------:R-:W2:Y:S01]  /*e1c0*/  LDG.E R14, desc[UR22][R24.64+0x8] ;  /* 0x00000816180e7981 */ /* 0x000ea2000c1e1900 */
[----:B-1----:R-:W-:-:S04]  /*e1d0*/  IMAD.WIDE R2, R15, 0x4, R2 ;  /* 0x000000040f027825 */ /* 0x002fc800078e0202 */
[----:B------:R-:W-:Y:S01]  /*e1e0*/  FADD R0, R0, 0.0083333337679505348206 ;  /* 0x3c08888900007421 */ /* 0x000fe20000000000 */
[----:B------:R0:W5:Y:S03]  /*e1f0*/  LDG.E R15, desc[UR22][R2.64+0x8] ;  /* 0x00000816020f7981 */ /* 0x000166000c1e1900 */
[-C--:B------:R-:W-:Y:S01]  /*e200*/  FFMA R29, R0, -R23.reuse, 0.083333335816860198975 ;  /* 0x3daaaaab001d7423 */ /* 0x080fe20000000817 */
[----:B------:R-:W-:Y:S01]  /*e210*/  FADD R16, R16, -2 ;  /* 0xc000000010107421 */ /* 0x000fe20000000000 */
[----:B------:R-:W-:Y:S01]  /*e220*/  FADD R19, RZ, R19 ;  /* 0x00000013ff137221 */ /* 0x000fe20000000000 */
[----:B------:R-:W-:Y:S01]  /*e230*/  BSSY.RECONVERGENT B0, `(.L_x_524) ;  /* 0x0000013000007945 */ /* 0x000fe20003800200 */
[----:B------:R-:W-:-:S04]  /*e240*/  FFMA R29, R29, -R23, R22 ;  /* 0x800000171d1d7223 */ /* 0x000fc80000000016 */
[----:B------:R-:W-:-:S04]  /*e250*/  FADD R20, R29, R20 ;  /* 0x000000141d147221 */ /* 0x000fc80000000000 */
[----:B------:R-:W-:-:S04]  /*e260*/  FFMA R16, R20, R16, R21 ;  /* 0x0000001014107223 */ /* 0x000fc80000000015 */
[----:B------:R-:W-:Y:S01]  /*e270*/  FADD R16, R16, R19 ;  /* 0x0000001310107221 */ /* 0x000fe20000000000 */
        /* <DEDUP_REMOVED lines=10> */
.L_x_525:
[----:B------:R-:W-:Y:S01]  /*e320*/  FMUL.FTZ R25, R2, R23 ;  /* 0x0000001702197220 */ /* 0x000fe20000410000 */
[----:B------:R-:W-:-:S03]  /*e330*/  FMUL.FTZ R23, R23, 0.5 ;  /* 0x3f00000017177820 */ /* 0x000fc60000410000 */
[----:B------:R-:W-:-:S04]  /*e340*/  FFMA R2, -R25, R25, R2 ;  /* 0x0000001919027223 */ /* 0x000fc80000000102 */
[----:B------:R-:W-:-:S07]  /*e350*/  FFMA R25, R2, R23, R25 ;  /* 0x0000001702197223 */ /* 0x000fce0000000019 */
.L_x_526:
[----:B------:R-:W-:Y:S05]  /*e360*/  BSYNC.RECONVERGENT B0 ;  /* 0x0000000000007941 */ /* 0x000fea0003800200 */
.L_x_524:
        /* <DEDUP_REMOVED lines=9> */
.L_x_528:
[----:B------:R-:W0:Y:S02]  /*e400*/  MUFU.RCP R0, R25 ;  /* 0x0000001900007308 */ /* 0x000e240000001000 */
[----:B0-----:R-:W-:-:S04]  /*e410*/  FFMA R2, R0, R25, -1 ;  /* 0xbf80000000027423 */ /* 0x001fc80000000019 */
[----:B------:R-:W-:-:S04]  /*e420*/  FADD.FTZ R21, -R2, -RZ ;  /* 0x800000ff02157221 */ /* 0x000fc80000010100 */
[----:B------:R-:W-:-:S07]  /*e430*/  FFMA R21, R0, R21, R0 ;  /* 0x0000001500157223 */ /* 0x000fce0000000000 */
.L_x_529:
[----:B------:R-:W-:Y:S05]  /*e440*/  BSYNC.RECONVERGENT B1 ;  /* 0x0000000000017941 */ /* 0x000fea0003800200 */
.L_x_527:
[----:B------:R-:W-:Y:S01]  /*e450*/  BSSY.RECONVERGENT B0, `(.L_x_530) ;  /* 0x0000159000007945 */ /* 0x000fe20003800200 */
.L_x_552:
[----:B------:R-:W-:Y:S01]  /*e460*/  BSSY.RECONVERGENT B1, `(.L_x_531) ;  /* 0x00000c6000017945 */ /* 0x000fe20003800200 */
.L_x_545:
        /* <DEDUP_REMOVED lines=28> */
.L_x_539:
[----:B------:R-:W-:Y:S05]  /*e630*/  BSYNC.RECONVERGENT B4 ;  /* 0x0000000000047941 */ /* 0x000fea0003800200 */
.L_x_538:
        /* <DEDUP_REMOVED lines=45> */
.L_x_537:
[C---:B------:R-:W-:Y:S02]  /*e910*/  ISETP.NE.AND P0, PT, R17.reuse, RZ, PT ;  /* 0x000000ff1100720c */ /* 0x040fe40003f05270 */
[----:B------:R-:W-:Y:S02]  /*e920*/  IADD3 R9, PT, PT, R17, 0x2, RZ ;  /* 0x0000000211097810 */ /* 0x000fe40007ffe0ff */
[-C--:B------:R-:W-:Y:S02]  /*e930*/  MOV R3, R7.reuse ;  /* 0x0000000700037202 */ /* 0x080fe40000000f00 */
[----:B------:R-:W-:Y:S01]  /*e940*/  SEL R0, R8, R7, !P0 ;  /* 0x0000000708007207 */ /* 0x000fe20004000000 */
[----:B------:R-:W-:Y:S06]  /*e950*/  BRA `(.L_x_535) ;  /* 0x0000000000ec7947 */ /* 0x000fec0003800000 */
.L_x_536:
        /* <DEDUP_REMOVED lines=13> */
.L_x_541:
[----:B------:R-:W-:Y:S05]  /*ea30*/  BSYNC.RECONVERGENT B4 ;  /* 0x0000000000047941 */ /* 0x000fea0003800200 */
.L_x_540:
        /* <DEDUP_REMOVED lines=45> */
.L_x_535:
[----:B------:R-:W-:Y:S05]  /*ed10*/  BSYNC.RECONVERGENT B3 ;  /* 0x0000000000037941 */ /* 0x000fea0003800200 */
.L_x_534:
        /* <DEDUP_REMOVED lines=42> */
.L_x_543:
[----:B-1----:R-:W-:Y:S01]  /*efc0*/  FMUL.FTZ R29, R20, R3 ;  /* 0x00000003141d7220 */ /* 0x002fe20000410000 */
[----:B------:R-:W-:-:S03]  /*efd0*/  FMUL.FTZ R2, R3, 0.5 ;  /* 0x3f00000003027820 */ /* 0x000fc60000410000 */
[----:B------:R-:W-:-:S04]  /*efe0*/  FFMA R0, -R29, R29, R20 ;  /* 0x0000001d1d007223 */ /* 0x000fc80000000114 */
[----:B------:R-:W-:-:S07]  /*eff0*/  FFMA R29, R0, R2, R29 ;  /* 0x00000002001d7223 */ /* 0x000fce000000001d */
.L_x_544:
[----:B------:R-:W-:Y:S05]  /*f000*/  BSYNC.RECONVERGENT B3 ;  /* 0x0000000000037941 */ /* 0x000fea0003800200 */
.L_x_542:
[----:B------:R-:W-:Y:S01]  /*f010*/  FMUL.RZ R2, R10, 0.15915493667125701904 ;  /* 0x3e22f9830a027820 */ /* 0x000fe2000040c000 */
[----:B------:R-:W-:Y:S01]  /*f020*/  HFMA2 R10, -RZ, RZ, 0, 5.9604644775390625e-08 ;  /* 0x00000001ff0a7431 */ /* 0x000fe200000001ff */
[----:B------:R-:W-:Y:S02]  /*f030*/  MOV R17, R9 ;  /* 0x0000000900117202 */ /* 0x000fe40000000f00 */
[----:B------:R-:W0:Y:S08]  /*f040*/  MUFU.SIN R28, R2 ;  /* 0x00000002001c7308 */ /* 0x000e300000000400 */
[----:B------:R-:W1:Y:S01]  /*f050*/  MUFU.COS R0, R2 ;  /* 0x0000000200007308 */ /* 0x000e620000000000 */
[-C--:B0-----:R-:W-:Y:S01]  /*f060*/  FMUL R28, R28, R29.reuse ;  /* 0x0000001d1c1c7220 */ /* 0x081fe20000400000 */
[----:B-1----:R-:W-:-:S07]  /*f070*/  FMUL R9, R0, R29 ;  /* 0x0000001d00097220 */ /* 0x002fce0000400000 */
.L_x_533:
[----:B------:R-:W-:Y:S05]  /*f080*/  BSYNC.RECONVERGENT B2 ;  /* 0x0000000000027941 */ /* 0x000fea0003800200 */
.L_x_532:
[----:B------:R-:W-:-:S05]  /*f090*/  FFMA R3, R21, R28, 1 ;  /* 0x3f80000015037423 */ /* 0x000fca000000001c */
[----:B------:R-:W-:-:S13]  /*f0a0*/  FSETP.GTU.AND P0, PT, R3, RZ, PT ;  /* 0x000000ff0300720b */ /* 0x000fda0003f0c000 */
[----:B------:R-:W-:Y:S05]  /*f0b0*/  @!P0 BRA `(.L_x_545) ;  /* 0xfffffff000ec8947 */ /* 0x000fea000383ffff */
[----:B------:R-:W-:Y:S05]  /*f0c0*/  BSYNC.RECONVERGENT B1 ;  /* 0x0000000000017941 */ /* 0x000fea0003800200 */
.L_x_531:
        /* <DEDUP_REMOVED lines=18> */
.L_x_548:
        /* <DEDUP_REMOVED lines=13> */
.L_x_550:
[----:B------:R-:W-:Y:S05]  /*f2c0*/  BSYNC.RECONVERGENT B2 ;  /* 0x0000000000027941 */ /* 0x000fea0003800200 */
.L_x_549:
        /* <DEDUP_REMOVED lines=43> */
.L_x_547:
[----:B------:R-:W-:Y:S05]  /*f580*/  BSYNC.RECONVERGENT B1 ;  /* 0x0000000000017941 */ /* 0x000fea0003800200 */
.L_x_546:
        /* <DEDUP_REMOVED lines=41> */
[C---:B------:R-:W-:Y:S02]  /*f820*/  FMUL R29, R18.reuse, R29 ;  /* 0x0000001d121d7220 */ /* 0x040fe40000400000 */
[C---:B------:R-:W-:Y:S02]  /*f830*/  FFMA R24, R17.reuse, R24, -0.24999669194221496582 ;  /* 0xbe7fff2211187423 */ /* 0x040fe40000000018 */
[----:B------:R-:W-:Y:S01]  /*f840*/  FFMA R29, R18, R29, R18 ;  /* 0x0000001d121d7223 */ /* 0x000fe20000000012 */
[----:B------:R-:W-:Y:S01]  /*f850*/  MOV R18, 0x7f800000 ;  /* 0x7f80000000127802 */ /* 0x000fe20000000f00 */
[C---:B------:R-:W-:Y:S02]  /*f860*/  FFMA R24, R17.reuse, R24, 0.33333182334899902344 ;  /* 0x3eaaaa7811187423 */ /* 0x040fe40000000018 */
[----:B------:R-:W-:Y:S01]  /*f870*/  FFMA R29, R22, 0.69314718246459960938, R29 ;  /* 0x3f317218161d7823 */ /* 0x000fe2000000001d */
[----:B------:R-:W-:Y:S01]  /*f880*/  FSEL R22, RZ, -23, P0 ;  /* 0xc1b80000ff167808 */ /* 0x000fe20000000000 */
[----:B------:R-:W-:Y:S01]  /*f890*/  FFMA R24, R17, R24, -0.5 ;  /* 0xbf00000011187423 */ /* 0x000fe20000000018 */
[----:B------:R-:W-:Y:S01]  /*f8a0*/  @P1 FFMA R29, R3, R18, +INF ;  /* 0x7f800000031d1423 */ /* 0x000fe20000000012 */
[----:B------:R-:W-:-:S02]  /*f8b0*/  ISETP.GT.U32.AND P0, PT, R2, 0x7f7fffff, PT ;  /* 0x7f7fffff0200780c */ /* 0x000fc40003f04070 */
[----:B------:R-:W-:Y:S01]  /*f8c0*/  FMUL R24, R17, R24 ;  /* 0x0000001811187220 */ /* 0x000fe20000400000 */
[----:B------:R-:W-:Y:S01]  /*f8d0*/  FSETP.NEU.AND P1, PT, R3, RZ, PT ;  /* 0x000000ff0300720b */ /* 0x000fe20003f2d000 */
[----:B------:R-:W-:Y:S01]  /*f8e0*/  FADD R3, -R0, 1 ;  /* 0x3f80000000037421 */ /* 0x000fe20000000100 */
[----:B------:R-:W-:Y:S01]  /*f8f0*/  FFMA R22, R23, 1.1920928955078125e-07, R22 ;  /* 0x3400000017167823 */ /* 0x000fe20000000016 */
[----:B------:R-:W-:Y:S01]  /*f900*/  FFMA R17, R17, R24, R17 ;  /* 0x0000001811117223 */ /* 0x000fe20000000011 */
[----:B------:R-:W-:-:S03]  /*f910*/  FSEL R24, R29, -INF , P1 ;  /* 0xff8000001d187808 */ /* 0x000fc60000800000 */
[----:B------:R-:W-:Y:S02]  /*f920*/  FFMA R17, R22, 0.69314718246459960938, R17 ;  /* 0x3f31721816117823 */ /* 0x000fe40000000011 */
[----:B------:R-:W-:Y:S01]  /*f930*/  FADD R24, R3, R24 ;  /* 0x0000001803187221 */ /* 0x000fe20000000000 */
[----:B------:R-:W-:Y:S01]  /*f940*/  FMUL R3, R28, 0.5 ;  /* 0x3f0000001c037820 */ /* 0x000fe20000400000 */
[C---:B------:R-:W-:Y:S01]  /*f950*/  @P0 FFMA R17, R2.reuse, R18, +INF ;  /* 0x7f80000002110423 */ /* 0x040fe20000000012 */
[----:B------:R-:W-:Y:S01]  /*f960*/  FSETP.NEU.AND P0, PT, R2, RZ, PT ;  /* 0x000000ff0200720b */ /* 0x000fe20003f0d000 */
[----:B------:R-:W-:Y:S01]  /*f970*/  FMUL R24, R27, R24 ;  /* 0x000000181b187220 */ /* 0x000fe20000400000 */
[----:B------:R-:W-:Y:S02]  /*f980*/  MOV R18, R20 ;  /* 0x0000001400127202 */ /* 0x000fe40000000f00 */
[----:B------:R-:W-:Y:S01]  /*f990*/  FSEL R17, R17, -INF , P0 ;  /* 0xff80000011117808 */ /* 0x000fe20000000000 */
[----:B------:R-:W-:-:S05]  /*f9a0*/  FFMA R24, R3, R28, R24 ;  /* 0x0000001c03187223 */ /* 0x000fca0000000018 */
[----:B------:R-:W-:Y:S02]  /*f9b0*/  FSETP.GEU.AND P0, PT, R17, R24, PT ;  /* 0x000000181100720b */ /* 0x000fe40003f0e000 */
[----:B------:R-:W-:-:S11]  /*f9c0*/  MOV R17, R19 ;  /* 0x0000001300117202 */ /* 0x000fd60000000f00 */
[----:B------:R-:W-:Y:S05]  /*f9d0*/  @P0 BRA `(.L_x_552) ;  /* 0xffffffe800a00947 */ /* 0x000fea000383ffff */
.L_x_551:
[----:B------:R-:W-:Y:S05]  /*f9e0*/  BSYNC.RECONVERGENT B0 ;  /* 0x0000000000007941 */ /* 0x000fea0003800200 */
.L_x_530:
        /* <DEDUP_REMOVED lines=13> */
.L_x_554:
[----:B------:R-:W-:Y:S01]  /*fac0*/  FMUL.FTZ R25, R18, R3 ;  /* 0x0000000312197220 */ /* 0x000fe20000410000 */
[----:B------:R-:W-:-:S03]  /*fad0*/  FMUL.FTZ R2, R3, 0.5 ;  /* 0x3f00000003027820 */ /* 0x000fc60000410000 */
[----:B------:R-:W-:-:S04]  /*fae0*/  FFMA R0, -R25, R25, R18 ;  /* 0x0000001919007223 */ /* 0x000fc80000000112 */
[----:B------:R-:W-:-:S07]  /*faf0*/  FFMA R25, R0, R2, R25 ;  /* 0x0000000200197223 */ /* 0x000fce0000000019 */
.L_x_555:
[----:B------:R-:W-:Y:S05]  /*fb00*/  BSYNC.RECONVERGENT B0 ;  /* 0x0000000000007941 */ /* 0x000fea0003800200 */
.L_x_553:
        /* <DEDUP_REMOVED lines=9> */
.L_x_557:
[----:B------:R-:W0:Y:S02]  /*fba0*/  MUFU.RCP R0, R25 ;  /* 0x0000001900007308 */ /* 0x000e240000001000 */
[----:B0-----:R-:W-:-:S04]  /*fbb0*/  FFMA R2, R0, R25, -1 ;  /* 0xbf80000000027423 */ /* 0x001fc80000000019 */
[----:B------:R-:W-:-:S04]  /*fbc0*/  FADD.FTZ R23, -R2, -RZ ;  /* 0x800000ff02177221 */ /* 0x000fc80000010100 */
[----:B------:R-:W-:-:S07]  /*fbd0*/  FFMA R23, R0, R23, R0 ;  /* 0x0000001700177223 */ /* 0x000fce0000000000 */
.L_x_558:
[----:B------:R-:W-:Y:S05]  /*fbe0*/  BSYNC.RECONVERGENT B1 ;  /* 0x0000000000017941 */ /* 0x000fea0003800200 */
.L_x_556:
[----:B------:R-:W-:Y:S01]  /*fbf0*/  BSSY.RECONVERGENT B0, `(.L_x_559) ;  /* 0x0000156000007945 */ /* 0x000fe20003800200 */
.L_x_581:
[----:B------:R-:W-:Y:S01]  /*fc00*/  BSSY.RECONVERGENT B1, `(.L_x_560) ;  /* 0x00000c4000017945 */ /* 0x000fe20003800200 */
.L_x_574:
        /* <DEDUP_REMOVED lines=28> */
.L_x_568:
[----:B------:R-:W-:Y:S05]  /*fdd0*/  BSYNC.RECONVERGENT B4 ;  /* 0x0000000000047941 */ /* 0x000fea0003800200 */
.L_x_567:
        /* <DEDUP_REMOVED lines=44> */
.L_x_566:
[C---:B------:R-:W-:Y:S02]  /*100a0*/  ISETP.NE.AND P0, PT, R19.reuse, RZ, PT ;  /* 0x000000ff1300720c */ /* 0x040fe40003f05270 */
[----:B------:R-:W-:Y:S02]  /*100b0*/  IADD3 R9, PT, PT, R19, 0x2, RZ ;  /* 0x0000000213097810 */ /* 0x000fe40007ffe0ff */
[-C--:B------:R-:W-:Y:S02]  /*100c0*/  MOV R0, R7.reuse ;  /* 0x0000000700007202 */ /* 0x080fe40000000f00 */
[----:B------:R-:W-:Y:S01]  /*100d0*/  SEL R24, R8, R7, !P0 ;  /* 0x0000000708187207 */ /* 0x000fe20004000000 */
[----:B------:R-:W-:Y:S06]  /*100e0*/  BRA `(.L_x_564) ;  /* 0x0000000000e87947 */ /* 0x000fec0003800000 */
.L_x_565:
        /* <DEDUP_REMOVED lines=13> */
.L_x_570:
[----:B------:R-:W-:Y:S05]  /*101c0*/  BSYNC.RECONVERGENT B4 ;  /* 0x0000000000047941 */ /* 0x000fea0003800200 */
.L_x_569:
        /* <DEDUP_REMOVED lines=44> */
.L_x_564:
[----:B------:R-:W-:Y:S05]  /*10490*/  BSYNC.RECONVERGENT B3 ;  /* 0x0000000000037941 */ /* 0x000fea0003800200 */
.L_x_563:
        /* <DEDUP_REMOVED lines=42> */
.L_x_572:
[----:B-1----:R-:W-:Y:S01]  /*10740*/  FMUL.FTZ R29, R18, R3 ;  /* 0x00000003121d7220 */ /* 0x002fe20000410000 */
[----:B------:R-:W-:-:S03]  /*10750*/  FMUL.FTZ R2, R3, 0.5 ;  /* 0x3f00000003027820 */ /* 0x000fc60000410000 */
[----:B------:R-:W-:-:S04]  /*10760*/  FFMA R0, -R29, R29, R18 ;  /* 0x0000001d1d007223 */ /* 0x000fc80000000112 */
[----:B------:R-:W-:-:S07]  /*10770*/  FFMA R29, R0, R2, R29 ;  /* 0x00000002001d7223 */ /* 0x000fce000000001d */
.L_x_573:
[----:B------:R-:W-:Y:S05]  /*10780*/  BSYNC.RECONVERGENT B3 ;  /* 0x0000000000037941 */ /* 0x000fea0003800200 */
.L_x_571:
[----:B------:R-:W-:Y:S01]  /*10790*/  FMUL.RZ R3, R10, 0.15915493667125701904 ;  /* 0x3e22f9830a037820 */ /* 0x000fe2000040c000 */
[----:B------:R-:W-:Y:S01]  /*107a0*/  HFMA2 R10, -RZ, RZ, 0, 5.9604644775390625e-08 ;  /* 0x00000001ff0a7431 */ /* 0x000fe200000001ff */
[----:B------:R-:W-:Y:S02]  /*107b0*/  MOV R19, R9 ;  /* 0x0000000900137202 */ /* 0x000fe40000000f00 */
[----:B------:R-:W0:Y:S08]  /*107c0*/  MUFU.SIN R0, R3 ;  /* 0x0000000300007308 */ /* 0x000e300000000400 */
[----:B------:R-:W1:Y:S01]  /*107d0*/  MUFU.COS R2, R3 ;  /* 0x0000000300027308 */ /* 0x000e620000000000 */
[-C--:B0-----:R-:W-:Y:S01]  /*107e0*/  FMUL R0, R0, R29.reuse ;  /* 0x0000001d00007220 */ /* 0x081fe20000400000 */
[----:B-1----:R-:W-:-:S07]  /*107f0*/  FMUL R9, R2, R29 ;  /* 0x0000001d02097220 */ /* 0x002fce0000400000 */
.L_x_562:
[----:B------:R-:W-:Y:S05]  /*10800*/  BSYNC.RECONVERGENT B2 ;  /* 0x0000000000027941 */ /* 0x000fea0003800200 */
.L_x_561:
[----:B------:R-:W-:-:S05]  /*10810*/  FFMA R2, R23, R0, 1 ;  /* 0x3f80000017027423 */ /* 0x000fca0000000000 */
[----:B------:R-:W-:-:S13]  /*10820*/  FSETP.GTU.AND P0, PT, R2, RZ, PT ;  /* 0x000000ff0200720b */ /* 0x000fda0003f0c000 */
[----:B------:R-:W-:Y:S05]  /*10830*/  @!P0 BRA `(.L_x_574) ;  /* 0xfffffff000f48947 */ /* 0x000fea000383ffff */
[----:B------:R-:W-:Y:S05]  /*10840*/  BSYNC.RECONVERGENT B1 ;  /* 0x0000000000017941 */ /* 0x000fea0003800200 */
.L_x_560:
        /* <DEDUP_REMOVED lines=18> */
.L_x_577:
        /* <DEDUP_REMOVED lines=13> */
.L_x_579:
[----:B------:R-:W-:Y:S05]  /*10a40*/  BSYNC.RECONVERGENT B2 ;  /* 0x0000000000027941 */ /* 0x000fea0003800200 */
.L_x_578:
        /* <DEDUP_REMOVED lines=42> */
.L_x_576:
[----:B------:R-:W-:Y:S05]  /*10cf0*/  BSYNC.RECONVERGENT B1 ;  /* 0x0000000000017941 */ /* 0x000fea0003800200 */
.L_x_575:
        /* <DEDUP_REMOVED lines=69> */
.L_x_580:
[----:B------:R-:W-:Y:S05]  /*11150*/  BSYNC.RECONVERGENT B0 ;  /* 0x0000000000007941 */ /* 0x000fea0003800200 */
.L_x_559:
        /* <DEDUP_REMOVED lines=15> */
.L_x_583:
[----:B------:R-:W-:Y:S05]  /*11250*/  BSYNC.RECONVERGENT B2 ;  /* 0x0000000000027941 */ /* 0x000fea0003800200 */
.L_x_582:
        /* <DEDUP_REMOVED lines=9> */
[----:B0-----:R-:W-:Y:S01]  /*112f0*/  FADD R21, |R14|, -RZ ;  /* 0x800000ff0e157221 */ /* 0x001fe20000000200 */
        /* <DEDUP_REMOVED lines=36> */
.L_x_586:
        /* <DEDUP_REMOVED lines=13> */
.L_x_585:
        /* <DEDUP_REMOVED lines=15> */
.L_x_588:
        /* <DEDUP_REMOVED lines=16> */
.L_x_589:
        /* <DEDUP_REMOVED lines=35> */
.L_x_587:
[----:B------:R-:W-:Y:S05]  /*11a30*/  BSYNC.RECONVERGENT B0 ;  /* 0x0000000000007941 */ /* 0x000fea0003800200 */
.L_x_584:
        /* <DEDUP_REMOVED lines=62> */
.L_x_592:
[C---:B------:R-:W-:Y:S01]  /*11e20*/  FMUL R3, |R14|.reuse, 8388608 ;  /* 0x4b0000000e037820 */ /* 0x040fe20000400200 */
[----:B------:R-:W-:Y:S02]  /*11e30*/  FSETP.GEU.AND P0, PT, |R14|, 1.175494350822287508e-38, PT ;  /* 0x008000000e00780b */ /* 0x000fe40003f0e200 */
[----:B------:R-:W-:Y:S02]  /*11e40*/  MOV R23, 0x3e055027 ;  /* 0x3e05502700177802 */ /* 0x000fe40000000f00 */
[----:B------:R-:W-:-:S04]  /*11e50*/  FSEL R0, R3, |R14|, !P0 ;  /* 0x4000000e03007208 */ /* 0x000fc80004000000 */
[C---:B------:R-:W-:Y:S02]  /*11e60*/  IADD3 R3, PT, PT, R0.reuse, -0x3f2aaaab, RZ ;  /* 0xc0d5555500037810 */ /* 0x040fe40007ffe0ff */
[----:B------:R-:W-:Y:S02]  /*11e70*/  FSETP.NEU.AND P1, PT, R0, RZ, PT ;  /* 0x000000ff0000720b */ /* 0x000fe40003f2d000 */
        /* <DEDUP_REMOVED lines=20> */
.L_x_591:
[----:B------:R-:W-:Y:S05]  /*11fc0*/  BSYNC.RECONVERGENT B0 ;  /* 0x0000000000007941 */ /* 0x000fea0003800200 */
.L_x_590:
[----:B------:R-:W-:Y:S01]  /*11fd0*/  FSETP.GE.AND P0, PT, |R15|, 3, PT ;  /* 0x404000000f00780b */ /* 0x000fe20003f06200 */
[----:B------:R-:W-:-:S12]  /*11fe0*/  BSSY.RECONVERGENT B0, `(.L_x_593) ;  /* 0x0000078000007945 */ /* 0x000fd80003800200 */
        /* <DEDUP_REMOVED lines=40> */
.L_x_595:
        /* <DEDUP_REMOVED lines=13> */
.L_x_594:
        /* <DEDUP_REMOVED lines=15> */
.L_x_597:
        /* <DEDUP_REMOVED lines=16> */
.L_x_598:
        /* <DEDUP_REMOVED lines=35> */
.L_x_596:
[----:B------:R-:W-:Y:S05]  /*12760*/  BSYNC.RECONVERGENT B0 ;  /* 0x0000000000007941 */ /* 0x000fea0003800200 */
.L_x_593:
        /* <DEDUP_REMOVED lines=60> */
[----:B------:R-:W-:Y:S01]  /*12b30*/  FADD R21, R0, -R3 ;  /* 0x8000000300157221 */ /* 0x000fe20000000000 */
[----:B------:R-:W-:Y:S06]  /*12b40*/  BRA `(.L_x_600) ;  /* 0x0000000000687947 */ /* 0x000fec0003800000 */
.L_x_601:
        /* <DEDUP_REMOVED lines=26> */
.L_x_600:
[----:B------:R-:W-:Y:S05]  /*12cf0*/  BSYNC.RECONVERGENT B0 ;  /* 0x0000000000007941 */ /* 0x000fea0003800200 */
.L_x_599:
        /* <DEDUP_REMOVED lines=44> */
.L_x_604:
        /* <DEDUP_REMOVED lines=13> */
.L_x_603:
        /* <DEDUP_REMOVED lines=15> */
.L_x_606:
        /* <DEDUP_REMOVED lines=16> */
.L_x_607:
        /* <DEDUP_REMOVED lines=35> */
.L_x_605:
[----:B------:R-:W-:Y:S05]  /*134b0*/  BSYNC.RECONVERGENT B0 ;  /* 0x0000000000007941 */ /* 0x000fea0003800200 */
.L_x_602:
        /* <DEDUP_REMOVED lines=62> */
.L_x_610:
        /* <DEDUP_REMOVED lines=26> */
.L_x_609:
[----:B------:R-:W-:Y:S05]  /*13a40*/  BSYNC.RECONVERGENT B0 ;  /* 0x0000000000007941 */ /* 0x000fea0003800200 */
.L_x_608:
[C---:B------:R-:W-:Y:S01]  /*13a50*/  FADD R0, -R2.reuse, 1 ;  /* 0x3f80000002007421 */ /* 0x040fe20000000100 */
[C---:B------:R-:W-:Y:S01]  /*13a60*/  FMUL R3, R2.reuse, 8388608 ;  /* 0x4b00000002037820 */ /* 0x040fe20000400000 */
[----:B------:R-:W-:Y:S01]  /*13a70*/  FSETP.GEU.AND P0, PT, R2, 1.175494350822287508e-38, PT ;  /* 0x008000000200780b */ /* 0x000fe20003f0e000 */
[----:B------:R-:W-:Y:S02]  /*13a80*/  HFMA2 R24, -RZ, RZ, 1.5048828125, 33.21875 ;  /* 0x3e055027ff187431 */ /* 0x000fe400000001ff */
[----:B------:R-:W-:Y:S01]  /*13a90*/  FADD R22, R22, -R23 ;  /* 0x8000001716167221 */ /* 0x000fe20000000000 */
[----:B------:R-:W-:Y:S01]  /*13aa0*/  FSETP.GEU.AND P1, PT, R0, 1.175494350822287508e-38, PT ;  /* 0x008000000000780b */ /* 0x000fe20003f2e000 */
[----:B------:R-:W-:Y:S01]  /*13ab0*/  BSSY.RECONVERGENT B1, `(.L_x_611) ;  /* 0x000004c000017945 */ /* 0x000fe20003800200 */
[----:B------:R-:W-:Y:S01]  /*13ac0*/  FSEL R2, R3, R2, !P0 ;  /* 0x0000000203027208 */ /* 0x000fe20004000000 */
[----:B------:R-:W-:-:S03]  /*13ad0*/  HFMA2 R23, -RZ, RZ, 0, 0 ;  /* 0x00000000ff177431 */ /* 0x000fc600000001ff */
        /* <DEDUP_REMOVED lines=10> */
[----:B------:R-:W-:-:S03]  /*13b80*/  I2FP.F32.S32 R30, R25 ;  /* 0x00000019001e7245 */ /* 0x000fc60000201400 */
        /* <DEDUP_REMOVED lines=22> */
[----:B------:R-:W-:Y:S01]  /*13cf0*/  FMUL R29, R20, R29 ;  /* 0x0000001d141d7220 */ /* 0x000fe20000400000 */
[----:B------:R-:W-:Y:S01]  /*13d00*/  FMUL R28, R3, R28 ;  /* 0x0000001c031c7220 */ /* 0x000fe20000400000 */
[----:B------:R-:W-:-:S02]  /*13d10*/  ISETP.GT.U32.AND P0, PT, R2, 0x7f7fffff, PT ;  /* 0x7f7fffff0200780c */ /* 0x000fc40003f04070 */
[----:B------:R-:W-:Y:S01]  /*13d20*/  FFMA R20, R20, R29, R20 ;  /* 0x0000001d14147223 */ /* 0x000fe20000000014 */
[----:B------:R-:W-:Y:S01]  /*13d30*/  FFMA R28, R3, R28, R3 ;  /* 0x0000001c031c7223 */ /* 0x000fe20000000003 */
[----:B------:R-:W-:Y:S02]  /*13d40*/  MOV R3, 0x7f800000 ;  /* 0x7f80000000037802 */ /* 0x000fe40000000f00 */
[----:B------:R-:W-:Y:S01]  /*13d50*/  FFMA R20, R27, 0.69314718246459960938, R20 ;  /* 0x3f3172181b147823 */ /* 0x000fe20000000014 */
[----:B------:R-:W-:Y:S01]  /*13d60*/  FFMA R28, R21, 0.69314718246459960938, R28 ;  /* 0x3f317218151c7823 */ /* 0x000fe2000000001c */
[----:B------:R-:W-:Y:S01]  /*13d70*/  FADD R21, R14, -1 ;  /* 0xbf8000000e157421 */ /* 0x000fe20000000000 */
[----:B------:R-:W-:Y:S01]  /*13d80*/  @P1 FFMA R20, R0, R3, +INF ;  /* 0x7f80000000141423 */ /* 0x000fe20000000003 */
[----:B------:R-:W-:-:S03]  /*13d90*/  FSETP.NEU.AND P1, PT, R2, RZ, PT ;  /* 0x000000ff0200720b */ /* 0x000fc60003f2d000 */
[----:B------:R-:W-:Y:S01]  /*13da0*/  @P0 FFMA R28, R2, R3, +INF ;  /* 0x7f800000021c0423 */ /* 0x000fe20000000003 */
[----:B------:R-:W-:Y:S01]  /*13db0*/  FSEL R3, R20, -INF , P2 ;  /* 0xff80000014037808 */ /* 0x000fe20001000000 */
[----:B------:R-:W-:Y:S01]  /*13dc0*/  FADD R20, R15, -1 ;  /* 0xbf8000000f147421 */ /* 0x000fe20000000000 */
[----:B------:R-:W-:Y:S02]  /*13dd0*/  FSETP.GEU.AND P0, PT, R14, 5, PT ;  /* 0x40a000000e00780b */ /* 0x000fe40003f0e000 */
[----:B------:R-:W-:Y:S01]  /*13de0*/  FSEL R28, R28, -INF , P1 ;  /* 0xff8000001c1c7808 */ /* 0x000fe20000800000 */
[----:B------:R-:W-:-:S04]  /*13df0*/  FMUL R0, R20, R3 ;  /* 0x0000000314007220 */ /* 0x000fc80000400000 */
[----:B------:R-:W-:-:S04]  /*13e00*/  FFMA R3, R21, R28, R0 ;  /* 0x0000001c15037223 */ /* 0x000fc80000000000 */
[----:B------:R-:W-:-:S04]  /*13e10*/  FADD R3, -R22, R3 ;  /* 0x0000000316037221 */ /* 0x000fc80000000100 */
[----:B------:R-:W-:Y:S01]  /*13e20*/  FADD R26, R26, R3 ;  /* 0x000000031a1a7221 */ /* 0x000fe20000000000 */
[----:B------:R-:W-:Y:S06]  /*13e30*/  @P0 BRA `(.L_x_612) ;  /* 0x00000000004c0947 */ /* 0x000fec0003800000 */
[----:B------:R-:W-:-:S07]  /*13e40*/  MOV R23, RZ ;  /* 0x000000ff00177202 */ /* 0x000fce0000000f00 */
.L_x_616:
        /* <DEDUP_REMOVED lines=9> */
.L_x_614:
[----:B------:R-:W0:Y:S02]  /*13ee0*/  MUFU.RCP R3, R14 ;  /* 0x0000000e00037308 */ /* 0x000e240000001000 */
[----:B0-----:R-:W-:-:S04]  /*13ef0*/  FFMA R0, R3, R14, -1 ;  /* 0xbf80000003007423 */ /* 0x001fc8000000000e */
[----:B------:R-:W-:-:S04]  /*13f00*/  FADD.FTZ R0, -R0, -RZ ;  /* 0x800000ff00007221 */ /* 0x000fc80000010100 */
[----:B------:R-:W-:-:S07]  /*13f10*/  FFMA R2, R3, R0, R3 ;  /* 0x0000000003027223 */ /* 0x000fce0000000003 */
.L_x_615:
[----:B------:R-:W-:Y:S05]  /*13f20*/  BSYNC.RECONVERGENT B2 ;  /* 0x0000000000027941 */ /* 0x000fea0003800200 */
.L_x_613:
[----:B------:R-:W-:Y:S01]  /*13f30*/  FADD R14, R14, 1 ;  /* 0x3f8000000e0e7421 */ /* 0x000fe20000000000 */
[----:B------:R-:W-:-:S04]  /*13f40*/  FADD R23, -R2, R23 ;  /* 0x0000001702177221 */ /* 0x000fc80000000100 */
[----:B------:R-:W-:-:S13]  /*13f50*/  FSETP.GEU.AND P0, PT, R14, 5, PT ;  /* 0x40a000000e00780b */ /* 0x000fda0003f0e000 */
[----:B------:R-:W-:Y:S05]  /*13f60*/  @!P0 BRA `(.L_x_616) ;  /* 0xfffffffc00b88947 */ /* 0x000fea000383ffff */
.L_x_612:
[----:B------:R-:W-:Y:S05]  /*13f70*/  BSYNC.RECONVERGENT B1 ;  /* 0x0000000000017941 */ /* 0x000fea0003800200 */
.L_x_611:
        /* <DEDUP_REMOVED lines=10> */
.L_x_618:
[----:B------:R-:W0:Y:S02]  /*14020*/  MUFU.RCP R27, R25 ;  /* 0x00000019001b7308 */ /* 0x000e240000001000 */
[----:B0-----:R-:W-:-:S04]  /*14030*/  FFMA R0, R25, R27, -1 ;  /* 0xbf80000019007423 */ /* 0x001fc8000000001b */
[----:B------:R-:W-:-:S04]  /*14040*/  FADD.FTZ R0, -R0, -RZ ;  /* 0x800000ff00007221 */ /* 0x000fc80000010100 */
[----:B------:R-:W-:-:S07]  /*14050*/  FFMA R27, R27, R0, R27 ;  /* 0x000000001b1b7223 */ /* 0x000fce000000001b */
.L_x_619:
[----:B------:R-:W-:Y:S05]  /*14060*/  BSYNC.RECONVERGENT B1 ;  /* 0x0000000000017941 */ /* 0x000fea0003800200 */
.L_x_617:
        /* <DEDUP_REMOVED lines=37> */
.L_x_621:
[----:B------:R-:W-:Y:S05]  /*142c0*/  BSYNC.RECONVERGENT B2 ;  /* 0x0000000000027941 */ /* 0x000fea0003800200 */
.L_x_620:
        /* <DEDUP_REMOVED lines=15> */
.L_x_623:
[----:B------:R-:W-:Y:S05]  /*143c0*/  BSYNC.RECONVERGENT B2 ;  /* 0x0000000000027941 */ /* 0x000fea0003800200 */
.L_x_622:
        /* <DEDUP_REMOVED lines=8> */
[----:B------:R-:W-:Y:S06]  /*14450*/  @P0 BRA `(.L_x_625) ;  /* 0x00000000004c0947 */ /* 0x000fec0003800000 */
[----:B------:R-:W-:-:S07]  /*14460*/  MOV R14, RZ ;  /* 0x000000ff000e7202 */ /* 0x000fce0000000f00 */
.L_x_629:
        /* <DEDUP_REMOVED lines=9> */
.L_x_627:
[----:B------:R-:W0:Y:S02]  /*14500*/  MUFU.RCP R2, R15 ;  /* 0x0000000f00027308 */ /* 0x000e240000001000 */
[----:B0-----:R-:W-:-:S04]  /*14510*/  FFMA R0, R2, R15, -1 ;  /* 0xbf80000002007423 */ /* 0x001fc8000000000f */
[----:B------:R-:W-:-:S04]  /*14520*/  FADD.FTZ R3, -R0, -RZ ;  /* 0x800000ff00037221 */ /* 0x000fc80000010100 */
[----:B------:R-:W-:-:S07]  /*14530*/  FFMA R2, R2, R3, R2 ;  /* 0x0000000302027223 */ /* 0x000fce0000000002 */
.L_x_628:
[----:B------:R-:W-:Y:S05]  /*14540*/  BSYNC.RECONVERGENT B2 ;  /* 0x0000000000027941 */ /* 0x000fea0003800200 */
.L_x_626:
[----:B------:R-:W-:Y:S01]  /*14550*/  FADD R15, R15, 1 ;  /* 0x3f8000000f0f7421 */ /* 0x000fe20000000000 */
[----:B------:R-:W-:-:S04]  /*14560*/  FADD R14, -R2, R14 ;  /* 0x0000000e020e7221 */ /* 0x000fc80000000100 */
[----:B------:R-:W-:-:S13]  /*14570*/  FSETP.GEU.AND P0, PT, R15, 5, PT ;  /* 0x40a000000f00780b */ /* 0x000fda0003f0e000 */
[----:B------:R-:W-:Y:S05]  /*14580*/  @!P0 BRA `(.L_x_629) ;  /* 0xfffffffc00b88947 */ /* 0x000fea000383ffff */
.L_x_625:
[----:B------:R-:W-:Y:S05]  /*14590*/  BSYNC.RECONVERGENT B1 ;  /* 0x0000000000017941 */ /* 0x000fea0003800200 */
.L_x_624:
        /* <DEDUP_REMOVED lines=10> */
.L_x_631:
[----:B------:R-:W0:Y:S02]  /*14640*/  MUFU.RCP R23, R25 ;  /* 0x0000001900177308 */ /* 0x000e240000001000 */
[----:B0-----:R-:W-:-:S04]  /*14650*/  FFMA R0, R25, R23, -1 ;  /* 0xbf80000019007423 */ /* 0x001fc80000000017 */
[----:B------:R-:W-:-:S04]  /*14660*/  FADD.FTZ R0, -R0, -RZ ;  /* 0x800000ff00007221 */ /* 0x000fc80000010100 */
[----:B------:R-:W-:-:S07]  /*14670*/  FFMA R23, R23, R0, R23 ;  /* 0x0000000017177223 */ /* 0x000fce0000000017 */
.L_x_632:
[----:B------:R-:W-:Y:S05]  /*14680*/  BSYNC.RECONVERGENT B1 ;  /* 0x0000000000017941 */ /* 0x000fea0003800200 */
.L_x_630:
        /* <DEDUP_REMOVED lines=37> */
.L_x_634:
[----:B------:R-:W-:Y:S05]  /*148e0*/  BSYNC.RECONVERGENT B2 ;  /* 0x0000000000027941 */ /* 0x000fea0003800200 */
.L_x_633:
        /* <DEDUP_REMOVED lines=15> */
.L_x_636:
[----:B------:R-:W-:Y:S05]  /*149e0*/  BSYNC.RECONVERGENT B2 ;  /* 0x0000000000027941 */ /* 0x000fea0003800200 */
.L_x_635:
        /* <DEDUP_REMOVED lines=12> */
.L_x_642:
        /* <DEDUP_REMOVED lines=9> */
.L_x_640:
[----:B------:R-:W0:Y:S02]  /*14b40*/  MUFU.RCP R2, R15 ;  /* 0x0000000f00027308 */ /* 0x000e240000001000 */
[----:B0-----:R-:W-:-:S04]  /*14b50*/  FFMA R0, R2, R15, -1 ;  /* 0xbf80000002007423 */ /* 0x001fc8000000000f */
[----:B------:R-:W-:-:S04]  /*14b60*/  FADD.FTZ R3, -R0, -RZ ;  /* 0x800000ff00037221 */ /* 0x000fc80000010100 */
[----:B------:R-:W-:-:S07]  /*14b70*/  FFMA R2, R2, R3, R2 ;  /* 0x0000000302027223 */ /* 0x000fce0000000002 */
.L_x_641:
[----:B------:R-:W-:Y:S05]  /*14b80*/  BSYNC.RECONVERGENT B2 ;  /* 0x0000000000027941 */ /* 0x000fea0003800200 */
.L_x_639:
[----:B------:R-:W-:Y:S01]  /*14b90*/  FADD R15, R15, 1 ;  /* 0x3f8000000f0f7421 */ /* 0x000fe20000000000 */
[----:B------:R-:W-:-:S04]  /*14ba0*/  FADD R14, -R2, R14 ;  /* 0x0000000e020e7221 */ /* 0x000fc80000000100 */
[----:B------:R-:W-:-:S13]  /*14bb0*/  FSETP.GEU.AND P0, PT, R15, 5, PT ;  /* 0x40a000000f00780b */ /* 0x000fda0003f0e000 */
[----:B------:R-:W-:Y:S05]  /*14bc0*/  @!P0 BRA `(.L_x_642) ;  /* 0xfffffffc00b88947 */ /* 0x000fea000383ffff */
.L_x_638:
[----:B------:R-:W-:Y:S05]  /*14bd0*/  BSYNC.RECONVERGENT B1 ;  /* 0x0000000000017941 */ /* 0x000fea0003800200 */
.L_x_637:
        /* <DEDUP_REMOVED lines=10> */
.L_x_644:
[----:B------:R-:W0:Y:S02]  /*14c80*/  MUFU.RCP R23, R25 ;  /* 0x0000001900177308 */ /* 0x000e240000001000 */
[----:B0-----:R-:W-:-:S04]  /*14c90*/  FFMA R0, R25, R23, -1 ;  /* 0xbf80000019007423 */ /* 0x001fc80000000017 */
[----:B------:R-:W-:-:S04]  /*14ca0*/  FADD.FTZ R0, -R0, -RZ ;  /* 0x800000ff00007221 */ /* 0x000fc80000010100 */
[----:B------:R-:W-:-:S07]  /*14cb0*/  FFMA R23, R23, R0, R23 ;  /* 0x0000000017177223 */ /* 0x000fce0000000017 */
.L_x_645:
[----:B------:R-:W-:Y:S05]  /*14cc0*/  BSYNC.RECONVERGENT B1 ;  /* 0x0000000000017941 */ /* 0x000fea0003800200 */
.L_x_643:
        /* <DEDUP_REMOVED lines=37> */
.L_x_647:
[----:B------:R-:W-:Y:S05]  /*14f20*/  BSYNC.RECONVERGENT B2 ;  /* 0x0000000000027941 */ /* 0x000fea0003800200 */
.L_x_646:
        /* <DEDUP_REMOVED lines=15> */
.L_x_649:
[----:B------:R-:W-:Y:S05]  /*15020*/  BSYNC.RECONVERGENT B2 ;  /* 0x0000000000027941 */ /* 0x000fea0003800200 */
.L_x_648:
        /* <DEDUP_REMOVED lines=25> */
.L_x_651:
[----:B------:R-:W-:Y:S01]  /*151c0*/  FMUL.FTZ R25, R2, R23 ;  /* 0x0000001702197220 */ /* 0x000fe20000410000 */
[----:B------:R-:W-:-:S03]  /*151d0*/  FMUL.FTZ R23, R23, 0.5 ;  /* 0x3f00000017177820 */ /* 0x000fc60000410000 */
[----:B------:R-:W-:-:S04]  /*151e0*/  FFMA R2, -R25, R25, R2 ;  /* 0x0000001919027223 */ /* 0x000fc80000000102 */
[----:B------:R-:W-:-:S07]  /*151f0*/  FFMA R25, R2, R23, R25 ;  /* 0x0000001702197223 */ /* 0x000fce0000000019 */
.L_x_652:
[----:B------:R-:W-:Y:S05]  /*15200*/  BSYNC.RECONVERGENT B0 ;  /* 0x0000000000007941 */ /* 0x000fea0003800200 */
.L_x_650:
        /* <DEDUP_REMOVED lines=9> */
.L_x_654:
[----:B------:R-:W0:Y:S02]  /*152a0*/  MUFU.RCP R0, R25 ;  /* 0x0000001900007308 */ /* 0x000e240000001000 */
[----:B0-----:R-:W-:-:S04]  /*152b0*/  FFMA R2, R0, R25, -1 ;  /* 0xbf80000000027423 */ /* 0x001fc80000000019 */
[----:B------:R-:W-:-:S04]  /*152c0*/  FADD.FTZ R21, -R2, -RZ ;  /* 0x800000ff02157221 */ /* 0x000fc80000010100 */
[----:B------:R-:W-:-:S07]  /*152d0*/  FFMA R21, R0, R21, R0 ;  /* 0x0000001500157223 */ /* 0x000fce0000000000 */
.L_x_655:
[----:B------:R-:W-:Y:S05]  /*152e0*/  BSYNC.RECONVERGENT B1 ;  /* 0x0000000000017941 */ /* 0x000fea0003800200 */
.L_x_653:
[----:B------:R-:W-:Y:S01]  /*152f0*/  BSSY.RECONVERGENT B0, `(.L_x_656) ;  /* 0x0000159000007945 */ /* 0x000fe20003800200 */
.L_x_678:
[----:B------:R-:W-:Y:S01]  /*15300*/  BSSY.RECONVERGENT B1, `(.L_x_657) ;  /* 0x00000c6000017945 */ /* 0x000fe20003800200 */
.L_x_671:
        /* <DEDUP_REMOVED lines=28> */
.L_x_665:
[----:B------:R-:W-:Y:S05]  /*154d0*/  BSYNC.RECONVERGENT B4 ;  /* 0x0000000000047941 */ /* 0x000fea0003800200 */
.L_x_664:
        /* <DEDUP_REMOVED lines=45> */
.L_x_663:
[C---:B------:R-:W-:Y:S02]  /*157b0*/  ISETP.NE.AND P0, PT, R17.reuse, RZ, PT ;  /* 0x000000ff1100720c */ /* 0x040fe40003f05270 */
[----:B------:R-:W-:Y:S02]  /*157c0*/  IADD3 R9, PT, PT, R17, 0x2, RZ ;  /* 0x0000000211097810 */ /* 0x000fe40007ffe0ff */
[-C--:B------:R-:W-:Y:S02]  /*157d0*/  MOV R3, R7.reuse ;  /* 0x0000000700037202 */ /* 0x080fe40000000f00 */
[----:B------:R-:W-:Y:S01]  /*157e0*/  SEL R0, R8, R7, !P0 ;  /* 0x0000000708007207 */ /* 0x000fe20004000000 */
[----:B------:R-:W-:Y:S06]  /*157f0*/  BRA `(.L_x_661) ;  /* 0x0000000000ec7947 */ /* 0x000fec0003800000 */
.L_x_662:
        /* <DEDUP_REMOVED lines=13> */
.L_x_667:
[----:B------:R-:W-:Y:S05]  /*158d0*/  BSYNC.RECONVERGENT B4 ;  /* 0x0000000000047941 */ /* 0x000fea0003800200 */
.L_x_666:
        /* <DEDUP_REMOVED lines=45> */
.L_x_661:
[----:B------:R-:W-:Y:S05]  /*15bb0*/  BSYNC.RECONVERGENT B3 ;  /* 0x0000000000037941 */ /* 0x000fea0003800200 */
.L_x_660:
        /* <DEDUP_REMOVED lines=42> */
.L_x_669:
[----:B-1----:R-:W-:Y:S01]  /*15e60*/  FMUL.FTZ R29, R14, R3 ;  /* 0x000000030e1d7220 */ /* 0x002fe20000410000 */
[----:B------:R-:W-:-:S03]  /*15e70*/  FMUL.FTZ R2, R3, 0.5 ;  /* 0x3f00000003027820 */ /* 0x000fc60000410000 */
[----:B------:R-:W-:-:S04]  /*15e80*/  FFMA R0, -R29, R29, R14 ;  /* 0x0000001d1d007223 */ /* 0x000fc8000000010e */
[----:B------:R-:W-:-:S07]  /*15e90*/  FFMA R29, R0, R2, R29 ;  /* 0x00000002001d7223 */ /* 0x000fce000000001d */
.L_x_670:
[----:B------:R-:W-:Y:S05]  /*15ea0*/  BSYNC.RECONVERGENT B3 ;  /* 0x0000000000037941 */ /* 0x000fea0003800200 */
.L_x_668:
[----:B------:R-:W-:Y:S01]  /*15eb0*/  FMUL.RZ R2, R10, 0.15915493667125701904 ;  /* 0x3e22f9830a027820 */ /* 0x000fe2000040c000 */
[----:B------:R-:W-:Y:S01]  /*15ec0*/  HFMA2 R10, -RZ, RZ, 0, 5.9604644775390625e-08 ;  /* 0x00000001ff0a7431 */ /* 0x000fe200000001ff */
[----:B------:R-:W-:Y:S02]  /*15ed0*/  MOV R17, R9 ;  /* 0x0000000900117202 */ /* 0x000fe40000000f00 */
[----:B------:R-:W0:Y:S08]  /*15ee0*/  MUFU.SIN R28, R2 ;  /* 0x00000002001c7308 */ /* 0x000e300000000400 */
[----:B------:R-:W1:Y:S01]  /*15ef0*/  MUFU.COS R0, R2 ;  /* 0x0000000200007308 */ /* 0x000e620000000000 */
[-C--:B0-----:R-:W-:Y:S01]  /*15f00*/  FMUL R28, R28, R29.reuse ;  /* 0x0000001d1c1c7220 */ /* 0x081fe20000400000 */
[----:B-1----:R-:W-:-:S07]  /*15f10*/  FMUL R9, R0, R29 ;  /* 0x0000001d00097220 */ /* 0x002fce0000400000 */
.L_x_659:
[----:B------:R-:W-:Y:S05]  /*15f20*/  BSYNC.RECONVERGENT B2 ;  /* 0x0000000000027941 */ /* 0x000fea0003800200 */
.L_x_658:
[----:B------:R-:W-:-:S05]  /*15f30*/  FFMA R3, R21, R28, 1 ;  /* 0x3f80000015037423 */ /* 0x000fca000000001c */
[----:B------:R-:W-:-:S13]  /*15f40*/  FSETP.GTU.AND P0, PT, R3, RZ, PT ;  /* 0x000000ff0300720b */ /* 0x000fda0003f0c000 */
[----:B------:R-:W-:Y:S05]  /*15f50*/  @!P0 BRA `(.L_x_671) ;  /* 0xfffffff000ec8947 */ /* 0x000fea000383ffff */
[----:B------:R-:W-:Y:S05]  /*15f60*/  BSYNC.RECONVERGENT B1 ;  /* 0x0000000000017941 */ /* 0x000fea0003800200 */
.L_x_657:
        /* <DEDUP_REMOVED lines=18> */
.L_x_674:
        /* <DEDUP_REMOVED lines=13> */
.L_x_676:
[----:B------:R-:W-:Y:S05]  /*16160*/  BSYNC.RECONVERGENT B2 ;  /* 0x0000000000027941 */ /* 0x000fea0003800200 */
.L_x_675:
        /* <DEDUP_REMOVED lines=43> */
.L_x_673:
[----:B------:R-:W-:Y:S05]  /*16420*/  BSYNC.RECONVERGENT B1 ;  /* 0x0000000000017941 */ /* 0x000fea0003800200 */
.L_x_672:
        /* <DEDUP_REMOVED lines=69> */
.L_x_677:
[----:B------:R-:W-:Y:S05]  /*16880*/  BSYNC.RECONVERGENT B0 ;  /* 0x0000000000007941 */ /* 0x000fea0003800200 */
.L_x_656:
        /* <DEDUP_REMOVED lines=13> */
.L_x_680:
[----:B------:R-:W-:Y:S01]  /*16960*/  FMUL.FTZ R25, R22, R3 ;  /* 0x0000000316197220 */ /* 0x000fe20000410000 */
[----:B------:R-:W-:-:S03]  /*16970*/  FMUL.FTZ R2, R3, 0.5 ;  /* 0x3f00000003027820 */ /* 0x000fc60000410000 */
[----:B------:R-:W-:-:S04]  /*16980*/  FFMA R0, -R25, R25, R22 ;  /* 0x0000001919007223 */ /* 0x000fc80000000116 */
[----:B------:R-:W-:-:S07]  /*16990*/  FFMA R25, R0, R2, R25 ;  /* 0x0000000200197223 */ /* 0x000fce0000000019 */
.L_x_681:
[----:B------:R-:W-:Y:S05]  /*169a0*/  BSYNC.RECONVERGENT B0 ;  /* 0x0000000000007941 */ /* 0x000fea0003800200 */
.L_x_679:
        /* <DEDUP_REMOVED lines=9> */
.L_x_683:
[----:B------:R-:W0:Y:S02]  /*16a40*/  MUFU.RCP R0, R25 ;  /* 0x0000001900007308 */ /* 0x000e240000001000 */
[----:B0-----:R-:W-:-:S04]  /*16a50*/  FFMA R2, R0, R25, -1 ;  /* 0xbf80000000027423 */ /* 0x001fc80000000019 */
[----:B------:R-:W-:-:S04]  /*16a60*/  FADD.FTZ R21, -R2, -RZ ;  /* 0x800000ff02157221 */ /* 0x000fc80000010100 */
[----:B------:R-:W-:-:S07]  /*16a70*/  FFMA R21, R0, R21, R0 ;  /* 0x0000001500157223 */ /* 0x000fce0000000000 */
.L_x_684:
[----:B------:R-:W-:Y:S05]  /*16a80*/  BSYNC.RECONVERGENT B1 ;  /* 0x0000000000017941 */ /* 0x000fea0003800200 */
.L_x_682:
[----:B------:R-:W-:Y:S01]  /*16a90*/  BSSY.RECONVERGENT B0, `(.L_x_685) ;  /* 0x0000157000007945 */ /* 0x000fe20003800200 */
.L_x_707:
[----:B------:R-:W-:Y:S01]  /*16aa0*/  BSSY.RECONVERGENT B1, `(.L_x_686) ;  /* 0x00000c4000017945 */ /* 0x000fe20003800200 */
.L_x_700:
        /* <DEDUP_REMOVED lines=28> */
.L_x_694:
[----:B------:R-:W-:Y:S05]  /*16c70*/  BSYNC.RECONVERGENT B4 ;  /* 0x0000000000047941 */ /* 0x000fea0003800200 */
.L_x_693:
        /* <DEDUP_REMOVED lines=44> */
.L_x_692:
[C---:B------:R-:W-:Y:S02]  /*16f40*/  ISETP.NE.AND P0, PT, R19.reuse, RZ, PT ;  /* 0x000000ff1300720c */ /* 0x040fe40003f05270 */
[----:B------:R-:W-:Y:S02]  /*16f50*/  IADD3 R9, PT, PT, R19, 0x2, RZ ;  /* 0x0000000213097810 */ /* 0x000fe40007ffe0ff */
[-C--:B------:R-:W-:Y:S02]  /*16f60*/  MOV R0, R7.reuse ;  /* 0x0000000700007202 */ /* 0x080fe40000000f00 */
[----:B------:R-:W-:Y:S01]  /*16f70*/  SEL R24, R8, R7, !P0 ;  /* 0x0000000708187207 */ /* 0x000fe20004000000 */
[----:B------:R-:W-:Y:S06]  /*16f80*/  BRA `(.L_x_690) ;  /* 0x0000000000e87947 */ /* 0x000fec0003800000 */
.L_x_691:
        /* <DEDUP_REMOVED lines=13> */
.L_x_696:
[----:B------:R-:W-:Y:S05]  /*17060*/  BSYNC.RECONVERGENT B4 ;  /* 0x0000000000047941 */ /* 0x000fea0003800200 */
.L_x_695:
        /* <DEDUP_REMOVED lines=44> */
.L_x_690:
[----:B------:R-:W-:Y:S05]  /*17330*/  BSYNC.RECONVERGENT B3 ;  /* 0x0000000000037941 */ /* 0x000fea0003800200 */
.L_x_689:
        /* <DEDUP_REMOVED lines=42> */
.L_x_698:
[----:B-1----:R-:W-:Y:S01]  /*175e0*/  FMUL.FTZ R29, R22, R3 ;  /* 0x00000003161d7220 */ /* 0x002fe20000410000 */
[----:B------:R-:W-:-:S03]  /*175f0*/  FMUL.FTZ R2, R3, 0.5 ;  /* 0x3f00000003027820 */ /* 0x000fc60000410000 */
[----:B------:R-:W-:-:S04]  /*17600*/  FFMA R0, -R29, R29, R22 ;  /* 0x0000001d1d007223 */ /* 0x000fc80000000116 */
[----:B------:R-:W-:-:S07]  /*17610*/  FFMA R29, R0, R2, R29 ;  /* 0x00000002001d7223 */ /* 0x000fce000000001d */
.L_x_699:
[----:B------:R-:W-:Y:S05]  /*17620*/  BSYNC.RECONVERGENT B3 ;  /* 0x0000000000037941 */ /* 0x000fea0003800200 */
.L_x_697:
[----:B------:R-:W-:Y:S01]  /*17630*/  FMUL.RZ R3, R10, 0.15915493667125701904 ;  /* 0x3e22f9830a037820 */ /* 0x000fe2000040c000 */
[----:B------:R-:W-:Y:S01]  /*17640*/  HFMA2 R10, -RZ, RZ, 0, 5.9604644775390625e-08 ;  /* 0x00000001ff0a7431 */ /* 0x000fe200000001ff */
[----:B------:R-:W-:Y:S02]  /*17650*/  MOV R19, R9 ;  /* 0x0000000900137202 */ /* 0x000fe40000000f00 */
[----:B------:R-:W0:Y:S08]  /*17660*/  MUFU.SIN R0, R3 ;  /* 0x0000000300007308 */ /* 0x000e300000000400 */
[----:B------:R-:W1:Y:S01]  /*17670*/  MUFU.COS R2, R3 ;  /* 0x0000000300027308 */ /* 0x000e620000000000 */
[-C--:B0-----:R-:W-:Y:S01]  /*17680*/  FMUL R0, R0, R29.reuse ;  /* 0x0000001d00007220 */ /* 0x081fe20000400000 */
[----:B-1----:R-:W-:-:S07]  /*17690*/  FMUL R9, R2, R29 ;  /* 0x0000001d02097220 */ /* 0x002fce0000400000 */
.L_x_688:
[----:B------:R-:W-:Y:S05]  /*176a0*/  BSYNC.RECONVERGENT B2 ;  /* 0x0000000000027941 */ /* 0x000fea0003800200 */
.L_x_687:
[----:B------:R-:W-:-:S05]  /*176b0*/  FFMA R22, R21, R0, 1 ;  /* 0x3f80000015167423 */ /* 0x000fca0000000000 */
[----:B------:R-:W-:-:S13]  /*176c0*/  FSETP.GTU.AND P0, PT, R22, RZ, PT ;  /* 0x000000ff1600720b */ /* 0x000fda0003f0c000 */
[----:B------:R-:W-:Y:S05]  /*176d0*/  @!P0 BRA `(.L_x_700) ;  /* 0xfffffff000f48947 */ /* 0x000fea000383ffff */
[----:B------:R-:W-:Y:S05]  /*176e0*/  BSYNC.RECONVERGENT B1 ;  /* 0x0000000000017941 */ /* 0x000fea0003800200 */
.L_x_686:
        /* <DEDUP_REMOVED lines=18> */
.L_x_703:
        /* <DEDUP_REMOVED lines=13> */
.L_x_705:
[----:B------:R-:W-:Y:S05]  /*178e0*/  BSYNC.RECONVERGENT B2 ;  /* 0x0000000000027941 */ /* 0x000fea0003800200 */
.L_x_704:
        /* <DEDUP_REMOVED lines=39> */
[----:B------:R-:W-:Y:S01]  /*17b60*/  MOV R22, R2 ;  /* 0x0000000200167202 */ /* 0x000fe20000000f00 */
[----:B------:R-:W-:Y:S01]  /*17b70*/  HFMA2 R2, -RZ, RZ, 0, 0 ;  /* 0x00000000ff027431 */ /* 0x000fe200000001ff */
[----:B------:R-:W-:Y:S02]  /*17b80*/  LOP3.LUT R6, R6, UR21, R3, 0x96, !PT ;  /* 0x0000001506067c12 */ /* 0x000fe4000f8e9603 */
[----:B------:R-:W-:-:S07]  /*17b90*/  MOV R3, R14 ;  /* 0x0000000e00037202 */ /* 0x000fce0000000f00 */
.L_x_702:
[----:B------:R-:W-:Y:S05]  /*17ba0*/  BSYNC.RECONVERGENT B1 ;  /* 0x0000000000017941 */ /* 0x000fea0003800200 */
.L_x_701:
        /* <DEDUP_REMOVED lines=62> */
[----:B------:R-:W-:-:S03]  /*17f90*/  FSETP.NEU.AND P0, PT, R3, RZ, PT ;  /* 0x000000ff0300720b */ /* 0x000fc60003f0d000 */
[----:B------:R-:W-:Y:S01]  /*17fa0*/  FFMA R25, R25, R0, R14 ;  /* 0x0000000019197223 */ /* 0x000fe2000000000e */
[----:B------:R-:W-:Y:S02]  /*17fb0*/  FSEL R0, R19, -INF , P0 ;  /* 0xff80000013007808 */ /* 0x000fe40000000000 */
[----:B------:R-:W-:Y:S02]  /*17fc0*/  MOV R19, R2 ;  /* 0x0000000200137202 */ /* 0x000fe40000000f00 */
[----:B------:R-:W-:Y:S02]  /*17fd0*/  FSETP.GEU.AND P0, PT, R0, R25, PT ;  /* 0x000000190000720b */ /* 0x000fe40003f0e000 */
[----:B------:R-:W-:-:S11]  /*17fe0*/  MOV R14, R22 ;  /* 0x00000016000e7202 */ /* 0x000fd60000000f00 */
[----:B------:R-:W-:Y:S05]  /*17ff0*/  @P0 BRA `(.L_x_707) ;  /* 0xffffffe800a80947 */ /* 0x000fea000383ffff */
.L_x_706:
[----:B------:R-:W-:Y:S05]  /*18000*/  BSYNC.RECONVERGENT B0 ;  /* 0x0000000000007941 */ /* 0x000fea0003800200 */
.L_x_685:
        /* <DEDUP_REMOVED lines=15> */
.L_x_709:
[----:B------:R-:W-:Y:S05]  /*18100*/  BSYNC.RECONVERGENT B2 ;  /* 0x0000000000027941 */ /* 0x000fea0003800200 */
.L_x_708:
        /* <DEDUP_REMOVED lines=46> */
.L_x_712:
        /* <DEDUP_REMOVED lines=13> */
.L_x_711:
        /* <DEDUP_REMOVED lines=15> */
.L_x_714:
        /* <DEDUP_REMOVED lines=16> */
.L_x_715:
        /* <DEDUP_REMOVED lines=35> */
.L_x_713:
[----:B------:R-:W-:Y:S05]  /*188e0*/  BSYNC.RECONVERGENT B0 ;  /* 0x0000000000007941 */ /* 0x000fea0003800200 */
.L_x_710:
[----:B------:R-:W-:Y:S01]  /*188f0*/  FSETP.GE.AND P0, PT, R20, RZ, PT ;  /* 0x000000ff1400720b */ /* 0x000fe20003f06000 */
[----:B------:R-:W-:Y:S01]  /*18900*/  BSSY.RECONVERGENT B0, `(.L_x_716) ;  /* 0x0000057000007945 */ /* 0x000fe20003800200 */
[----:B------:R-:W-:-:S11]  /*18910*/  MOV R5, R3 ;  /* 0x0000000300057202 */ /* 0x000fd60000000f00 */
[----:B------:R-:W-:Y:S05]  /*18920*/  @P0 BRA `(.L_x_717) ;  /* 0x0000000400500947 */ /* 0x000fea0003800000 */
[----:B------:R-:W1:Y:S02]  /*18930*/  FRND.FLOOR R5, |R20| ;  /* 0x4000001400057307 */ /* 0x000e640000205000 */
[----:B-1----:R-:W-:Y:S02]  /*18940*/  FSETP.NEU.AND P0, PT, |R20|, R5, PT ;  /* 0x000000051400720b */ /* 0x002fe40003f0d200 */
[----:B------:R-:W-:-:S11]  /*18950*/  MOV R5, 0x7f800000 ;  /* 0x7f80000000057802 */ /* 0x000fd60000000f00 */
[----:B------:R-:W-:Y:S05]  /*18960*/  @!P0 BRA `(.L_x_717) ;  /* 0x0000000400408947 */ /* 0x000fea0003800000 */
[----:B------:R-:W-:Y:S02]  /*18970*/  FSETP.GEU.AND P0, PT, |R20|, 9.999999682655225389e-20, PT ;  /* 0x1fec1e4a1400780b */ /* 0x000fe40003f0e200 */
[----:B------:R-:W-:-:S11]  /*18980*/  MOV R5, 0x7f800000 ;  /* 0x7f80000000057802 */ /* 0x000fd60000000f00 */
[----:B------:R-:W-:Y:S05]  /*18990*/  @!P0 BRA `(.L_x_718) ;  /* 0x0000000000cc8947 */ /* 0x000fea0003800000 */
[----:B------:R-:W-:Y:S01]  /*189a0*/  FADD R0, |R20|, |R20| ;  /* 0x4000001414007221 */ /* 0x000fe20000000200 */
[----:B------:R-:W-:Y:S01]  /*189b0*/  HFMA2 R10, -RZ, RZ, 0.487060546875, -0.0625 ;  /* 0x37cbac00ff0a7431 */ /* 0x000fe200000001ff */
[----:B------:R-:W-:Y:S02]  /*189c0*/  MOV R11, 0x3d2aaabb ;  /* 0x3d2aaabb000b7802 */ /* 0x000fe40000000f00 */
[----:B0-----:R-:W0:Y:S01]  /*189d0*/  FRND R7, R0 ;  /* 0x0000000000077307 */ /* 0x001e220000201000 */
        /* <DEDUP_REMOVED lines=47> */
.L_x_718:
[C---:B------:R-:W-:Y:S01]  /*18cd0*/  FMUL R3, |R20|.reuse, 8388608 ;  /* 0x4b00000014037820 */ /* 0x040fe20000400200 */
[----:B------:R-:W-:Y:S02]  /*18ce0*/  FSETP.GEU.AND P0, PT, |R20|, 1.175494350822287508e-38, PT ;  /* 0x008000001400780b */ /* 0x000fe40003f0e200 */
[----:B------:R-:W-:Y:S02]  /*18cf0*/  MOV R9, 0x3e055027 ;  /* 0x3e05502700097802 */ /* 0x000fe40000000f00 */
        /* <DEDUP_REMOVED lines=23> */
.L_x_717:
[----:B------:R-:W-:Y:S05]  /*18e70*/  BSYNC.RECONVERGENT B0 ;  /* 0x0000000000007941 */ /* 0x000fea0003800200 */
.L_x_716:
        /* <DEDUP_REMOVED lines=42> */
.L_x_721:
[----:B------:R-:W-:Y:S01]  /*19120*/  FADD R3, |R15|, -3 ;  /* 0xc04000000f037421 */ /* 0x000fe20000000200 */
[----:B------:R-:W-:-:S03]  /*19130*/  HFMA2 R8, -RZ, RZ, 4.23046875, 0.62255859375 ;  /* 0x443b38fbff087431 */ /* 0x000fc600000001ff */
[----:B------:R-:W-:-:S04]  /*19140*/  FADD R0, R3, -259.2509765625 ;  /* 0xc381a02003007421 */ /* 0x000fc80000000000 */
[----:B------:R-:W-:-:S04]  /*19150*/  FFMA R0, R3, R0, -10777.1796875 ;  /* 0xc62864b803007423 */ /* 0x000fc80000000000 */
[----:B------:R-:W-:-:S04]  /*19160*/  FFMA R0, R3, R0, -92685.046875 ;  /* 0xc7b5068603007423 */ /* 0x000fc80000000000 */
[C---:B0-----:R-:W-:Y:S01]  /*19170*/  FFMA R6, R3.reuse, R0, -206353.578125 ;  /* 0xc849846503067423 */ /* 0x041fe20000000000 */
[----:B------:R-:W-:-:S04]  /*19180*/  FFMA R0, R3, -R8, -12349.7421875 ;  /* 0xc640f6f803007423 */ /* 0x000fc80000000808 */
[C---:B------:R-:W-:Y:S01]  /*19190*/  FFMA R0, R3.reuse, R0, -41061.375 ;  /* 0xc720656003007423 */ /* 0x040fe20000000000 */
[----:B------:R-:W0:Y:S03]  /*191a0*/  MUFU.RCP R6, R6 ;  /* 0x0000000600067308 */ /* 0x000e260000001000 */
[----:B------:R-:W-:-:S04]  /*191b0*/  FFMA R0, R3, R0, -48310.6640625 ;  /* 0xc73cb6aa03007423 */ /* 0x000fc80000000000 */
[----:B------:R-:W-:-:S04]  /*191c0*/  FFMA R0, R3, R0, -143033.40625 ;  /* 0xc80bae5a03007423 */ /* 0x000fc80000000000 */
[----:B0-----:R-:W-:Y:S01]  /*191d0*/  FFMA R3, R0, R6, R3 ;  /* 0x0000000600037223 */ /* 0x001fe20000000003 */
[----:B------:R-:W-:Y:S06]  /*191e0*/  BRA `(.L_x_722) ;  /* 0x0000000400087947 */ /* 0x000fec0003800000 */
.L_x_720:
        /* <DEDUP_REMOVED lines=15> */
.L_x_723:
        /* <DEDUP_REMOVED lines=16> */
.L_x_724:
        /* <DEDUP_REMOVED lines=35> */
.L_x_722:
[----:B------:R-:W-:Y:S05]  /*19610*/  BSYNC.RECONVERGENT B0 ;  /* 0x0000000000007941 */ /* 0x000fea0003800200 */
.L_x_719:
        /* <DEDUP_REMOVED lines=9> */
[----:B0-----:R-:W-:-:S11]  /*196b0*/  MOV R6, 0x7f800000 ;  /* 0x7f80000000067802 */ /* 0x001fd60000000f00 */
        /* <DEDUP_REMOVED lines=52> */
.L_x_727:
        /* <DEDUP_REMOVED lines=26> */
.L_x_726:
[----:B------:R-:W-:Y:S05]  /*19ba0*/  BSYNC.RECONVERGENT B0 ;  /* 0x0000000000007941 */ /* 0x000fea0003800200 */
.L_x_725:
[----:B------:R-:W-:Y:S01]  /*19bb0*/  FADD R8, R20, R15 ;  /* 0x0000000f14087221 */ /* 0x000fe20000000000 */
[----:B------:R-:W-:Y:S01]  /*19bc0*/  BSSY.RECONVERGENT B0, `(.L_x_728) ;  /* 0x000007a000007945 */ /* 0x000fe20003800200 */
[----:B0-----:R-:W-:-:S03]  /*19bd0*/  FADD R7, R0, R5 ;  /* 0x0000000500077221 */ /* 0x001fc60000000000 */
        /* <DEDUP_REMOVED lines=41> */
.L_x_730:
        /* <DEDUP_REMOVED lines=13> */
.L_x_729:
        /* <DEDUP_REMOVED lines=15> */
.L_x_732:
        /* <DEDUP_REMOVED lines=16> */
.L_x_733:
        /* <DEDUP_REMOVED lines=35> */
.L_x_731:
[----:B------:R-:W-:Y:S05]  /*1a360*/  BSYNC.RECONVERGENT B0 ;  /* 0x0000000000007941 */ /* 0x000fea0003800200 */
.L_x_728:
        /* <DEDUP_REMOVED lines=62> */
.L_x_736:
        /* <DEDUP_REMOVED lines=26> */
.L_x_735:
[----:B------:R-:W-:Y:S05]  /*1a8f0*/  BSYNC.RECONVERGENT B0 ;  /* 0x0000000000007941 */ /* 0x000fea0003800200 */
.L_x_734:
[C---:B------:R-:W-:Y:S01]  /*1a900*/  FADD R3, -R2.reuse, 1 ;  /* 0x3f80000002037421 */ /* 0x040fe20000000100 */
[C---:B------:R-:W-:Y:S01]  /*1a910*/  FMUL R5, R2.reuse, 8388608 ;  /* 0x4b00000002057820 */ /* 0x040fe20000400000 */
[----:B------:R-:W-:Y:S01]  /*1a920*/  FSETP.GEU.AND P0, PT, R2, 1.175494350822287508e-38, PT ;  /* 0x008000000200780b */ /* 0x000fe20003f0e000 */
[----:B------:R-:W-:Y:S02]  /*1a930*/  HFMA2 R10, -RZ, RZ, 1.5048828125, 33.21875 ;  /* 0x3e055027ff0a7431 */ /* 0x000fe400000001ff */
[----:B------:R-:W-:Y:S01]  /*1a940*/  FADD R7, R7, -R0 ;  /* 0x8000000007077221 */ /* 0x000fe20000000000 */
[----:B------:R-:W-:Y:S01]  /*1a950*/  FSETP.GEU.AND P1, PT, R3, 1.175494350822287508e-38, PT ;  /* 0x008000000300780b */ /* 0x000fe20003f2e000 */
[----:B------:R-:W-:Y:S01]  /*1a960*/  BSSY.RECONVERGENT B1, `(.L_x_737) ;  /* 0x000004c000017945 */ /* 0x000fe20003800200 */
[----:B------:R-:W-:-:S04]  /*1a970*/  FSEL R2, R5, R2, !P0 ;  /* 0x0000000205027208 */ /* 0x000fc80004000000 */
[----:B------:R-:W-:-:S04]  /*1a980*/  IADD3 R5, PT, PT, R2, -0x3f2aaaab, RZ ;  /* 0xc0d5555502057810 */ /* 0x000fc80007ffe0ff */
[----:B------:R-:W-:-:S03]  /*1a990*/  LOP3.LUT R11, R5, 0xff800000, RZ, 0xc0, !PT ;  /* 0xff800000050b7812 */ /* 0x000fc600078ec0ff */
[----:B------:R-:W-:Y:S01]  /*1a9a0*/  @!P1 FMUL R3, R3, 8388608 ;  /* 0x4b00000003039820 */ /* 0x000fe20000400000 */
[----:B------:R-:W-:-:S04]  /*1a9b0*/  IADD3 R5, PT, PT, R2, -R11, RZ ;  /* 0x8000000b02057210 */ /* 0x000fc80007ffe0ff */
[----:B------:R-:W-:Y:S01]  /*1a9c0*/  IADD3 R6, PT, PT, R3, -0x3f2aaaab, RZ ;  /* 0xc0d5555503067810 */ /* 0x000fe20007ffe0ff */
        /* <DEDUP_REMOVED lines=20> */
[C---:B------:R-:W-:Y:S01]  /*1ab10*/  FFMA R10, R5.reuse, R10, 0.33333182334899902344 ;  /* 0x3eaaaa78050a7423 */ /* 0x040fe2000000000a */
[----:B------:R-:W-:Y:S02]  /*1ab20*/  FSEL R13, RZ, -23, P1 ;  /* 0xc1b80000ff0d7808 */ /* 0x000fe40000800000 */
[----:B------:R-:W-:Y:S01]  /*1ab30*/  FFMA R17, R6, R17, -0.5 ;  /* 0xbf00000006117423 */ /* 0x000fe20000000011 */
[----:B------:R-:W-:Y:S01]  /*1ab40*/  FFMA R12, R5, R10, -0.5 ;  /* 0xbf000000050c7423 */ /* 0x000fe2000000000a */
[----:B------:R-:W-:Y:S01]  /*1ab50*/  ISETP.GT.U32.AND P1, PT, R3, 0x7f7fffff, PT ;  /* 0x7f7fffff0300780c */ /* 0x000fe20003f24070 */
[----:B------:R-:W-:Y:S01]  /*1ab60*/  FFMA R13, R14, 1.1920928955078125e-07, R13 ;  /* 0x340000000e0d7823 */ /* 0x000fe2000000000d */
[----:B------:R-:W-:Y:S01]  /*1ab70*/  FMUL R17, R6, R17 ;  /* 0x0000001106117220 */ /* 0x000fe20000400000 */
[----:B------:R-:W-:Y:S01]  /*1ab80*/  FMUL R12, R5, R12 ;  /* 0x0000000c050c7220 */ /* 0x000fe20000400000 */
[----:B------:R-:W-:-:S02]  /*1ab90*/  ISETP.GT.U32.AND P0, PT, R2, 0x7f7fffff, PT ;  /* 0x7f7fffff0200780c */ /* 0x000fc40003f04070 */
[----:B------:R-:W-:Y:S01]  /*1aba0*/  I2FP.F32.S32 R10, R11 ;  /* 0x0000000b000a7245 */ /* 0x000fe20000201400 */
[----:B------:R-:W-:Y:S01]  /*1abb0*/  FFMA R12, R5, R12, R5 ;  /* 0x0000000c050c7223 */ /* 0x000fe20000000005 */
[----:B------:R-:W-:Y:S01]  /*1abc0*/  FFMA R6, R6, R17, R6 ;  /* 0x0000001106067223 */ /* 0x000fe20000000006 */
[----:B------:R-:W-:Y:S02]  /*1abd0*/  MOV R5, 0x7f800000 ;  /* 0x7f80000000057802 */ /* 0x000fe40000000f00 */
[----:B------:R-:W-:Y:S01]  /*1abe0*/  FFMA R9, R10, 1.1920928955078125e-07, R9 ;  /* 0x340000000a097823 */ /* 0x000fe20000000009 */
[----:B------:R-:W-:Y:S02]  /*1abf0*/  FFMA R6, R13, 0.69314718246459960938, R6 ;  /* 0x3f3172180d067823 */ /* 0x000fe40000000006 */
[-C--:B------:R-:W-:Y:S01]  /*1ac00*/  @P1 FFMA R6, R3, R5.reuse, +INF ;  /* 0x7f80000003061423 */ /* 0x080fe20000000005 */
[----:B------:R-:W-:Y:S01]  /*1ac10*/  FFMA R9, R9, 0.69314718246459960938, R12 ;  /* 0x3f31721809097823 */ /* 0x000fe2000000000c */
[C---:B------:R-:W-:Y:S01]  /*1ac20*/  FSETP.NEU.AND P1, PT, R2.reuse, RZ, PT ;  /* 0x000000ff0200720b */ /* 0x040fe20003f2d000 */
[----:B------:R-:W-:Y:S01]  /*1ac30*/  @P0 FFMA R9, R2, R5, +INF ;  /* 0x7f80000002090423 */ /* 0x000fe20000000005 */
        /* <DEDUP_REMOVED lines=12> */
.L_x_742:
        /* <DEDUP_REMOVED lines=9> */
.L_x_740:
[----:B------:R-:W0:Y:S02]  /*1ad90*/  MUFU.RCP R3, R20 ;  /* 0x0000001400037308 */ /* 0x000e240000001000 */
[----:B0-----:R-:W-:-:S04]  /*1ada0*/  FFMA R0, R3, R20, -1 ;  /* 0xbf80000003007423 */ /* 0x001fc80000000014 */
[----:B------:R-:W-:-:S04]  /*1adb0*/  FADD.FTZ R0, -R0, -RZ ;  /* 0x800000ff00007221 */ /* 0x000fc80000010100 */
[----:B------:R-:W-:-:S07]  /*1adc0*/  FFMA R2, R3, R0, R3 ;  /* 0x0000000003027223 */ /* 0x000fce0000000003 */
.L_x_741:
[----:B------:R-:W-:Y:S05]  /*1add0*/  BSYNC.RECONVERGENT B2 ;  /* 0x0000000000027941 */ /* 0x000fea0003800200 */
.L_x_739:
[----:B------:R-:W-:Y:S01]  /*1ade0*/  FADD R20, R20, 1 ;  /* 0x3f80000014147421 */ /* 0x000fe20000000000 */
[----:B------:R-:W-:-:S04]  /*1adf0*/  FADD R9, -R2, R9 ;  /* 0x0000000902097221 */ /* 0x000fc80000000100 */
[----:B------:R-:W-:-:S13]  /*1ae00*/  FSETP.GEU.AND P0, PT, R20, 5, PT ;  /* 0x40a000001400780b */ /* 0x000fda0003f0e000 */
[----:B------:R-:W-:Y:S05]  /*1ae10*/  @!P0 BRA `(.L_x_742) ;  /* 0xfffffffc00b88947 */ /* 0x000fea000383ffff */
.L_x_738:
[----:B------:R-:W-:Y:S05]  /*1ae20*/  BSYNC.RECONVERGENT B1 ;  /* 0x0000000000017941 */ /* 0x000fea0003800200 */
.L_x_737:
        /* <DEDUP_REMOVED lines=10> */
.L_x_744:
[----:B------:R-:W0:Y:S02]  /*1aed0*/  MUFU.RCP R11, R25 ;  /* 0x00000019000b7308 */ /* 0x000e240000001000 */
[----:B0-----:R-:W-:-:S04]  /*1aee0*/  FFMA R0, R25, R11, -1 ;  /* 0xbf80000019007423 */ /* 0x001fc8000000000b */
[----:B------:R-:W-:-:S04]  /*1aef0*/  FADD.FTZ R0, -R0, -RZ ;  /* 0x800000ff00007221 */ /* 0x000fc80000010100 */
[----:B------:R-:W-:-:S07]  /*1af00*/  FFMA R11, R11, R0, R11 ;  /* 0x000000000b0b7223 */ /* 0x000fce000000000b */
.L_x_745:
[----:B------:R-:W-:Y:S05]  /*1af10*/  BSYNC.RECONVERGENT B1 ;  /* 0x0000000000017941 */ /* 0x000fea0003800200 */
.L_x_743:
        /* <DEDUP_REMOVED lines=37> */
.L_x_747:
[----:B------:R-:W-:Y:S05]  /*1b170*/  BSYNC.RECONVERGENT B2 ;  /* 0x0000000000027941 */ /* 0x000fea0003800200 */
.L_x_746:
        /* <DEDUP_REMOVED lines=15> */
.L_x_749:
[----:B------:R-:W-:Y:S05]  /*1b270*/  BSYNC.RECONVERGENT B2 ;  /* 0x0000000000027941 */ /* 0x000fea0003800200 */
.L_x_748:
        /* <DEDUP_REMOVED lines=10> */
.L_x_755:
        /* <DEDUP_REMOVED lines=9> */
.L_x_753:
[----:B------:R-:W0:Y:S02]  /*1b3b0*/  MUFU.RCP R2, R15 ;  /* 0x0000000f00027308 */ /* 0x000e240000001000 */
[----:B0-----:R-:W-:-:S04]  /*1b3c0*/  FFMA R0, R2, R15, -1 ;  /* 0xbf80000002007423 */ /* 0x001fc8000000000f */
[----:B------:R-:W-:-:S04]  /*1b3d0*/  FADD.FTZ R3, -R0, -RZ ;  /* 0x800000ff00037221 */ /* 0x000fc80000010100 */
[----:B------:R-:W-:-:S07]  /*1b3e0*/  FFMA R2, R2, R3, R2 ;  /* 0x0000000302027223 */ /* 0x000fce0000000002 */
.L_x_754:
[----:B------:R-:W-:Y:S05]  /*1b3f0*/  BSYNC.RECONVERGENT B2 ;  /* 0x0000000000027941 */ /* 0x000fea0003800200 */
.L_x_752:
[----:B------:R-:W-:Y:S01]  /*1b400*/  FADD R15, R15, 1 ;  /* 0x3f8000000f0f7421 */ /* 0x000fe20000000000 */
[----:B------:R-:W-:-:S04]  /*1b410*/  FADD R9, -R2, R9 ;  /* 0x0000000902097221 */ /* 0x000fc80000000100 */
[----:B------:R-:W-:-:S13]  /*1b420*/  FSETP.GEU.AND P0, PT, R15, 5, PT ;  /* 0x40a000000f00780b */ /* 0x000fda0003f0e000 */
[----:B------:R-:W-:Y:S05]  /*1b430*/  @!P0 BRA `(.L_x_755) ;  /* 0xfffffffc00b88947 */ /* 0x000fea000383ffff */
.L_x_751:
[----:B------:R-:W-:Y:S05]  /*1b440*/  BSYNC.RECONVERGENT B1 ;  /* 0x0000000000017941 */ /* 0x000fea0003800200 */
.L_x_750:
        /* <DEDUP_REMOVED lines=10> */
.L_x_757:
[----:B------:R-:W0:Y:S02]  /*1b4f0*/  MUFU.RCP R10, R25 ;  /* 0x00000019000a7308 */ /* 0x000e240000001000 */
[----:B0-----:R-:W-:-:S04]  /*1b500*/  FFMA R0, R25, R10, -1 ;  /* 0xbf80000019007423 */ /* 0x001fc8000000000a */
[----:B------:R-:W-:-:S04]  /*1b510*/  FADD.FTZ R3, -R0, -RZ ;  /* 0x800000ff00037221 */ /* 0x000fc80000010100 */
[----:B------:R-:W-:-:S07]  /*1b520*/  FFMA R10, R10, R3, R10 ;  /* 0x000000030a0a7223 */ /* 0x000fce000000000a */
.L_x_758:
[----:B------:R-:W-:Y:S05]  /*1b530*/  BSYNC.RECONVERGENT B1 ;  /* 0x0000000000017941 */ /* 0x000fea0003800200 */
.L_x_756:
        /* <DEDUP_REMOVED lines=36> */
.L_x_760:
[----:B------:R-:W-:Y:S05]  /*1b780*/  BSYNC.RECONVERGENT B2 ;  /* 0x0000000000027941 */ /* 0x000fea0003800200 */
.L_x_759:
        /* <DEDUP_REMOVED lines=15> */
.L_x_762:
[----:B------:R-:W-:Y:S05]  /*1b880*/  BSYNC.RECONVERGENT B2 ;  /* 0x0000000000027941 */ /* 0x000fea0003800200 */
.L_x_761:
[----:B------:R-:W-:Y:S01]  /*1b890*/  FADD R3, R0, 0.0083333337679505348206 ;  /* 0x3c08888900037421 */ /* 0x000fe20000000000 */
[----:B------:R-:W-:Y:S01]  /*1b8a0*/  FSETP.GEU.AND P0, PT, R8, 5, PT ;  /* 0x40a000000800780b */ /* 0x000fe20003f0e000 */
[----:B------:R-:W-:Y:S02]  /*1b8b0*/  BSSY.RECONVERGENT B1, `(.L_x_763) ;  /* 0x000001c000017945 */ /* 0x000fe40003800200 */
[----:B------:R-:W-:-:S04]  /*1b8c0*/  FFMA R0, R3, -R10, 0.083333335816860198975 ;  /* 0x3daaaaab03007423 */ /* 0x000fc8000000080a */
[----:B------:R-:W-:Y:S01]  /*1b8d0*/  FFMA R0, R0, -R10, R7 ;  /* 0x8000000a00007223 */ /* 0x000fe20000000007 */
[----:B------:R-:W-:-:S03]  /*1b8e0*/  HFMA2 R7, -RZ, RZ, 0, 0 ;  /* 0x00000000ff077431 */ /* 0x000fc600000001ff */
[----:B------:R-:W-:Y:S01]  /*1b8f0*/  FADD R0, R0, R9 ;  /* 0x0000000900007221 */ /* 0x000fe20000000000 */
[----:B------:R-:W-:-:S03]  /*1b900*/  MOV R9, R8 ;  /* 0x0000000800097202 */ /* 0x000fc60000000f00 */
[----:B------:R-:W-:Y:S01]  /*1b910*/  FFMA R6, -R5, R0, R6 ;  /* 0x0000000005067223 */ /* 0x000fe20000000106 */
[----:B------:R-:W-:Y:S06]  /*1b920*/  @P0 BRA `(.L_x_764) ;  /* 0x0000000000500947 */ /* 0x000fec0003800000 */
[----:B------:R-:W-:Y:S02]  /*1b930*/  MOV R7, RZ ;  /* 0x000000ff00077202 */ /* 0x000fe40000000f00 */
[----:B------:R-:W-:-:S07]  /*1b940*/  MOV R9, R8 ;  /* 0x0000000800097202 */ /* 0x000fce0000000f00 */
.L_x_768:
        /* <DEDUP_REMOVED lines=9> */
.L_x_766:
[----:B------:R-:W0:Y:S02]  /*1b9e0*/  MUFU.RCP R2, R9 ;  /* 0x0000000900027308 */ /* 0x000e240000001000 */
[----:B0-----:R-:W-:-:S04]  /*1b9f0*/  FFMA R0, R2, R9, -1 ;  /* 0xbf80000002007423 */ /* 0x001fc80000000009 */
[----:B------:R-:W-:-:S04]  /*1ba00*/  FADD.FTZ R3, -R0, -RZ ;  /* 0x800000ff00037221 */ /* 0x000fc80000010100 */
[----:B------:R-:W-:-:S07]  /*1ba10*/  FFMA R2, R2, R3, R2 ;  /* 0x0000000302027223 */ /* 0x000fce0000000002 */
.L_x_767:
[----:B------:R-:W-:Y:S05]  /*1ba20*/  BSYNC.RECONVERGENT B2 ;  /* 0x0000000000027941 */ /* 0x000fea0003800200 */
.L_x_765:
[----:B------:R-:W-:Y:S01]  /*1ba30*/  FADD R9, R9, 1 ;  /* 0x3f80000009097421 */ /* 0x000fe20000000000 */
[----:B------:R-:W-:-:S04]  /*1ba40*/  FADD R7, -R2, R7 ;  /* 0x0000000702077221 */ /* 0x000fc80000000100 */
[----:B------:R-:W-:-:S13]  /*1ba50*/  FSETP.GEU.AND P0, PT, R9, 5, PT ;  /* 0x40a000000900780b */ /* 0x000fda0003f0e000 */
[----:B------:R-:W-:Y:S05]  /*1ba60*/  @!P0 BRA `(.L_x_768) ;  /* 0xfffffffc00b88947 */ /* 0x000fea000383ffff */
.L_x_764:
[----:B------:R-:W-:Y:S05]  /*1ba70*/  BSYNC.RECONVERGENT B1 ;  /* 0x0000000000017941 */ /* 0x000fea0003800200 */
.L_x_763:
        /* <DEDUP_REMOVED lines=10> */
.L_x_770:
[----:B------:R-:W0:Y:S02]  /*1bb20*/  MUFU.RCP R10, R25 ;  /* 0x00000019000a7308 */ /* 0x000e240000001000 */
[----:B0-----:R-:W-:-:S04]  /*1bb30*/  FFMA R0, R25, R10, -1 ;  /* 0xbf80000019007423 */ /* 0x001fc8000000000a */
[----:B------:R-:W-:-:S04]  /*1bb40*/  FADD.FTZ R3, -R0, -RZ ;  /* 0x800000ff00037221 */ /* 0x000fc80000010100 */
[----:B------:R-:W-:-:S07]  /*1bb50*/  FFMA R10, R10, R3, R10 ;  /* 0x000000030a0a7223 */ /* 0x000fce000000000a */
.L_x_771:
[----:B------:R-:W-:Y:S05]  /*1bb60*/  BSYNC.RECONVERGENT B1 ;  /* 0x0000000000017941 */ /* 0x000fea0003800200 */
.L_x_769:
        /* <DEDUP_REMOVED lines=36> */
.L_x_773:
[----:B------:R-:W-:Y:S05]  /*1bdb0*/  BSYNC.RECONVERGENT B2 ;  /* 0x0000000000027941 */ /* 0x000fea0003800200 */
.L_x_772:
        /* <DEDUP_REMOVED lines=15> */
.L_x_775:
[----:B------:R-:W-:Y:S05]  /*1beb0*/  BSYNC.RECONVERGENT B2 ;  /* 0x0000000000027941 */ /* 0x000fea0003800200 */
.L_x_774:
[----:B------:R-:W0:Y:S01]  /*1bec0*/  LDC.64 R2, c[0x0][0x398] ;  /* 0x0000e600ff027b82 */ /* 0x000e220000000a00 */
[----:B------:R-:W-:Y:S01]  /*1bed0*/  FADD R9, R0, 0.0083333337679505348206 ;  /* 0x3c08888900097421 */ /* 0x000fe20000000000 */
[----:B------:R-:W-:-:S03]  /*1bee0*/  FADD R8, R8, -2 ;  /* 0xc000000008087421 */ /* 0x000fc60000000000 */
[----:B------:R-:W-:-:S03]  /*1bef0*/  FFMA R0, R9, -R10, 0.083333335816860198975 ;  /* 0x3daaaaab09007423 */ /* 0x000fc6000000080a */
[----:B------:R-:W1:Y:S01]  /*1bf00*/  LDC.64 R12, c[0x0][0x3a0] ;  /* 0x0000e800ff0c7b82 */ /* 0x000e620000000a00 */
[----:B------:R-:W-:-:S04]  /*1bf10*/  FFMA R0, R0, -R10, R5 ;  /* 0x8000000a00007223 */ /* 0x000fc80000000005 */
[----:B------:R-:W-:-:S04]  /*1bf20*/  FADD R7, R0, R7 ;  /* 0x0000000700077221 */ /* 0x000fc80000000000 */
[----:B------:R-:W-:-:S04]  /*1bf30*/  FFMA R7, R7, R8, R6 ;  /* 0x0000000807077223 */ /* 0x000fc80000000006 */
[----:B------:R-:W-:Y:S01]  /*1bf40*/  FADD R7, R16, R7 ;  /* 0x0000000710077221 */ /* 0x000fe20000000000 */
[----:B0-----:R-:W-:-:S05]  /*1bf50*/  IMAD.WIDE R2, R4, 0x4, R2 ;  /* 0x0000000404027825 */ /* 0x001fca00078e0202 */
[----:B------:R-:W-:Y:S01]  /*1bf60*/  STG.E desc[UR22][R2.64], R26 ;  /* 0x0000001a02007986 */ /* 0x000fe2000c101916 */
[----:B-1----:R-:W-:-:S05]  /*1bf70*/  IMAD.WIDE R4, R4, 0x4, R12 ;  /* 0x0000000404047825 */ /* 0x002fca00078e020c */
[----:B------:R-:W-:Y:S01]  /*1bf80*/  STG.E desc[UR22][R4.64], R7 ;  /* 0x0000000704007986 */ /* 0x000fe2000c101916 */
[----:B------:R-:W-:Y:S05]  /*1bf90*/  EXIT ;  /* 0x000000000000794d */ /* 0x000fea0003800000 */
        .weak           $__internal_3_$__cuda_sm20_rcp_rn_f32_slowpath
        .type           $__internal_3_$__cuda_sm20_rcp_rn_f32_slowpath,@function
        .size           $__internal_3_$__cuda_sm20_rcp_rn_f32_slowpath,($__internal_4_$__cuda_sm20_sqrt_rn_f32_slowpath - $__internal_3_$__cuda_sm20_rcp_rn_f32_slowpath)
$__internal_3_$__cuda_sm20_rcp_rn_f32_slowpath:
        /* <DEDUP_REMOVED lines=15> */
.L_x_777:
[----:B------:R-:W-:-:S04]  /*1c090*/  IADD3 R0, PT, PT, R2, -0xfd, RZ ;  /* 0xffffff0302007810 */ /* 0x000fc80007ffe0ff */
[----:B------:R-:W-:-:S13]  /*1c0a0*/  ISETP.GT.U32.AND P0, PT, R0, 0x1, PT ;  /* 0x000000010000780c */ /* 0x000fda0003f04070 */
[----:B------:R-:W-:Y:S05]  /*1c0b0*/  @P0 BRA `(.L_x_779) ;  /* 0x0000000000780947 */ /* 0x000fea0003800000 */
[----:B------:R-:W-:Y:S01]  /*1c0c0*/  LOP3.LUT R31, R25, 0x7fffff, RZ, 0xc0, !PT ;  /* 0x007fffff191f7812 */ /* 0x000fe200078ec0ff */
[----:B------:R-:W-:-:S03]  /*1c0d0*/  HFMA2 R3, -RZ, RZ, 0, 1.78813934326171875e-07 ;  /* 0x00000003ff037431 */ /* 0x000fc600000001ff */
[----:B------:R-:W-:-:S04]  /*1c0e0*/  LOP3.LUT R31, R31, 0x3f800000, RZ, 0xfc, !PT ;  /* 0x3f8000001f1f7812 */ /* 0x000fc800078efcff */
[----:B------:R-:W0:Y:S01]  /*1c0f0*/  MUFU.RCP R30, R31 ;  /* 0x0000001f001e7308 */ /* 0x000e220000001000 */
[----:B------:R-:W-:Y:S01]  /*1c100*/  SHF.L.U32 R3, R3, R0, RZ ;  /* 0x0000000003037219 */ /* 0x000fe200000006ff */
[----:B0-----:R-:W-:-:S04]  /*1c110*/  FFMA R29, R31, R30, -1 ;  /* 0xbf8000001f1d7423 */ /* 0x001fc8000000001e */
[----:B------:R-:W-:-:S04]  /*1c120*/  FADD.FTZ R29, -R29, -RZ ;  /* 0x800000ff1d1d7221 */ /* 0x000fc80000010100 */
[CCC-:B------:R-:W-:Y:S01]  /*1c130*/  FFMA.RM R32, R30.reuse, R29.reuse, R30.reuse ;  /* 0x0000001d1e207223 */ /* 0x1c0fe2000000401e */
[----:B------:R-:W-:-:S04]  /*1c140*/  FFMA.RP R29, R30, R29, R30 ;  /* 0x0000001d1e1d7223 */ /* 0x000fc8000000801e */
[C---:B------:R-:W-:Y:S02]  /*1c150*/  LOP3.LUT R30, R32.reuse, 0x7fffff, RZ, 0xc0, !PT ;  /* 0x007fffff201e7812 */ /* 0x040fe400078ec0ff */
[----:B------:R-:W-:Y:S02]  /*1c160*/  FSETP.NEU.FTZ.AND P0, PT, R32, R29, PT ;  /* 0x0000001d2000720b */ /* 0x000fe40003f1d000 */
[----:B------:R-:W-:Y:S02]  /*1c170*/  LOP3.LUT R30, R30, 0x800000, RZ, 0xfc, !PT ;  /* 0x008000001e1e7812 */ /* 0x000fe400078efcff */
[----:B------:R-:W-:Y:S02]  /*1c180*/  SEL R29, RZ, 0xffffffff, !P0 ;  /* 0xffffffffff1d7807 */ /* 0x000fe40004000000 */
[----:B------:R-:W-:Y:S02]  /*1c190*/  LOP3.LUT R3, R3, R30, RZ, 0xc0, !PT ;  /* 0x0000001e03037212 */ /* 0x000fe400078ec0ff */
[----:B------:R-:W-:-:S02]  /*1c1a0*/  IADD3 R29, PT, PT, -R29, RZ, RZ ;  /* 0x000000ff1d1d7210 */ /* 0x000fc40007ffe1ff */
[-C--:B------:R-:W-:Y:S02]  /*1c1b0*/  SHF.R.U32.HI R3, RZ, R0.reuse, R3 ;  /* 0x00000000ff037219 */ /* 0x080fe40000011603 */
[----:B------:R-:W-:Y:S02]  /*1c1c0*/  LOP3.LUT P1, RZ, R29, R0, R30, 0xf8, !PT ;  /* 0x000000001dff7212 */ /* 0x000fe4000782f81e */
[C---:B------:R-:W-:Y:S02]  /*1c1d0*/  LOP3.LUT P0, RZ, R3.reuse, 0x1, RZ, 0xc0, !PT ;  /* 0x0000000103ff7812 */ /* 0x040fe4000780c0ff */
[----:B------:R-:W-:Y:S02]  /*1c1e0*/  LOP3.LUT P2, RZ, R3, 0x2, RZ, 0xc0, !PT ;  /* 0x0000000203ff7812 */ /* 0x000fe4000784c0ff */
[----:B------:R-:W-:Y:S02]  /*1c1f0*/  IADD3 R3, PT, PT, R2, -0xfc, RZ ;  /* 0xffffff0402037810 */ /* 0x000fe40007ffe0ff */
[----:B------:R-:W-:-:S02]  /*1c200*/  PLOP3.LUT P0, PT, P0, P1, P2, 0xe0, 0x0 ;  /* 0x000000000000781c */ /* 0x000fc40000703c20 */
[----:B------:R-:W-:Y:S02]  /*1c210*/  LOP3.LUT P1, RZ, R25, 0x7fffff, RZ, 0xc0, !PT ;  /* 0x007fffff19ff7812 */ /* 0x000fe4000782c0ff */
[----:B------:R-:W-:Y:S02]  /*1c220*/  SEL R0, RZ, 0x1, !P0 ;  /* 0x00000001ff007807 */ /* 0x000fe40004000000 */
[----:B------:R-:W-:Y:S02]  /*1c230*/  SHF.R.U32.HI R2, RZ, R3, R30 ;  /* 0x00000003ff027219 */ /* 0x000fe4000001161e */
[----:B------:R-:W-:-:S04]  /*1c240*/  IADD3 R0, PT, PT, -R0, RZ, RZ ;  /* 0x000000ff00007210 */ /* 0x000fc80007ffe1ff */
[----:B------:R-:W-:-:S13]  /*1c250*/  ISETP.GE.AND P0, PT, R0, RZ, PT ;  /* 0x000000ff0000720c */ /* 0x000fda0003f06270 */
[----:B------:R-:W-:-:S04]  /*1c260*/  @!P0 IADD3 R2, PT, PT, R2, 0x1, RZ ;  /* 0x0000000102028810 */ /* 0x000fc80007ffe0ff */
[----:B------:R-:W-:-:S04]  /*1c270*/  @!P1 SHF.L.U32 R2, R2, 0x1, RZ ;  /* 0x0000000102029819 */ /* 0x000fc800000006ff */
[----:B------:R-:W-:Y:S01]  /*1c280*/  LOP3.LUT R2, R2, 0x80000000, R25, 0xf8, !PT ;  /* 0x8000000002027812 */ /* 0x000fe200078ef819 */
[----:B------:R-:W-:Y:S06]  /*1c290*/  BRA `(.L_x_778) ;  /* 0x0000000000047947 */ /* 0x000fec0003800000 */
.L_x_779:
[----:B------:R0:W1:Y:S02]  /*1c2a0*/  MUFU.RCP R2, R25 ;  /* 0x0000001900027308 */ /* 0x0000640000001000 */
.L_x_778:
[----:B------:R-:W-:Y:S05]  /*1c2b0*/  BSYNC.RECONVERGENT B0 ;  /* 0x0000000000007941 */ /* 0x000fea0003800200 */
.L_x_776:
[----:B0-----:R-:W-:-:S04]  /*1c2c0*/  MOV R25, 0x0 ;  /* 0x0000000000197802 */ /* 0x001fc80000000f00 */
[----:B-1----:R-:W-:Y:S05]  /*1c2d0*/  RET.REL.NODEC R24 `(beta4_forward_kernel) ;  /* 0xfffffe3c18487950 */ /* 0x002fea0003c3ffff */
        .weak           $__internal_4_$__cuda_sm20_sqrt_rn_f32_slowpath
        .type           $__internal_4_$__cuda_sm20_sqrt_rn_f32_slowpath,@function
        .size           $__internal_4_$__cuda_sm20_sqrt_rn_f32_slowpath,($__internal_5_$__cuda_sm3x_div_rn_noftz_f32_slowpath - $__internal_4_$__cuda_sm20_sqrt_rn_f32_slowpath)
$__internal_4_$__cuda_sm20_sqrt_rn_f32_slowpath:
[----:B------:R-:W-:-:S13]  /*1c2e0*/  LOP3.LUT P0, RZ, R2, 0x7fffffff, RZ, 0xc0, !PT ;  /* 0x7fffffff02ff7812 */ /* 0x000fda000780c0ff */
[----:B------:R-:W-:Y:S01]  /*1c2f0*/  @!P0 MOV R29, R2 ;  /* 0x00000002001d8202 */ /* 0x000fe20000000f00 */
[----:B------:R-:W-:Y:S06]  /*1c300*/  @!P0 BRA `(.L_x_780) ;  /* 0x0000000000408947 */ /* 0x000fec0003800000 */
[----:B------:R-:W-:-:S13]  /*1c310*/  FSETP.GEU.FTZ.AND P0, PT, R2, RZ, PT ;  /* 0x000000ff0200720b */ /* 0x000fda0003f1e000 */
[----:B------:R-:W-:Y:S01]  /*1c320*/  @!P0 MOV R29, 0x7fffffff ;  /* 0x7fffffff001d8802 */ /* 0x000fe20000000f00 */
[----:B------:R-:W-:Y:S06]  /*1c330*/  @!P0 BRA `(.L_x_780) ;  /* 0x0000000000348947 */ /* 0x000fec0003800000 */
[----:B------:R-:W-:-:S13]  /*1c340*/  FSETP.GTU.FTZ.AND P0, PT, |R2|, +INF , PT ;  /* 0x7f8000000200780b */ /* 0x000fda0003f1c200 */
[----:B------:R-:W-:Y:S01]  /*1c350*/  @P0 FADD.FTZ R29, R2, 1 ;  /* 0x3f800000021d0421 */ /* 0x000fe20000010000 */
[----:B------:R-:W-:Y:S06]  /*1c360*/  @P0 BRA `(.L_x_780) ;  /* 0x0000000000280947 */ /* 0x000fec0003800000 */
[----:B------:R-:W-:-:S13]  /*1c370*/  FSETP.NEU.FTZ.AND P0, PT, |R2|, +INF , PT ;  /* 0x7f8000000200780b */ /* 0x000fda0003f1d200 */
[----:B------:R-:W-:Y:S01]  /*1c380*/  @P0 FFMA R30, R2, 1.84467440737095516160e+19, RZ ;  /* 0x5f800000021e0823 */ /* 0x000fe200000000ff */
[----:B------:R-:W-:-:S03]  /*1c390*/  @!P0 MOV R29, R2 ;  /* 0x00000002001d8202 */ /* 0x000fc60000000f00 */
[----:B------:R-:W0:Y:S02]  /*1c3a0*/  @P0 MUFU.RSQ R3, R30 ;  /* 0x0000001e00030308 */ /* 0x000e240000001400 */
[----:B0-----:R-:W-:Y:S01]  /*1c3b0*/  @P0 FMUL.FTZ R25, R30, R3 ;  /* 0x000000031e190220 */ /* 0x001fe20000410000 */
[----:B------:R-:W-:-:S03]  /*1c3c0*/  @P0 FMUL.FTZ R3, R3, 0.5 ;  /* 0x3f00000003030820 */ /* 0x000fc60000410000 */
[----:B------:R-:W-:-:S04]  /*1c3d0*/  @P0 FADD.FTZ R24, -R25, -RZ ;  /* 0x800000ff19180221 */ /* 0x000fc80000010100 */
[----:B------:R-:W-:-:S04]  /*1c3e0*/  @P0 FFMA R24, R25, R24, R30 ;  /* 0x0000001819180223 */ /* 0x000fc8000000001e */
[----:B------:R-:W-:-:S04]  /*1c3f0*/  @P0 FFMA R3, R24, R3, R25 ;  /* 0x0000000318030223 */ /* 0x000fc80000000019 */
[----:B------:R-:W-:-:S07]  /*1c400*/  @P0 FMUL.FTZ R29, R3, 2.3283064365386962891e-10 ;  /* 0x2f800000031d0820 */ /* 0x000fce0000410000 */
.L_x_780:
[----:B------:R-:W-:Y:S01]  /*1c410*/  HFMA2 R3, -RZ, RZ, 0, 0 ;  /* 0x00000000ff037431 */ /* 0x000fe200000001ff */
[----:B------:R-:W-:-:S04]  /*1c420*/  MOV R2, R0 ;  /* 0x0000000000027202 */ /* 0x000fc80000000f00 */
[----:B------:R-:W-:Y:S05]  /*1c430*/  RET.REL.NODEC R2 `(beta4_forward_kernel) ;  /* 0xfffffe3802f07950 */ /* 0x000fea0003c3ffff */
        .weak           $__internal_5_$__cuda_sm3x_div_rn_noftz_f32_slowpath
        .type           $__internal_5_$__cuda_sm3x_div_rn_noftz_f32_slowpath,@function
        .size           $__internal_5_$__cuda_sm3x_div_rn_noftz_f32_slowpath,(.L_x_798 - $__internal_5_$__cuda_sm3x_div_rn_noftz_f32_slowpath)
$__internal_5_$__cuda_sm3x_div_rn_noftz_f32_slowpath:
        /* <DEDUP_REMOVED lines=32> */
[----:B------:R-:W-:-:S03]  /*1c640*/  @!P1 FFMA R0, R0, 1.84467440737095516160e+19, RZ ;  /* 0x5f80000000009823 */ /* 0x000fc600000000ff */
[----:B------:R-:W-:-:S07]  /*1c650*/  @!P1 IADD3 R25, PT, PT, R25, 0x40, RZ ;  /* 0x0000004019199810 */ /* 0x000fce0007ffe0ff */
.L_x_782:
[----:B------:R-:W-:Y:S01]  /*1c660*/  LEA R31, R24, 0xc0800000, 0x17 ;  /* 0xc0800000181f7811 */ /* 0x000fe200078eb8ff */
[----:B------:R-:W-:Y:S01]  /*1c670*/  BSSY.RECONVERGENT B1, `(.L_x_787) ;  /* 0x0000036000017945 */ /* 0x000fe20003800200 */
[----:B------:R-:W-:Y:S02]  /*1c680*/  IADD3 R29, PT, PT, R29, -0x7f, RZ ;  /* 0xffffff811d1d7810 */ /* 0x000fe40007ffe0ff */
[----:B------:R-:W-:Y:S02]  /*1c690*/  IADD3 R32, PT, PT, -R31, R0, RZ ;  /* 0x000000001f207210 */ /* 0x000fe40007ffe1ff */
[C---:B------:R-:W-:Y:S01]  /*1c6a0*/  IADD3 R24, PT, PT, R29.reuse, 0x7f, -R24 ;  /* 0x0000007f1d187810 */ /* 0x040fe20007ffe818 */
[----:B------:R-:W-:Y:S01]  /*1c6b0*/  IMAD R0, R29, -0x800000, R3 ;  /* 0xff8000001d007824 */ /* 0x000fe200078e0203 */
[----:B------:R-:W0:Y:S01]  /*1c6c0*/  MUFU.RCP R30, R32 ;  /* 0x00000020001e7308 */ /* 0x000e220000001000 */
[----:B------:R-:W-:Y:S01]  /*1c6d0*/  FADD.FTZ R31, -R32, -RZ ;  /* 0x800000ff201f7221 */ /* 0x000fe20000010100 */
[----:B------:R-:W-:-:S03]  /*1c6e0*/  IADD3 R25, PT, PT, R24, R25, RZ ;  /* 0x0000001918197210 */ /* 0x000fc60007ffe0ff */
        /* <DEDUP_REMOVED lines=20> */
[-CC-:B------:R-:W-:Y:S01]  /*1c830*/  FFMA.RZ R24, R33, R31.reuse, R30.reuse ;  /* 0x0000001f21187223 */ /* 0x180fe2000000c01e */
[----:B------:R-:W-:Y:S01]  /*1c840*/  IADD3 R29, PT, PT, R3, 0x20, RZ ;  /* 0x00000020031d7810 */ /* 0x000fe20007ffe0ff */
[CCC-:B------:R-:W-:Y:S01]  /*1c850*/  FFMA.RP R25, R33.reuse, R31.reuse, R30.reuse ;  /* 0x0000001f21197223 */ /* 0x1c0fe2000000801e */
[----:B------:R-:W-:Y:S01]  /*1c860*/  FFMA.RM R30, R33, R31, R30 ;  /* 0x0000001f211e7223 */ /* 0x000fe2000000401e */
[C---:B------:R-:W-:Y:S02]  /*1c870*/  ISETP.NE.AND P2, PT, R3.reuse, RZ, PT ;  /* 0x000000ff0300720c */ /* 0x040fe40003f45270 */
[----:B------:R-:W-:Y:S02]  /*1c880*/  LOP3.LUT R24, R24, 0x7fffff, RZ, 0xc0, !PT ;  /* 0x007fffff18187812 */ /* 0x000fe400078ec0ff */
[----:B------:R-:W-:Y:S02]  /*1c890*/  ISETP.NE.AND P1, PT, R3, RZ, PT ;  /* 0x000000ff0300720c */ /* 0x000fe40003f25270 */
[----:B------:R-:W-:-:S02]  /*1c8a0*/  LOP3.LUT R24, R24, 0x800000, RZ, 0xfc, !PT ;  /* 0x0080000018187812 */ /* 0x000fc400078efcff */
[----:B------:R-:W-:Y:S02]  /*1c8b0*/  IADD3 R3, PT, PT, -R3, RZ, RZ ;  /* 0x000000ff03037210 */ /* 0x000fe40007ffe1ff */
[----:B------:R-:W-:Y:S02]  /*1c8c0*/  SHF.L.U32 R29, R24, R29, RZ ;  /* 0x0000001d181d7219 */ /* 0x000fe400000006ff */
[----:B------:R-:W-:Y:S02]  /*1c8d0*/  FSETP.NEU.FTZ.AND P0, PT, R25, R30, PT ;  /* 0x0000001e1900720b */ /* 0x000fe40003f1d000 */
        /* <DEDUP_REMOVED lines=11> */
.L_x_789:
[----:B------:R-:W-:-:S04]  /*1c990*/  LOP3.LUT R0, R0, 0x80000000, RZ, 0xc0, !PT ;  /* 0x8000000000007812 */ /* 0x000fc800078ec0ff */
[----:B------:R-:W-:Y:S01]  /*1c9a0*/  LOP3.LUT R0, R0, 0x7f800000, RZ, 0xfc, !PT ;  /* 0x7f80000000007812 */ /* 0x000fe200078efcff */
[----:B------:R-:W-:Y:S06]  /*1c9b0*/  BRA `(.L_x_790) ;  /* 0x0000000000047947 */ /* 0x000fec0003800000 */
.L_x_788:
[----:B------:R-:W-:-:S07]  /*1c9c0*/  LEA R0, R25, R0, 0x17 ;  /* 0x0000000019007211 */ /* 0x000fce00078eb8ff */
.L_x_790:
[----:B------:R-:W-:Y:S05]  /*1c9d0*/  BSYNC.RECONVERGENT B1 ;  /* 0x0000000000017941 */ /* 0x000fea0003800200 */
.L_x_787:
[----:B------:R-:W-:Y:S05]  /*1c9e0*/  BRA `(.L_x_791) ;  /* 0x0000000000207947 */ /* 0x000fea0003800000 */
.L_x_786:
[----:B------:R-:W-:-:S04]  /*1c9f0*/  LOP3.LUT R0, R0, 0x80000000, R3, 0x48, !PT ;  /* 0x8000000000007812 */ /* 0x000fc800078e4803 */
[----:B------:R-:W-:Y:S01]  /*1ca00*/  LOP3.LUT R0, R0, 0x7f800000, RZ, 0xfc, !PT ;  /* 0x7f80000000007812 */ /* 0x000fe200078efcff */
[----:B------:R-:W-:Y:S06]  /*1ca10*/  BRA `(.L_x_791) ;  /* 0x0000000000147947 */ /* 0x000fec0003800000 */
.L_x_785:
[----:B------:R-:W-:Y:S01]  /*1ca20*/  LOP3.LUT R0, R0, 0x80000000, R3, 0x48, !PT ;  /* 0x8000000000007812 */ /* 0x000fe200078e4803 */
[----:B------:R-:W-:Y:S06]  /*1ca30*/  BRA `(.L_x_791) ;  /* 0x00000000000c7947 */ /* 0x000fec0003800000 */
.L_x_784:
[----:B------:R-:W0:Y:S01]  /*1ca40*/  MUFU.RSQ R0, -QNAN ;  /* 0xffc0000000007908 */ /* 0x000e220000001400 */
[----:B------:R-:W-:Y:S05]  /*1ca50*/  BRA `(.L_x_791) ;  /* 0x0000000000047947 */ /* 0x000fea0003800000 */
.L_x_783:
[----:B------:R-:W-:-:S07]  /*1ca60*/  FADD.FTZ R0, R3, R0 ;  /* 0x0000000003007221 */ /* 0x000fce0000010000 */
.L_x_791:
[----:B------:R-:W-:Y:S05]  /*1ca70*/  BSYNC.RECONVERGENT B0 ;  /* 0x0000000000007941 */ /* 0x000fea0003800200 */
.L_x_781:
[----:B------:R-:W-:-:S04]  /*1ca80*/  HFMA2 R3, -RZ, RZ, 0, 0 ;  /* 0x00000000ff037431 */ /* 0x000fc800000001ff */
[----:B0-----:R-:W-:Y:S05]  /*1ca90*/  RET.REL.NODEC R2 `(beta4_forward_kernel) ;  /* 0xfffffe3402587950 */ /* 0x001fea0003c3ffff */
.L_x_792:
        /* <DEDUP_REMOVED lines=14> */
.L_x_798:


//--------------------- .nv.global.init           --------------------------
	.section	.nv.global.init,"aw",@progbits
	.align	4
.nv.global.init:
	.type		mrg32k3aM1SubSeq,@object
	.size		mrg32k3aM1SubSeq,(mrg32k3aM2SubSeq - mrg32k3aM1SubSeq)
mrg32k3aM1SubSeq:
        /*0000*/ 	.byte	0x0b, 0xcc, 0xee, 0x04, 0x73, 0x29, 0x8b, 0x6f, 0xf6, 0x53, 0x03, 0xf6, 0x23, 0xf6, 0xea, 0xda
        /* <DEDUP_REMOVED lines=125> */
	.type		mrg32k3aM2SubSeq,@object
	.size		mrg32k3aM2SubSeq,(mrg32k3aM1 - mrg32k3aM2SubSeq)
mrg32k3aM2SubSeq:
        /* <DEDUP_REMOVED lines=126> */
	.type		mrg32k3aM1,@object
	.size		mrg32k3aM1,(mrg32k3aM1Seq - mrg32k3aM1)
mrg32k3aM1:
        /* <DEDUP_REMOVED lines=144> */
	.type		mrg32k3aM1Seq,@object
	.size		mrg32k3aM1Seq,(mrg32k3aM2 - mrg32k3aM1Seq)
mrg32k3aM1Seq:
        /* <DEDUP_REMOVED lines=144> */
	.type		mrg32k3aM2,@object
	.size		mrg32k3aM2,(mrg32k3aM2Seq - mrg32k3aM2)
mrg32k3aM2:
        /* <DEDUP_REMOVED lines=144> */
	.type		mrg32k3aM2Seq,@object
	.size		mrg32k3aM2Seq,(precalc_xorwow_matrix - mrg32k3aM2Seq)
mrg32k3aM2Seq:
        /* <DEDUP_REMOVED lines=144> */
	.type		precalc_xorwow_matrix,@object
	.size		precalc_xorwow_matrix,(precalc_xorwow_offset_matrix - precalc_xorwow_matrix)
precalc_xorwow_matrix:
        /* <DEDUP_REMOVED lines=6400> */
	.type		precalc_xorwow_offset_matrix,@object
	.size		precalc_xorwow_offset_matrix,(.L_1 - precalc_xorwow_offset_matrix)
precalc_xorwow_offset_matrix:
        /* <DEDUP_REMOVED lines=6400> */
.L_1:


//--------------------- .nv.shared.reserved.0     --------------------------
	.section	.nv.shared.reserved.0,"aw",@nobits
	.weak		__nv_reservedSMEM_offset_0_alias
	.size		__nv_reservedSMEM_offset_0_alias, 0, 64
	.other		__nv_reservedSMEM_offset_0_alias,@"STO_CUDA_RESERVED_SHARED STV_DEFAULT"
__nv_reservedSMEM_offset_0_alias:
	.zero		0
	.zero		64


//--------------------- .nv.constant0.beta4_backward_kernel --------------------------
	.section	.nv.constant0.beta4_backward_kernel,"a",@progbits
	.sectionflags	@""
	.align	4
.nv.constant0.beta4_backward_kernel:
	.zero		972


//--------------------- .nv.constant0.beta4_forward_kernel --------------------------
	.section	.nv.constant0.beta4_forward_kernel,"a",@progbits
	.sectionflags	@""
	.align	4
.nv.constant0.beta4_forward_kernel:
	.zero		948


//--------------------- SYMBOLS --------------------------

	.type		.nv.reservedSmem.offset0,@object
	.size		.nv.reservedSmem.offset0,0x4
